def matmul_kernel(
    a_ptr,
    b_ptr,
    c_ptr,
    M,
    N,
    K,
    stride_am,
    stride_ak,
    stride_bk,
    stride_bn,
    stride_cm,
    stride_cn,
    BLOCK_M: tl.constexpr,
    BLOCK_N: tl.constexpr,
    BLOCK_K: tl.constexpr,
    GROUP_M: tl.constexpr,
):
    pid = tl.program_id(axis=0)
    num_pid_m = tl.cdiv(M, BLOCK_M)
    num_pid_n = tl.cdiv(N, BLOCK_N)
    num_pid_in_group = GROUP_M * num_pid_n
    group_id = pid // num_pid_in_group
    first_pid_m = group_id * GROUP_M
    group_size_m = min(num_pid_m - first_pid_m, GROUP_M)
    pid_m = first_pid_m + ((pid % num_pid_in_group) % group_size_m)
    pid_n = (pid % num_pid_in_group) // group_size_m

    offs_am = (pid_m * BLOCK_M + tl.arange(0, BLOCK_M)) % M
    offs_bn = (pid_n * BLOCK_N + tl.arange(0, BLOCK_N)) % N
    offs_k = tl.arange(0, BLOCK_K)
    a_ptrs = a_ptr + offs_am[:, None] * stride_am + offs_k[None, :] * stride_ak
    b_ptrs = b_ptr + offs_k[:, None] * stride_bk + offs_bn[None, :] * stride_bn

    acc = tl.zeros((BLOCK_M, BLOCK_N), dtype=tl.float32)
    for kk in range(0, tl.cdiv(K, BLOCK_K)):
        a = tl.load(a_ptrs, mask=offs_k[None, :] < K - kk * BLOCK_K, other=0.0)
        b = tl.load(b_ptrs, mask=offs_k[:, None] < K - kk * BLOCK_K, other=0.0)
        acc = tl.dot(a, b, acc)
        a_ptrs += BLOCK_K * stride_ak
        b_ptrs += BLOCK_K * stride_bk

    c = acc.to(c_ptr.dtype.element_ty)
    offs_cm = pid_m * BLOCK_M + tl.arange(0, BLOCK_M)
    offs_cn = pid_n * BLOCK_N + tl.arange(0, BLOCK_N)
    c_ptrs = c_ptr + offs_cm[:, None] * stride_cm + offs_cn[None, :] * stride_cn
    mask = (offs_cm[:, None] < M) & (offs_cn[None, :] < N)
    tl.store(c_ptrs, c, mask=mask)

# config = {"BLOCK_K": 128, "BLOCK_M": 64, "BLOCK_N": 256, "GROUP_M": 1, "arch": "sm_80", "dtype": "bf16", "num_ctas": 1, "num_stages": 3, "num_warps": 4}
# arch = sm_80


// ===== COMPILED SASS (sm_80) =====

	.target	sm_80

	.elftype	@"ET_EXEC"


//--------------------- .note.nv.tkinfo           --------------------------
	.section	.note.nv.tkinfo,"",@"SHT_NOTE"
	.sectionflags	@"SHF_NOTE_NV_TKINFO"
	.tkinfo
        /*0018*/ 	.word	0x00000002
        /*0030*/ 	.string	""
        /*0030*/ 	.string	"ptxas"
        /*0030*/ 	.string	"Cuda compilation tools, release 13.0, V13.0.88"
        /*0030*/ 	.string	"Build cuda_13.0.r13.0/compiler.36424714_0"
        /*0030*/ 	.string	"-v  -suppress-debug-info  -lineinfo  -arch sm_80 "



//--------------------- .note.nv.cuinfo           --------------------------
	.section	.note.nv.cuinfo,"",@"SHT_NOTE"
	.sectionflags	@"SHF_NOTE_NV_CUINFO"
        /*0018*/ 	.short	0x0002
        /*001a*/ 	.short	0x0050
        /*001c*/ 	.short	0x0082
	.zero		2


//--------------------- .nv.info                  --------------------------
	.section	.nv.info,"",@"SHT_CUDA_INFO"
	.align	4


	//----- nvinfo : EIATTR_REGCOUNT
	.align		4
        /*0000*/ 	.byte	0x04, 0x2f
        /*0002*/ 	.short	(.L_1 - .L_0)
	.align		4
.L_0:
        /*0004*/ 	.word	index@(matmul_kernel)
        /*0008*/ 	.word	0x00000020


	//----- nvinfo : EIATTR_FRAME_SIZE
	.align		4
.L_1:
        /*000c*/ 	.byte	0x04, 0x11
        /*000e*/ 	.short	(.L_3 - .L_2)
	.align		4
.L_2:
        /*0010*/ 	.word	index@(matmul_kernel)
        /*0014*/ 	.word	0x00002558


	//----- nvinfo : EIATTR_MIN_STACK_SIZE
	.align		4
.L_3:
        /*0018*/ 	.byte	0x04, 0x12
        /*001a*/ 	.short	(.L_5 - .L_4)
	.align		4
.L_4:
        /*001c*/ 	.word	index@(matmul_kernel)
        /*0020*/ 	.word	0x00002558
.L_5:


//--------------------- .nv.info.matmul_kernel    --------------------------
	.section	.nv.info.matmul_kernel,"",@"SHT_CUDA_INFO"
	.sectionflags	@""
	.align	4


	//----- nvinfo : EIATTR_CUDA_API_VERSION
	.align		4
        /*0000*/ 	.byte	0x04, 0x37
        /*0002*/ 	.short	(.L_7 - .L_6)
.L_6:
        /*0004*/ 	.word	0x00000082


	//----- nvinfo : EIATTR_SW2861232_WAR
	.align		4
.L_7:
        /*0008*/ 	.byte	0x01, 0x35
	.zero		2


	//----- nvinfo : EIATTR_PARAM_CBANK
	.align		4
        /*000c*/ 	.byte	0x04, 0x0a
        /*000e*/ 	.short	(.L_9 - .L_8)
	.align		4
.L_8:
        /*0010*/ 	.word	index@(.nv.constant0.matmul_kernel)
        /*0014*/ 	.short	0x0160
        /*0016*/ 	.short	0x0050


	//----- nvinfo : EIATTR_CBANK_PARAM_SIZE
	.align		4
.L_9:
        /*0018*/ 	.byte	0x03, 0x19
        /*001a*/ 	.short	0x0050


	//----- nvinfo : EIATTR_KPARAM_INFO
	.align		4
        /*001c*/ 	.byte	0x04, 0x17
        /*001e*/ 	.short	(.L_11 - .L_10)
.L_10:
        /*0020*/ 	.word	0x00000000
        /*0024*/ 	.short	0x000d
        /*0026*/ 	.short	0x0048
        /*0028*/ 	.byte	0x00, 0xf4, 0x21, 0x00


	//----- nvinfo : EIATTR_KPARAM_INFO
	.align		4
.L_11:
        /*002c*/ 	.byte	0x04, 0x17
        /*002e*/ 	.short	(.L_13 - .L_12)
.L_12:
        /*0030*/ 	.word	0x00000000
        /*0034*/ 	.short	0x000c
        /*0036*/ 	.short	0x0040
        /*0038*/ 	.byte	0x00, 0xf4, 0x21, 0x00


	//----- nvinfo : EIATTR_KPARAM_INFO
	.align		4
.L_13:
        /*003c*/ 	.byte	0x04, 0x17
        /*003e*/ 	.short	(.L_15 - .L_14)
.L_14:
        /*0040*/ 	.word	0x00000000
        /*0044*/ 	.short	0x000b
        /*0046*/ 	.short	0x0038
        /*0048*/ 	.byte	0x00, 0xf0, 0x11, 0x00


	//----- nvinfo : EIATTR_KPARAM_INFO
	.align		4
.L_15:
        /*004c*/ 	.byte	0x04, 0x17
        /*004e*/ 	.short	(.L_17 - .L_16)
.L_16:
        /*0050*/ 	.word	0x00000000
        /*0054*/ 	.short	0x000a
        /*0056*/ 	.short	0x0034
        /*0058*/ 	.byte	0x00, 0xf0, 0x11, 0x00


	//----- nvinfo : EIATTR_KPARAM_INFO
	.align		4
.L_17:
        /*005c*/ 	.byte	0x04, 0x17
        /*005e*/ 	.short	(.L_19 - .L_18)
.L_18:
        /*0060*/ 	.word	0x00000000
        /*0064*/ 	.short	0x0009
        /*0066*/ 	.short	0x0030
        /*0068*/ 	.byte	0x00, 0xf0, 0x11, 0x00


	//----- nvinfo : EIATTR_KPARAM_INFO
	.align		4
.L_19:
        /*006c*/ 	.byte	0x04, 0x17
        /*006e*/ 	.short	(.L_21 - .L_20)
.L_20:
        /*0070*/ 	.word	0x00000000
        /*0074*/ 	.short	0x0008
        /*0076*/ 	.short	0x002c
        /*0078*/ 	.byte	0x00, 0xf0, 0x11, 0x00


	//----- nvinfo : EIATTR_KPARAM_INFO
	.align		4
.L_21:
        /*007c*/ 	.byte	0x04, 0x17
        /*007e*/ 	.short	(.L_23 - .L_22)
.L_22:
        /*0080*/ 	.word	0x00000000
        /*0084*/ 	.short	0x0007
        /*0086*/ 	.short	0x0028
        /*0088*/ 	.byte	0x00, 0xf0, 0x11, 0x00


	//----- nvinfo : EIATTR_KPARAM_INFO
	.align		4
.L_23:
        /*008c*/ 	.byte	0x04, 0x17
        /*008e*/ 	.short	(.L_25 - .L_24)
.L_24:
        /*0090*/ 	.word	0x00000000
        /*0094*/ 	.short	0x0006
        /*0096*/ 	.short	0x0024
        /*0098*/ 	.byte	0x00, 0xf0, 0x11, 0x00


	//----- nvinfo : EIATTR_KPARAM_INFO
	.align		4
.L_25:
        /*009c*/ 	.byte	0x04, 0x17
        /*009e*/ 	.short	(.L_27 - .L_26)
.L_26:
        /*00a0*/ 	.word	0x00000000
        /*00a4*/ 	.short	0x0005
        /*00a6*/ 	.short	0x0020
        /*00a8*/ 	.byte	0x00, 0xf0, 0x11, 0x00


	//----- nvinfo : EIATTR_KPARAM_INFO
	.align		4
.L_27:
        /*00ac*/ 	.byte	0x04, 0x17
        /*00ae*/ 	.short	(.L_29 - .L_28)
.L_28:
        /*00b0*/ 	.word	0x00000000
        /*00b4*/ 	.short	0x0004
        /*00b6*/ 	.short	0x001c
        /*00b8*/ 	.byte	0x00, 0xf0, 0x11, 0x00


	//----- nvinfo : EIATTR_KPARAM_INFO
	.align		4
.L_29:
        /*00bc*/ 	.byte	0x04, 0x17
        /*00be*/ 	.short	(.L_31 - .L_30)
.L_30:
        /*00c0*/ 	.word	0x00000000
        /*00c4*/ 	.short	0x0003
        /*00c6*/ 	.short	0x0018
        /*00c8*/ 	.byte	0x00, 0xf0, 0x11, 0x00


	//----- nvinfo : EIATTR_KPARAM_INFO
	.align		4
.L_31:
        /*00cc*/ 	.byte	0x04, 0x17
        /*00ce*/ 	.short	(.L_33 - .L_32)
.L_32:
        /*00d0*/ 	.word	0x00000000
        /*00d4*/ 	.short	0x0002
        /*00d6*/ 	.short	0x0010
        /*00d8*/ 	.byte	0x00, 0xf4, 0x21, 0x00


	//----- nvinfo : EIATTR_KPARAM_INFO
	.align		4
.L_33:
        /*00dc*/ 	.byte	0x04, 0x17
        /*00de*/ 	.short	(.L_35 - .L_34)
.L_34:
        /*00e0*/ 	.word	0x00000000
        /*00e4*/ 	.short	0x0001
        /*00e6*/ 	.short	0x0008
        /*00e8*/ 	.byte	0x00, 0xf4, 0x21, 0x00


	//----- nvinfo : EIATTR_KPARAM_INFO
	.align		4
.L_35:
        /*00ec*/ 	.byte	0x04, 0x17
        /*00ee*/ 	.short	(.L_37 - .L_36)
.L_36:
        /*00f0*/ 	.word	0x00000000
        /*00f4*/ 	.short	0x0000
        /*00f6*/ 	.short	0x0000
        /*00f8*/ 	.byte	0x00, 0xf4, 0x21, 0x00


	//----- nvinfo : EIATTR_MAXREG_COUNT
	.align		4
.L_37:
        /*00fc*/ 	.byte	0x03, 0x1b
        /*00fe*/ 	.short	0x00ff


	//----- nvinfo : EIATTR_NUM_BARRIERS
	.align		4
        /*0100*/ 	.byte	0x02, 0x4c
        /*0102*/ 	.byte	0x01
	.zero		1


	//----- nvinfo : EIATTR_ANNOTATIONS
	.align		4
        /*0104*/ 	.byte	0x04, 0x55
        /*0106*/ 	.short	(.L_39 - .L_38)


	//   ....[0]....
.L_38:
        /*0108*/ 	.word	0x00000001
        /*010c*/ 	.byte	0x70, 0x06, 0x00, 0x00, 0x01, 0x00, 0x00, 0x00, 0xa0, 0x06, 0x00, 0x00, 0x01, 0x00, 0x00, 0x00
        /* <DEDUP_REMOVED lines=336> */
        /*161c*/ 	.byte	0xc0, 0x02, 0x01, 0x00


	//----- nvinfo : EIATTR_MERCURY_ISA_VERSION
	.align		4
.L_39:
        /*1620*/ 	.byte	0x03, 0x5f
        /*1622*/ 	.short	0x0000


	//----- nvinfo : EIATTR_EXIT_INSTR_OFFSETS
	.align		4
        /*1624*/ 	.byte	0x04, 0x1c
        /*1626*/ 	.short	(.L_41 - .L_40)


	//   ....[0]....
.L_40:
        /*1628*/ 	.word	0x000472b0


	//   ....[1]....
        /*162c*/ 	.word	0x000472e0


	//----- nvinfo : EIATTR_REQNTID
	.align		4
.L_41:
        /*1630*/ 	.byte	0x04, 0x10
        /*1632*/ 	.short	(.L_43 - .L_42)
.L_42:
        /*1634*/ 	.word	0x00000080
        /*1638*/ 	.word	0x00000001
        /*163c*/ 	.word	0x00000001
.L_43:


//--------------------- .nv.callgraph             --------------------------
	.section	.nv.callgraph,"",@"SHT_CUDA_CALLGRAPH"
	.align	4
	.sectionentsize	8
	.align		4
        /*0000*/ 	.word	0x00000000
	.align		4
        /*0004*/ 	.word	0xffffffff
	.align		4
        /*0008*/ 	.word	0x00000000
	.align		4
        /*000c*/ 	.word	0xfffffffe
	.align		4
        /*0010*/ 	.word	0x00000000
	.align		4
        /*0014*/ 	.word	0xfffffffd
	.align		4
        /*0018*/ 	.word	0x00000000
	.align		4
        /*001c*/ 	.word	0xfffffffc


//--------------------- .nv.rel.action            --------------------------
	.section	.nv.rel.action,"",@"SHT_CUDA_RELOCINFO"
	.align	8
	.sectionentsize	8
        /*0000*/ 	.byte	0x73, 0x00, 0x00, 0x00, 0x00, 0x00, 0x00, 0x00, 0x00, 0x00, 0x00, 0x11, 0x25, 0x00, 0x05, 0x36


//--------------------- .nv.constant0.matmul_kernel --------------------------
	.section	.nv.constant0.matmul_kernel,"a",@progbits
	.sectionflags	@""
	.align	4
.nv.constant0.matmul_kernel:
	.zero		432


//--------------------- .text.matmul_kernel       --------------------------
	.section	.text.matmul_kernel,"ax",@progbits
	.sectioninfo	@"SHI_REGISTERS=32"
	.align	128
        .global         matmul_kernel
        .type           matmul_kernel,@function
        .size           matmul_kernel,(.L_x_5 - matmul_kernel)
        .other          matmul_kernel,@"STO_CUDA_ENTRY STV_DEFAULT"
matmul_kernel:
.text.matmul_kernel:
[----:B------:R-:W-:-:S03]  /*0000*/  IMAD.MOV.U32 R1, RZ, RZ, c[0x0][0x28] ;  /* 0x00000a00ff017624 */ /* 0x000fc600078e00ff */
[----:B------:R-:W-:Y:S01]  /*0010*/  IMAD.MOV.U32 R0, RZ, RZ, c[0x0][0x17c] ;  /* 0x00005f00ff007624 */ /* 0x000fe200078e00ff */
[----:B------:R-:W0:Y:S01]  /*0020*/  S2R R12, SR_TID.X ;  /* 0x00000000000c7919 */ /* 0x000e220000002100 */
[----:B------:R-:W-:Y:S01]  /*0030*/  IADD3 R1, R1, -0x2558, RZ ;  /* 0xffffdaa801017810 */ /* 0x000fe20007ffe0ff */
[----:B------:R-:W-:Y:S02]  /*0040*/  ULDC.64 UR10, c[0x0][0x118] ;  /* 0x00004600000a7ab9 */ /* 0x000fe40000000a00 */
[----:B------:R-:W-:-:S04]  /*0050*/  IADD3 R0, R0, 0xff, RZ ;  /* 0x000000ff00007810 */ /* 0x000fc80007ffe0ff */
[----:B------:R-:W-:-:S04]  /*0060*/  SHF.R.S32.HI R3, RZ, 0x1f, R0 ;  /* 0x0000001fff037819 */ /* 0x000fc80000011400 */
[----:B------:R-:W-:Y:S02]  /*0070*/  LEA.HI R2, R3, R0, RZ, 0x8 ;  /* 0x0000000003027211 */ /* 0x000fe400078f40ff */
[----:B------:R-:W1:Y:S02]  /*0080*/  S2R R3, SR_CTAID.X ;  /* 0x0000000000037919 */ /* 0x000e640000002500 */
[----:B------:R-:W-:-:S04]  /*0090*/  SHF.R.S32.HI R2, RZ, 0x8, R2 ;  /* 0x00000008ff027819 */ /* 0x000fc80000011402 */
[-C--:B------:R-:W-:Y:S02]  /*00a0*/  IABS R7, R2.reuse ;  /* 0x0000000200077213 */ /* 0x080fe40000000000 */
[----:B------:R-:W-:Y:S02]  /*00b0*/  IABS R10, R2 ;  /* 0x00000002000a7213 */ /* 0x000fe40000000000 */
[----:B------:R-:W2:Y:S01]  /*00c0*/  I2F.RP R0, R7 ;  /* 0x0000000700007306 */ /* 0x000ea20000209400 */
[----:B0-----:R-:W-:Y:S02]  /*00d0*/  LOP3.LUT R13, R12, 0x3f, RZ, 0xc0, !PT ;  /* 0x0000003f0c0d7812 */ /* 0x001fe400078ec0ff */
[----:B-1----:R-:W-:-:S05]  /*00e0*/  IABS R8, R3 ;  /* 0x0000000300087213 */ /* 0x002fca0000000000 */
[----:B--2---:R-:W0:Y:S02]  /*00f0*/  MUFU.RCP R0, R0 ;  /* 0x0000000000007308 */ /* 0x004e240000001000 */
[----:B0-----:R-:W-:-:S06]  /*0100*/  IADD3 R4, R0, 0xffffffe, RZ ;  /* 0x0ffffffe00047810 */ /* 0x001fcc0007ffe0ff */
[----:B------:R0:W1:Y:S02]  /*0110*/  F2I.FTZ.U32.TRUNC.NTZ R5, R4 ;  /* 0x0000000400057305 */ /* 0x000064000021f000 */
[----:B0-----:R-:W-:Y:S02]  /*0120*/  IMAD.MOV.U32 R4, RZ, RZ, RZ ;  /* 0x000000ffff047224 */ /* 0x001fe400078e00ff */
[----:B-1----:R-:W-:-:S04]  /*0130*/  IMAD.MOV R6, RZ, RZ, -R5 ;  /* 0x000000ffff067224 */ /* 0x002fc800078e0a05 */
[----:B------:R-:W-:Y:S02]  /*0140*/  IMAD R9, R6, R7, RZ ;  /* 0x0000000706097224 */ /* 0x000fe400078e02ff */
[----:B------:R-:W-:Y:S02]  /*0150*/  IMAD.MOV.U32 R6, RZ, RZ, R8 ;  /* 0x000000ffff067224 */ /* 0x000fe400078e0008 */
[----:B------:R-:W-:-:S04]  /*0160*/  IMAD.HI.U32 R5, R5, R9, R4 ;  /* 0x0000000905057227 */ /* 0x000fc800078e0004 */
[----:B------:R-:W-:Y:S02]  /*0170*/  IMAD.MOV R9, RZ, RZ, -R10 ;  /* 0x000000ffff097224 */ /* 0x000fe400078e0a0a */
[----:B------:R-:W-:-:S04]  /*0180*/  IMAD.HI.U32 R0, R5, R6, RZ ;  /* 0x0000000605007227 */ /* 0x000fc800078e00ff */
[----:B------:R-:W-:-:S05]  /*0190*/  IMAD R4, R0, R9, R6 ;  /* 0x0000000900047224 */ /* 0x000fca00078e0206 */
[----:B------:R-:W-:-:S13]  /*01a0*/  ISETP.GT.U32.AND P1, PT, R7, R4, PT ;  /* 0x000000040700720c */ /* 0x000fda0003f24070 */
[----:B------:R-:W-:Y:S01]  /*01b0*/  @!P1 IMAD.IADD R4, R4, 0x1, -R7 ;  /* 0x0000000104049824 */ /* 0x000fe200078e0a07 */
[----:B------:R-:W-:Y:S02]  /*01c0*/  @!P1 IADD3 R0, R0, 0x1, RZ ;  /* 0x0000000100009810 */ /* 0x000fe40007ffe0ff */
[----:B------:R-:W-:Y:S02]  /*01d0*/  ISETP.NE.AND P1, PT, R2, RZ, PT ;  /* 0x000000ff0200720c */ /* 0x000fe40003f25270 */
[----:B------:R-:W-:Y:S02]  /*01e0*/  ISETP.GE.U32.AND P0, PT, R4, R7, PT ;  /* 0x000000070400720c */ /* 0x000fe40003f06070 */
[----:B------:R-:W-:-:S04]  /*01f0*/  LOP3.LUT R4, R3, R2, RZ, 0x3c, !PT ;  /* 0x0000000203047212 */ /* 0x000fc800078e3cff */
[----:B------:R-:W-:Y:S01]  /*0200*/  ISETP.GE.AND P2, PT, R4, RZ, PT ;  /* 0x000000ff0400720c */ /* 0x000fe20003f46270 */
[----:B------:R-:W-:-:S05]  /*0210*/  IMAD.MOV.U32 R4, RZ, RZ, c[0x0][0x178] ;  /* 0x00005e00ff047624 */ /* 0x000fca00078e00ff */
[----:B------:R-:W-:Y:S02]  /*0220*/  IADD3 R4, R4, 0x3f, RZ ;  /* 0x0000003f04047810 */ /* 0x000fe40007ffe0ff */
[----:B------:R-:W-:Y:S02]  /*0230*/  @P0 IADD3 R0, R0, 0x1, RZ ;  /* 0x0000000100000810 */ /* 0x000fe40007ffe0ff */
[----:B------:R-:W-:-:S03]  /*0240*/  SHF.R.S32.HI R5, RZ, 0x1f, R4 ;  /* 0x0000001fff057819 */ /* 0x000fc60000011404 */
[----:B------:R-:W-:Y:S01]  /*0250*/  @!P2 IMAD.MOV R0, RZ, RZ, -R0 ;  /* 0x000000ffff00a224 */ /* 0x000fe200078e0a00 */
[----:B------:R-:W-:Y:S02]  /*0260*/  LEA.HI R5, R5, R4, RZ, 0x6 ;  /* 0x0000000405057211 */ /* 0x000fe400078f30ff */
[----:B------:R-:W-:-:S04]  /*0270*/  @!P1 LOP3.LUT R0, RZ, R2, RZ, 0x33, !PT ;  /* 0x00000002ff009212 */ /* 0x000fc800078e33ff */
[----:B------:R-:W-:Y:S01]  /*0280*/  LEA.HI.SX32 R4, R5, -R0, 0x1a ;  /* 0x8000000005047211 */ /* 0x000fe200078fd2ff */
[----:B------:R-:W-:-:S03]  /*0290*/  IMAD.MOV R8, RZ, RZ, -R0 ;  /* 0x000000ffff087224 */ /* 0x000fc600078e0a00 */
[----:B------:R-:W-:Y:S01]  /*02a0*/  IMNMX R4, R4, 0x1, PT ;  /* 0x0000000104047817 */ /* 0x000fe20003800200 */
[----:B------:R-:W-:-:S03]  /*02b0*/  IMAD R9, R2, R8, R3 ;  /* 0x0000000802097224 */ /* 0x000fc600078e0203 */
[-C--:B------:R-:W-:Y:S02]  /*02c0*/  IABS R10, R4.reuse ;  /* 0x00000004000a7213 */ /* 0x080fe40000000000 */
[----:B------:R-:W-:Y:S02]  /*02d0*/  IABS R2, R4 ;  /* 0x0000000400027213 */ /* 0x000fe40000000000 */
[----:B------:R-:W0:Y:S01]  /*02e0*/  I2F.RP R5, R10 ;  /* 0x0000000a00057306 */ /* 0x000e220000209400 */
[----:B------:R-:W-:-:S07]  /*02f0*/  IABS R8, R9 ;  /* 0x0000000900087213 */ /* 0x000fce0000000000 */
[----:B0-----:R-:W0:Y:S02]  /*0300*/  MUFU.RCP R5, R5 ;  /* 0x0000000500057308 */ /* 0x001e240000001000 */
[----:B0-----:R-:W-:Y:S01]  /*0310*/  IADD3 R6, R5, 0xffffffe, RZ ;  /* 0x0ffffffe05067810 */ /* 0x001fe20007ffe0ff */
[----:B------:R-:W-:-:S05]  /*0320*/  IMAD.MOV.U32 R5, RZ, RZ, 0x7f ;  /* 0x0000007fff057424 */ /* 0x000fca00078e00ff */
[----:B------:R0:W1:Y:S01]  /*0330*/  F2I.FTZ.U32.TRUNC.NTZ R7, R6 ;  /* 0x0000000600077305 */ /* 0x000062000021f000 */
[----:B------:R-:W-:Y:S01]  /*0340*/  IADD3 R15, R5, c[0x0][0x180], RZ ;  /* 0x00006000050f7a10 */ /* 0x000fe20007ffe0ff */
[----:B0-----:R-:W-:Y:S02]  /*0350*/  IMAD.MOV.U32 R6, RZ, RZ, RZ ;  /* 0x000000ffff067224 */ /* 0x001fe400078e00ff */
[----:B-1----:R-:W-:-:S04]  /*0360*/  IMAD.MOV R11, RZ, RZ, -R7 ;  /* 0x000000ffff0b7224 */ /* 0x002fc800078e0a07 */
[----:B------:R-:W-:-:S04]  /*0370*/  IMAD.MOV.U32 R3, RZ, RZ, R11 ;  /* 0x000000ffff037224 */ /* 0x000fc800078e000b */
[----:B------:R-:W-:-:S04]  /*0380*/  IMAD R3, R3, R10, RZ ;  /* 0x0000000a03037224 */ /* 0x000fc800078e02ff */
[----:B------:R-:W-:Y:S01]  /*0390*/  IMAD.HI.U32 R7, R7, R3, R6 ;  /* 0x0000000307077227 */ /* 0x000fe200078e0006 */
[----:B------:R-:W-:-:S03]  /*03a0*/  SHF.R.U32.HI R6, RZ, 0x6, R12 ;  /* 0x00000006ff067819 */ /* 0x000fc6000001160c */
[----:B------:R-:W-:Y:S01]  /*03b0*/  IMAD.MOV R3, RZ, RZ, -R2 ;  /* 0x000000ffff037224 */ /* 0x000fe200078e0a02 */
[----:B------:R-:W-:Y:S01]  /*03c0*/  SGXT.U32 R14, R6, 0x1 ;  /* 0x00000001060e781a */ /* 0x000fe20000000000 */
[----:B------:R-:W-:-:S03]  /*03d0*/  IMAD.HI.U32 R2, R7, R8, RZ ;  /* 0x0000000807027227 */ /* 0x000fc600078e00ff */
[----:B------:R-:W-:Y:S01]  /*03e0*/  LOP3.LUT R5, R14, 0x2, RZ, 0xfc, !PT ;  /* 0x000000020e057812 */ /* 0x000fe200078efcff */
[----:B------:R-:W-:Y:S01]  /*03f0*/  IMAD R3, R2, R3, R8 ;  /* 0x0000000302037224 */ /* 0x000fe200078e0208 */
[C---:B------:R-:W-:Y:S02]  /*0400*/  LOP3.LUT R5, R14.reuse, 0x8, RZ, 0xfc, !PT ;  /* 0x000000080e057812 */ /* 0x040fe400078efcff */
[----:B------:R-:W-:Y:S02]  /*0410*/  LOP3.LUT R5, R14, 0xe, RZ, 0xfc, !PT ;  /* 0x0000000e0e057812 */ /* 0x000fe400078efcff */
[----:B------:R-:W-:Y:S02]  /*0420*/  ISETP.GT.U32.AND P1, PT, R10, R3, PT ;  /* 0x000000030a00720c */ /* 0x000fe40003f24070 */
[C---:B------:R-:W-:Y:S02]  /*0430*/  LOP3.LUT R5, R14.reuse, 0x14, RZ, 0xfc, !PT ;  /* 0x000000140e057812 */ /* 0x040fe400078efcff */
[----:B------:R-:W-:-:S02]  /*0440*/  LOP3.LUT R5, R14, 0x1a, RZ, 0xfc, !PT ;  /* 0x0000001a0e057812 */ /* 0x000fc400078efcff */
[C---:B------:R-:W-:Y:S02]  /*0450*/  LOP3.LUT R5, R14.reuse, 0x20, RZ, 0xfc, !PT ;  /* 0x000000200e057812 */ /* 0x040fe400078efcff */
[C---:B------:R-:W-:Y:S02]  /*0460*/  LOP3.LUT R5, R14.reuse, 0x26, RZ, 0xfc, !PT ;  /* 0x000000260e057812 */ /* 0x040fe400078efcff */
[C---:B------:R-:W-:Y:S02]  /*0470*/  LOP3.LUT R5, R14.reuse, 0x2c, RZ, 0xfc, !PT ;  /* 0x0000002c0e057812 */ /* 0x040fe400078efcff */
[----:B------:R-:W-:Y:S01]  /*0480*/  LOP3.LUT R5, R14, 0x32, RZ, 0xfc, !PT ;  /* 0x000000320e057812 */ /* 0x000fe200078efcff */
[----:B------:R-:W-:Y:S01]  /*0490*/  @!P1 IMAD.IADD R3, R3, 0x1, -R10 ;  /* 0x0000000103039824 */ /* 0x000fe200078e0a0a */
[----:B------:R-:W-:Y:S02]  /*04a0*/  @!P1 IADD3 R2, R2, 0x1, RZ ;  /* 0x0000000102029810 */ /* 0x000fe40007ffe0ff */
[----:B------:R-:W-:-:S02]  /*04b0*/  ISETP.NE.AND P1, PT, R4, RZ, PT ;  /* 0x000000ff0400720c */ /* 0x000fc40003f25270 */
[----:B------:R-:W-:Y:S02]  /*04c0*/  ISETP.GE.U32.AND P0, PT, R3, R10, PT ;  /* 0x0000000a0300720c */ /* 0x000fe40003f06070 */
[----:B------:R-:W-:Y:S02]  /*04d0*/  LOP3.LUT R3, R9, R4, RZ, 0x3c, !PT ;  /* 0x0000000409037212 */ /* 0x000fe400078e3cff */
[C---:B------:R-:W-:Y:S02]  /*04e0*/  LOP3.LUT R5, R14.reuse, 0x38, RZ, 0xfc, !PT ;  /* 0x000000380e057812 */ /* 0x040fe400078efcff */
[----:B------:R-:W-:Y:S02]  /*04f0*/  ISETP.GE.AND P2, PT, R3, RZ, PT ;  /* 0x000000ff0300720c */ /* 0x000fe40003f46270 */
[C---:B------:R-:W-:Y:S02]  /*0500*/  LOP3.LUT R5, R14.reuse, 0x3e, RZ, 0xfc, !PT ;  /* 0x0000003e0e057812 */ /* 0x040fe400078efcff */
[----:B------:R-:W-:-:S02]  /*0510*/  LOP3.LUT R5, R14, 0x44, RZ, 0xfc, !PT ;  /* 0x000000440e057812 */ /* 0x000fc400078efcff */
[----:B------:R-:W-:Y:S02]  /*0520*/  LOP3.LUT R5, R14, 0x4a, RZ, 0xfc, !PT ;  /* 0x0000004a0e057812 */ /* 0x000fe400078efcff */
[----:B------:R-:W-:Y:S02]  /*0530*/  @P0 IADD3 R2, R2, 0x1, RZ ;  /* 0x0000000102020810 */ /* 0x000fe40007ffe0ff */
[----:B------:R-:W-:Y:S02]  /*0540*/  ISETP.GT.AND P0, PT, R15, 0x7f, PT ;  /* 0x0000007f0f00780c */ /* 0x000fe40003f04270 */
[C---:B------:R-:W-:Y:S01]  /*0550*/  LOP3.LUT R5, R14.reuse, 0x50, RZ, 0xfc, !PT ;  /* 0x000000500e057812 */ /* 0x040fe200078efcff */
[----:B------:R-:W-:Y:S01]  /*0560*/  @!P2 IMAD.MOV R2, RZ, RZ, -R2 ;  /* 0x000000ffff02a224 */ /* 0x000fe200078e0a02 */
[----:B------:R-:W-:Y:S02]  /*0570*/  @!P1 LOP3.LUT R2, RZ, R4, RZ, 0x33, !PT ;  /* 0x00000004ff029212 */ /* 0x000fe400078e33ff */
[----:B------:R-:W-:-:S02]  /*0580*/  LOP3.LUT R5, R14, 0x56, RZ, 0xfc, !PT ;  /* 0x000000560e057812 */ /* 0x000fc400078efcff */
[C---:B------:R-:W-:Y:S01]  /*0590*/  LOP3.LUT R5, R14.reuse, 0x5c, RZ, 0xfc, !PT ;  /* 0x0000005c0e057812 */ /* 0x040fe200078efcff */
[----:B------:R-:W-:Y:S01]  /*05a0*/  IMAD.MOV R3, RZ, RZ, -R2 ;  /* 0x000000ffff037224 */ /* 0x000fe200078e0a02 */
[----:B------:R-:W-:Y:S01]  /*05b0*/  LOP3.LUT R5, R14, 0x62, RZ, 0xfc, !PT ;  /* 0x000000620e057812 */ /* 0x000fe200078efcff */
[----:B------:R-:W-:Y:S01]  /*05c0*/  IMAD.SHL.U32 R29, R2, 0x100, RZ ;  /* 0x00000100021d7824 */ /* 0x000fe200078e00ff */
[----:B------:R-:W-:Y:S01]  /*05d0*/  LOP3.LUT R5, R14, 0x68, RZ, 0xfc, !PT ;  /* 0x000000680e057812 */ /* 0x000fe200078efcff */
[----:B------:R-:W-:Y:S01]  /*05e0*/  IMAD R3, R4, R3, R9 ;  /* 0x0000000304037224 */ /* 0x000fe200078e0209 */
[C---:B------:R-:W-:Y:S02]  /*05f0*/  LOP3.LUT R4, R14.reuse, 0x4, RZ, 0xfc, !PT ;  /* 0x000000040e047812 */ /* 0x040fe400078efcff */
[----:B------:R-:W-:Y:S01]  /*0600*/  LOP3.LUT R4, R14, 0xa, RZ, 0xfc, !PT ;  /* 0x0000000a0e047812 */ /* 0x000fe200078efcff */
[----:B------:R-:W-:Y:S01]  /*0610*/  IMAD.IADD R0, R0, 0x1, R3 ;  /* 0x0000000100007824 */ /* 0x000fe200078e0203 */
[----:B------:R-:W-:-:S02]  /*0620*/  LOP3.LUT R3, R14, 0x6, RZ, 0xfc, !PT ;  /* 0x000000060e037812 */ /* 0x000fc400078efcff */
[----:B------:R-:W-:Y:S01]  /*0630*/  LOP3.LUT R3, R14, 0xc, RZ, 0xfc, !PT ;  /* 0x0000000c0e037812 */ /* 0x000fe200078efcff */
[----:B------:R-:W-:Y:S01]  /*0640*/  IMAD R28, R0, 0x40, R13 ;  /* 0x00000040001c7824 */ /* 0x000fe200078e020d */
[C---:B------:R-:W-:Y:S02]  /*0650*/  LOP3.LUT R4, R14.reuse, 0x10, RZ, 0xfc, !PT ;  /* 0x000000100e047812 */ /* 0x040fe400078efcff */
[C---:B------:R-:W-:Y:S02]  /*0660*/  LOP3.LUT R3, R14.reuse, 0x12, RZ, 0xfc, !PT ;  /* 0x000000120e037812 */ /* 0x040fe400078efcff */
[----:B------:R0:W-:Y:S01]  /*0670*/  STL [R1+0xe48], R28 ;  /* 0x000e481c01007387 */ /* 0x0001e20000100800 */
[C---:B------:R-:W-:Y:S02]  /*0680*/  LOP3.LUT R4, R14.reuse, 0x16, RZ, 0xfc, !PT ;  /* 0x000000160e047812 */ /* 0x040fe400078efcff */
[C---:B------:R-:W-:Y:S01]  /*0690*/  LOP3.LUT R3, R14.reuse, 0x18, RZ, 0xfc, !PT ;  /* 0x000000180e037812 */ /* 0x040fe200078efcff */
[----:B------:R0:W-:Y:S01]  /*06a0*/  STL [R1+0x378], R29 ;  /* 0x0003781d01007387 */ /* 0x0001e20000100800 */
[----:B------:R-:W-:-:S02]  /*06b0*/  LOP3.LUT R4, R14, 0x1c, RZ, 0xfc, !PT ;  /* 0x0000001c0e047812 */ /* 0x000fc400078efcff */
[C---:B------:R-:W-:Y:S02]  /*06c0*/  LOP3.LUT R3, R14.reuse, 0x1e, RZ, 0xfc, !PT ;  /* 0x0000001e0e037812 */ /* 0x040fe400078efcff */
[C---:B------:R-:W-:Y:S02]  /*06d0*/  LOP3.LUT R4, R14.reuse, 0x22, RZ, 0xfc, !PT ;  /* 0x000000220e047812 */ /* 0x040fe400078efcff */
[C---:B------:R-:W-:Y:S02]  /*06e0*/  LOP3.LUT R3, R14.reuse, 0x24, RZ, 0xfc, !PT ;  /* 0x000000240e037812 */ /* 0x040fe400078efcff */
[C---:B------:R-:W-:Y:S02]  /*06f0*/  LOP3.LUT R4, R14.reuse, 0x28, RZ, 0xfc, !PT ;  /* 0x000000280e047812 */ /* 0x040fe400078efcff */
[C---:B------:R-:W-:Y:S02]  /*0700*/  LOP3.LUT R3, R14.reuse, 0x2a, RZ, 0xfc, !PT ;  /* 0x0000002a0e037812 */ /* 0x040fe400078efcff */
        /* <DEDUP_REMOVED lines=30> */
[----:B------:R-:W-:Y:S01]  /*08f0*/  LOP3.LUT R3, R14, 0x7e, RZ, 0xfc, !PT ;  /* 0x0000007e0e037812 */ /* 0x000fe200078efcff */
[----:B------:R-:W-:Y:S05]  /*0900*/  @P0 BRA `(.L_x_0) ;  /* 0x0000038000000947 */ /* 0x000fea0003800000 */
[----:B0-----:R0:W-:Y:S01]  /*0910*/  STL [R1], RZ ;  /* 0x000000ff01007387 */ /* 0x0011e20000100800 */
[----:B------:R-:W-:Y:S01]  /*0920*/  IMAD.SHL.U32 R0, R12, 0x40, RZ ;  /* 0x000000400c007824 */ /* 0x000fe200078e00ff */
[----:B------:R-:W-:Y:S01]  /*0930*/  CS2R R24, SRZ ;  /* 0x0000000000187805 */ /* 0x000fe2000001ff00 */
[----:B------:R-:W-:Y:S01]  /*0940*/  CS2R R26, SRZ ;  /* 0x00000000001a7805 */ /* 0x000fe2000001ff00 */
[----:B------:R0:W-:Y:S01]  /*0950*/  STL [R1+0x4], RZ ;  /* 0x000004ff01007387 */ /* 0x0001e20000100800 */
[----:B------:R-:W-:Y:S01]  /*0960*/  CS2R R20, SRZ ;  /* 0x0000000000147805 */ /* 0x000fe2000001ff00 */
[----:B------:R-:W-:Y:S01]  /*0970*/  LOP3.LUT R0, R0, 0x1800, RZ, 0xc0, !PT ;  /* 0x0000180000007812 */ /* 0x000fe200078ec0ff */
[----:B------:R-:W-:Y:S01]  /*0980*/  CS2R R22, SRZ ;  /* 0x0000000000167805 */ /* 0x000fe2000001ff00 */
[----:B------:R0:W-:Y:S01]  /*0990*/  STL [R1+0x8], RZ ;  /* 0x000008ff01007387 */ /* 0x0001e20000100800 */
[----:B------:R-:W-:Y:S01]  /*09a0*/  CS2R R16, SRZ ;  /* 0x0000000000107805 */ /* 0x000fe2000001ff00 */
[----:B------:R-:W-:Y:S01]  /*09b0*/  CS2R R18, SRZ ;  /* 0x0000000000127805 */ /* 0x000fe2000001ff00 */
[----:B------:R-:W-:Y:S01]  /*09c0*/  CS2R R12, SRZ ;  /* 0x00000000000c7805 */ /* 0x000fe2000001ff00 */
[----:B------:R0:W-:Y:S01]  /*09d0*/  STL [R1+0xc], RZ ;  /* 0x00000cff01007387 */ /* 0x0001e20000100800 */
[----:B------:R-:W-:Y:S01]  /*09e0*/  CS2R R14, SRZ ;  /* 0x00000000000e7805 */ /* 0x000fe2000001ff00 */
[----:B------:R-:W-:Y:S01]  /*09f0*/  CS2R R8, SRZ ;  /* 0x0000000000087805 */ /* 0x000fe2000001ff00 */
[----:B------:R-:W-:Y:S01]  /*0a00*/  CS2R R10, SRZ ;  /* 0x00000000000a7805 */ /* 0x000fe2000001ff00 */
[----:B------:R0:W-:Y:S01]  /*0a10*/  STL [R1+0x10], RZ ;  /* 0x000010ff01007387 */ /* 0x0001e20000100800 */
[----:B------:R-:W-:Y:S01]  /*0a20*/  CS2R R4, SRZ ;  /* 0x0000000000047805 */ /* 0x000fe2000001ff00 */
[----:B------:R-:W-:-:S02]  /*0a30*/  CS2R R6, SRZ ;  /* 0x0000000000067805 */ /* 0x000fc4000001ff00 */
[----:B------:R0:W-:Y:S04]  /*0a40*/  STL [R1+0x14], RZ ;  /* 0x000014ff01007387 */ /* 0x0001e80000100800 */
        /* <DEDUP_REMOVED lines=34> */
[----:B------:R0:W-:Y:S01]  /*0c70*/  STL [R1+0xe44], R0 ;  /* 0x000e440001007387 */ /* 0x0001e20000100800 */
[----:B------:R-:W-:Y:S05]  /*0c80*/  BRA `(.L_x_1) ;  /* 0x0004159000007947 */ /* 0x000fea0003800000 */
.L_x_0:
[----:B0-----:R-:W-:Y:S01]  /*0c90*/  IABS R0, c[0x0][0x178] ;  /* 0x00005e0000007a13 */ /* 0x001fe20000000000 */
[----:B------:R-:W-:Y:S01]  /*0ca0*/  ULDC.64 UR6, c[0x0][0x188] ;  /* 0x0000620000067ab9 */ /* 0x000fe20000000a00 */
[----:B------:R-:W-:-:S02]  /*0cb0*/  IABS R25, c[0x0][0x17c] ;  /* 0x00005f0000197a13 */ /* 0x000fc40000000000 */
[----:B------:R-:W0:Y:S01]  /*0cc0*/  I2F.RP R3, R0 ;  /* 0x0000000000037306 */ /* 0x000e220000209400 */
[----:B------:R-:W-:Y:S02]  /*0cd0*/  IABS R19, R28 ;  /* 0x0000001c00137213 */ /* 0x000fe40000000000 */
[----:B------:R-:W-:-:S04]  /*0ce0*/  IADD3 R6, R29, 0xff, RZ ;  /* 0x000000ff1d067810 */ /* 0x000fc80007ffe0ff */
[----:B------:R-:W-:Y:S01]  /*0cf0*/  IABS R8, R6 ;  /* 0x0000000600087213 */ /* 0x000fe20000000000 */
[----:B------:R-:W1:Y:S01]  /*0d00*/  I2F.RP R2, R25 ;  /* 0x0000001900027306 */ /* 0x000e620000209400 */
[----:B------:R-:W-:-:S07]  /*0d10*/  ISETP.GE.AND P4, PT, R6, RZ, PT ;  /* 0x000000ff0600720c */ /* 0x000fce0003f86270 */
[----:B0-----:R-:W0:Y:S08]  /*0d20*/  MUFU.RCP R3, R3 ;  /* 0x0000000300037308 */ /* 0x001e300000001000 */
[----:B-1----:R-:W1:Y:S01]  /*0d30*/  MUFU.RCP R2, R2 ;  /* 0x0000000200027308 */ /* 0x002e620000001000 */
[----:B0-----:R-:W-:-:S07]  /*0d40*/  IADD3 R3, R3, 0xffffffe, RZ ;  /* 0x0ffffffe03037810 */ /* 0x001fce0007ffe0ff */
[----:B------:R-:W0:Y:S01]  /*0d50*/  F2I.FTZ.U32.TRUNC.NTZ R3, R3 ;  /* 0x0000000300037305 */ /* 0x000e22000021f000 */
[----:B-1----:R-:W-:-:S07]  /*0d60*/  IADD3 R2, R2, 0xffffffe, RZ ;  /* 0x0ffffffe02027810 */ /* 0x002fce0007ffe0ff */
[----:B------:R1:W2:Y:S01]  /*0d70*/  F2I.FTZ.U32.TRUNC.NTZ R5, R2 ;  /* 0x0000000200057305 */ /* 0x0002a2000021f000 */
[----:B0-----:R-:W-:Y:S02]  /*0d80*/  IMAD.MOV R7, RZ, RZ, -R3 ;  /* 0x000000ffff077224 */ /* 0x001fe400078e0a03 */
[----:B-1----:R-:W-:Y:S02]  /*0d90*/  IMAD.MOV.U32 R2, RZ, RZ, RZ ;  /* 0x000000ffff027224 */ /* 0x002fe400078e00ff */
[----:B------:R-:W-:Y:S02]  /*0da0*/  IMAD R7, R7, R0, RZ ;  /* 0x0000000007077224 */ /* 0x000fe400078e02ff */
[----:B--2---:R-:W-:Y:S02]  /*0db0*/  IMAD.MOV R4, RZ, RZ, -R5 ;  /* 0x000000ffff047224 */ /* 0x004fe400078e0a05 */
[----:B------:R-:W-:Y:S01]  /*0dc0*/  IMAD.HI.U32 R2, R3, R7, R2 ;  /* 0x0000000703027227 */ /* 0x000fe200078e0002 */
[----:B------:R-:W-:-:S03]  /*0dd0*/  IADD3 R7, R29, 0xf9, RZ ;  /* 0x000000f91d077810 */ /* 0x000fc60007ffe0ff */
[----:B------:R-:W-:Y:S01]  /*0de0*/  IMAD R3, R4, R25, RZ ;  /* 0x0000001904037224 */ /* 0x000fe200078e02ff */
[----:B------:R-:W-:Y:S01]  /*0df0*/  IABS R15, R7 ;  /* 0x00000007000f7213 */ /* 0x000fe20000000000 */
[----:B------:R-:W-:-:S04]  /*0e00*/  IMAD.MOV.U32 R4, RZ, RZ, RZ ;  /* 0x000000ffff047224 */ /* 0x000fc800078e00ff */
[----:B------:R-:W-:Y:S01]  /*0e10*/  IMAD.HI.U32 R3, R5, R3, R4 ;  /* 0x0000000305037227 */ /* 0x000fe200078e0004 */
[----:B------:R-:W-:-:S03]  /*0e20*/  IADD3 R5, R29, 0xfe, RZ ;  /* 0x000000fe1d057810 */ /* 0x000fc60007ffe0ff */
[----:B------:R-:W-:Y:S01]  /*0e30*/  IMAD.HI.U32 R4, R2, R19, RZ ;  /* 0x0000001302047227 */ /* 0x000fe200078e00ff */
[----:B------:R-:W-:Y:S02]  /*0e40*/  IABS R9, R5 ;  /* 0x0000000500097213 */ /* 0x000fe40000000000 */
[----:B------:R-:W-:Y:S01]  /*0e50*/  ISETP.GE.AND P0, PT, R5, RZ, PT ;  /* 0x000000ff0500720c */ /* 0x000fe20003f06270 */
[----:B------:R-:W-:-:S04]  /*0e60*/  IMAD.HI.U32 R2, R3, R8, RZ ;  /* 0x0000000803027227 */ /* 0x000fc800078e00ff */
[----:B------:R-:W-:Y:S02]  /*0e70*/  IMAD.MOV R4, RZ, RZ, -R4 ;  /* 0x000000ffff047224 */ /* 0x000fe400078e0a04 */
[----:B------:R-:W-:Y:S02]  /*0e80*/  IMAD.MOV R2, RZ, RZ, -R2 ;  /* 0x000000ffff027224 */ /* 0x000fe400078e0a02 */
[C---:B------:R-:W-:Y:S01]  /*0e90*/  IMAD R19, R0.reuse, R4, R19 ;  /* 0x0000000400137224 */ /* 0x040fe200078e0213 */
[----:B------:R-:W-:Y:S01]  /*0ea0*/  IADD3 R4, R29, 0xfc, RZ ;  /* 0x000000fc1d047810 */ /* 0x000fe20007ffe0ff */
[----:B------:R-:W-:Y:S01]  /*0eb0*/  IMAD R8, R25, R2, R8 ;  /* 0x0000000219087224 */ /* 0x000fe200078e0208 */
[----:B------:R-:W-:Y:S01]  /*0ec0*/  IADD3 R2, R29, 0xfd, RZ ;  /* 0x000000fd1d027810 */ /* 0x000fe20007ffe0ff */
[----:B------:R-:W-:Y:S01]  /*0ed0*/  IMAD.HI.U32 R6, R3, R9, RZ ;  /* 0x0000000903067227 */ /* 0x000fe200078e00ff */
[----:B------:R-:W-:Y:S02]  /*0ee0*/  ISETP.GT.U32.AND P3, PT, R0, R19, PT ;  /* 0x000000130000720c */ /* 0x000fe40003f64070 */
[----:B------:R-:W-:Y:S01]  /*0ef0*/  ISETP.GT.U32.AND P6, PT, R25, R8, PT ;  /* 0x000000081900720c */ /* 0x000fe20003fc4070 */
[----:B------:R-:W-:Y:S01]  /*0f00*/  IMAD.HI.U32 R13, R3, R15, RZ ;  /* 0x0000000f030d7227 */ /* 0x000fe200078e00ff */
[----:B------:R-:W-:-:S02]  /*0f10*/  IABS R11, R2 ;  /* 0x00000002000b7213 */ /* 0x000fc40000000000 */
[----:B------:R-:W-:Y:S01]  /*0f20*/  ISETP.GE.AND P2, PT, R2, RZ, PT ;  /* 0x000000ff0200720c */ /* 0x000fe20003f46270 */
[----:B------:R-:W-:Y:S01]  /*0f30*/  IMAD.MOV R2, RZ, RZ, -R6 ;  /* 0x000000ffff027224 */ /* 0x000fe200078e0a06 */
[----:B------:R-:W-:Y:S01]  /*0f40*/  IABS R5, R4 ;  /* 0x0000000400057213 */ /* 0x000fe20000000000 */
[----:B------:R-:W-:Y:S01]  /*0f50*/  IMAD.HI.U32 R6, R3, R11, RZ ;  /* 0x0000000b03067227 */ /* 0x000fe200078e00ff */
[----:B------:R-:W-:-:S03]  /*0f60*/  ISETP.GE.AND P1, PT, R4, RZ, PT ;  /* 0x000000ff0400720c */ /* 0x000fc60003f26270 */
[----:B------:R-:W-:Y:S02]  /*0f70*/  @!P3 IMAD.IADD R19, R19, 0x1, -R0 ;  /* 0x000000011313b824 */ /* 0x000fe400078e0a00 */
[C---:B------:R-:W-:Y:S02]  /*0f80*/  IMAD R9, R25.reuse, R2, R9 ;  /* 0x0000000219097224 */ /* 0x040fe400078e0209 */
[----:B------:R-:W-:Y:S01]  /*0f90*/  @!P6 IMAD.IADD R8, R8, 0x1, -R25 ;  /* 0x000000010808e824 */ /* 0x000fe200078e0a19 */
[----:B------:R-:W-:Y:S01]  /*0fa0*/  ISETP.GT.U32.AND P5, PT, R0, R19, PT ;  /* 0x000000130000720c */ /* 0x000fe20003fa4070 */
[----:B------:R-:W-:Y:S01]  /*0fb0*/  IMAD.MOV R6, RZ, RZ, -R6 ;  /* 0x000000ffff067224 */ /* 0x000fe200078e0a06 */
[C---:B------:R-:W-:Y:S01]  /*0fc0*/  ISETP.GT.U32.AND P3, PT, R25.reuse, R9, PT ;  /* 0x000000091900720c */ /* 0x040fe20003f64070 */
[----:B------:R-:W-:Y:S01]  /*0fd0*/  IMAD.MOV.U32 R4, RZ, RZ, R5 ;  /* 0x000000ffff047224 */ /* 0x000fe200078e0005 */
[C---:B------:R-:W-:Y:S01]  /*0fe0*/  ISETP.GT.U32.AND P6, PT, R25.reuse, R8, PT ;  /* 0x000000081900720c */ /* 0x040fe20003fc4070 */
[----:B------:R-:W-:Y:S01]  /*0ff0*/  IMAD R11, R25, R6, R11 ;  /* 0x00000006190b7224 */ /* 0x000fe200078e020b */
[----:B------:R-:W-:Y:S01]  /*1000*/  IADD3 R6, R29, 0xfa, RZ ;  /* 0x000000fa1d067810 */ /* 0x000fe20007ffe0ff */
[----:B------:R-:W-:Y:S01]  /*1010*/  IMAD.HI.U32 R2, R3, R4, RZ ;  /* 0x0000000403027227 */ /* 0x000fe200078e00ff */
[----:B------:R-:W-:-:S02]  /*1020*/  IADD3 R5, R29, 0xfb, RZ ;  /* 0x000000fb1d057810 */ /* 0x000fc40007ffe0ff */
[----:B------:R-:W-:Y:S01]  /*1030*/  IABS R14, R6 ;  /* 0x00000006000e7213 */ /* 0x000fe20000000000 */
[----:B------:R-:W-:Y:S01]  /*1040*/  IMAD.MOV R2, RZ, RZ, -R2 ;  /* 0x000000ffff027224 */ /* 0x000fe200078e0a02 */
[----:B------:R-:W-:Y:S01]  /*1050*/  IABS R10, R5 ;  /* 0x00000005000a7213 */ /* 0x000fe20000000000 */
[----:B------:R-:W-:Y:S01]  /*1060*/  @!P5 IMAD.IADD R19, R19, 0x1, -R0 ;  /* 0x000000011313d824 */ /* 0x000fe200078e0a00 */
[----:B------:R-:W-:Y:S01]  /*1070*/  ISETP.GT.U32.AND P5, PT, R25, R11, PT ;  /* 0x0000000b1900720c */ /* 0x000fe20003fa4070 */
[--C-:B------:R-:W-:Y:S02]  /*1080*/  @!P3 IMAD.IADD R9, R9, 0x1, -R25.reuse ;  /* 0x000000010909b824 */ /* 0x100fe400078e0a19 */
[----:B------:R-:W-:Y:S02]  /*1090*/  @!P6 IMAD.IADD R8, R8, 0x1, -R25 ;  /* 0x000000010808e824 */ /* 0x000fe400078e0a19 */
[C---:B------:R-:W-:Y:S01]  /*10a0*/  IMAD R4, R25.reuse, R2, R4 ;  /* 0x0000000219047224 */ /* 0x040fe200078e0204 */
[----:B------:R-:W-:Y:S01]  /*10b0*/  ISETP.GT.U32.AND P6, PT, R25, R9, PT ;  /* 0x000000091900720c */ /* 0x000fe20003fc4070 */
[----:B------:R-:W-:Y:S01]  /*10c0*/  IMAD.HI.U32 R16, R3, R14, RZ ;  /* 0x0000000e03107227 */ /* 0x000fe200078e00ff */
[----:B------:R-:W-:-:S02]  /*10d0*/  IADD3 R2, R29, 0xf8, RZ ;  /* 0x000000f81d027810 */ /* 0x000fc40007ffe0ff */
[----:B------:R-:W-:Y:S01]  /*10e0*/  ISETP.GT.U32.AND P3, PT, R25, R4, PT ;  /* 0x000000041900720c */ /* 0x000fe20003f64070 */
[----:B------:R-:W-:Y:S01]  /*10f0*/  IMAD.HI.U32 R0, R3, R10, RZ ;  /* 0x0000000a03007227 */ /* 0x000fe200078e00ff */
[----:B------:R-:W-:-:S03]  /*1100*/  IABS R12, R2 ;  /* 0x00000002000c7213 */ /* 0x000fc60000000000 */
[--C-:B------:R-:W-:Y:S02]  /*1110*/  @!P5 IMAD.IADD R11, R11, 0x1, -R25.reuse ;  /* 0x000000010b0bd824 */ /* 0x100fe400078e0a19 */
[----:B------:R-:W-:Y:S02]  /*1120*/  IMAD.MOV R16, RZ, RZ, -R16 ;  /* 0x000000ffff107224 */ /* 0x000fe400078e0a10 */
[----:B------:R-:W-:Y:S01]  /*1130*/  @!P6 IMAD.IADD R9, R9, 0x1, -R25 ;  /* 0x000000010909e824 */ /* 0x000fe200078e0a19 */
[C---:B------:R-:W-:Y:S01]  /*1140*/  ISETP.GT.U32.AND P6, PT, R25.reuse, R11, PT ;  /* 0x0000000b1900720c */ /* 0x040fe20003fc4070 */
[----:B------:R-:W-:Y:S02]  /*1150*/  IMAD.MOV R0, RZ, RZ, -R0 ;  /* 0x000000ffff007224 */ /* 0x000fe400078e0a00 */
[C---:B------:R-:W-:Y:S02]  /*1160*/  IMAD R14, R25.reuse, R16, R14 ;  /* 0x00000010190e7224 */ /* 0x040fe400078e020e */
[----:B------:R-:W-:Y:S01]  /*1170*/  IMAD R10, R25, R0, R10 ;  /* 0x00000000190a7224 */ /* 0x000fe200078e020a */
[----:B------:R-:W-:Y:S01]  /*1180*/  IADD3 R0, R29, 0xf7, RZ ;  /* 0x000000f71d007810 */ /* 0x000fe20007ffe0ff */
[----:B------:R-:W-:-:S02]  /*1190*/  IMAD.MOV.U32 R17, RZ, RZ, R8 ;  /* 0x000000ffff117224 */ /* 0x000fc400078e0008 */
[--C-:B------:R-:W-:Y:S01]  /*11a0*/  @!P3 IMAD.IADD R4, R4, 0x1, -R25.reuse ;  /* 0x000000010404b824 */ /* 0x100fe200078e0a19 */
[----:B------:R-:W-:Y:S01]  /*11b0*/  ISETP.GT.U32.AND P5, PT, R25, R10, PT ;  /* 0x0000000a1900720c */ /* 0x000fe20003fa4070 */
[----:B------:R-:W-:Y:S01]  /*11c0*/  IMAD.HI.U32 R8, R3, R12, RZ ;  /* 0x0000000c03087227 */ /* 0x000fe200078e00ff */
[----:B------:R-:W-:Y:S02]  /*11d0*/  ISETP.GE.AND P3, PT, R5, RZ, PT ;  /* 0x000000ff0500720c */ /* 0x000fe40003f66270 */
[----:B------:R-:W-:Y:S01]  /*11e0*/  IABS R5, R0 ;  /* 0x0000000000057213 */ /* 0x000fe20000000000 */
[----:B------:R-:W-:Y:S01]  /*11f0*/  @!P6 IMAD.IADD R11, R11, 0x1, -R25 ;  /* 0x000000010b0be824 */ /* 0x000fe200078e0a19 */
[C---:B------:R-:W-:Y:S01]  /*1200*/  ISETP.GT.U32.AND P6, PT, R25.reuse, R14, PT ;  /* 0x0000000e1900720c */ /* 0x040fe20003fc4070 */
[----:B------:R-:W-:Y:S01]  /*1210*/  @!P4 IMAD.MOV R17, RZ, RZ, -R17 ;  /* 0x000000ffff11c224 */ /* 0x000fe200078e0a11 */
[----:B------:R-:W-:Y:S01]  /*1220*/  ISETP.GT.U32.AND P4, PT, R25, R4, PT ;  /* 0x000000041900720c */ /* 0x000fe20003f84070 */
[----:B------:R-:W-:-:S02]  /*1230*/  IMAD.MOV R8, RZ, RZ, -R8 ;  /* 0x000000ffff087224 */ /* 0x000fc400078e0a08 */
[----:B------:R-:W-:Y:S01]  /*1240*/  IMAD.MOV R13, RZ, RZ, -R13 ;  /* 0x000000ffff0d7224 */ /* 0x000fe200078e0a0d */
[----:B------:R-:W-:Y:S01]  /*1250*/  STL [R1+0xa4], R17 ;  /* 0x0000a41101007387 */ /* 0x000fe20000100800 */
[C---:B------:R-:W-:Y:S02]  /*1260*/  IMAD R12, R25.reuse, R8, R12 ;  /* 0x00000008190c7224 */ /* 0x040fe400078e020c */
[C---:B------:R-:W-:Y:S02]  /*1270*/  IMAD R15, R25.reuse, R13, R15 ;  /* 0x0000000d190f7224 */ /* 0x040fe400078e020f */
[----:B------:R-:W-:Y:S02]  /*1280*/  IMAD.MOV.U32 R16, RZ, RZ, R9 ;  /* 0x000000ffff107224 */ /* 0x000fe400078e0009 */
[----:B------:R-:W-:Y:S01]  /*1290*/  @!P6 IMAD.IADD R14, R14, 0x1, -R25 ;  /* 0x000000010e0ee824 */ /* 0x000fe200078e0a19 */
[----:B------:R-:W-:Y:S01]  /*12a0*/  ISETP.GT.U32.AND P6, PT, R25, R12, PT ;  /* 0x0000000c1900720c */ /* 0x000fe20003fc4070 */
[----:B------:R-:W-:-:S02]  /*12b0*/  IMAD.MOV.U32 R13, RZ, RZ, R11 ;  /* 0x000000ffff0d7224 */ /* 0x000fc400078e000b */
[----:B------:R-:W-:Y:S02]  /*12c0*/  @!P5 IMAD.IADD R10, R10, 0x1, -R25 ;  /* 0x000000010a0ad824 */ /* 0x000fe400078e0a19 */
[----:B------:R-:W-:Y:S01]  /*12d0*/  @!P0 IMAD.MOV R16, RZ, RZ, -R16 ;  /* 0x000000ffff108224 */ /* 0x000fe200078e0a10 */
[----:B------:R-:W-:Y:S01]  /*12e0*/  ISETP.GE.AND P0, PT, R6, RZ, PT ;  /* 0x000000ff0600720c */ /* 0x000fe20003f06270 */
[----:B------:R-:W-:Y:S01]  /*12f0*/  @!P2 IMAD.MOV R13, RZ, RZ, -R13 ;  /* 0x000000ffff0da224 */ /* 0x000fe200078e0a0d */
[C---:B------:R-:W-:Y:S01]  /*1300*/  ISETP.GT.U32.AND P5, PT, R25.reuse, R10, PT ;  /* 0x0000000a1900720c */ /* 0x040fe20003fa4070 */
[----:B------:R-:W-:Y:S01]  /*1310*/  @!P4 IMAD.IADD R4, R4, 0x1, -R25 ;  /* 0x000000010404c824 */ /* 0x000fe200078e0a19 */
[----:B------:R-:W-:Y:S01]  /*1320*/  STL [R1+0x84], R16 ;  /* 0x0000841001007387 */ /* 0x000fe20000100800 */
[----:B------:R-:W-:Y:S01]  /*1330*/  ISETP.GT.U32.AND P2, PT, R25, R15, PT ;  /* 0x0000000f1900720c */ /* 0x000fe20003f44070 */
[----:B------:R-:W-:Y:S01]  /*1340*/  IMAD.HI.U32 R9, R3, R5, RZ ;  /* 0x0000000503097227 */ /* 0x000fe200078e00ff */
[----:B------:R-:W-:Y:S01]  /*1350*/  ISETP.GE.AND P4, PT, R7, RZ, PT ;  /* 0x000000ff0700720c */ /* 0x000fe20003f86270 */
[----:B------:R0:W-:Y:S01]  /*1360*/  STL [R1+0x54], R13 ;  /* 0x0000540d01007387 */ /* 0x0001e20000100800 */
[----:B------:R-:W-:Y:S01]  /*1370*/  IADD3 R7, R29, 0xf5, RZ ;  /* 0x000000f51d077810 */ /* 0x000fe20007ffe0ff */
[----:B------:R-:W-:-:S02]  /*1380*/  IMAD.MOV.U32 R6, RZ, RZ, R4 ;  /* 0x000000ffff067224 */ /* 0x000fc400078e0004 */
[----:B------:R-:W-:Y:S02]  /*1390*/  @!P6 IMAD.IADD R12, R12, 0x1, -R25 ;  /* 0x000000010c0ce824 */ /* 0x000fe400078e0a19 */
[----:B------:R-:W-:Y:S01]  /*13a0*/  @!P1 IMAD.MOV R6, RZ, RZ, -R6 ;  /* 0x000000ffff069224 */ /* 0x000fe200078e0a06 */
[C---:B------:R-:W-:Y:S01]  /*13b0*/  ISETP.GT.U32.AND P1, PT, R25.reuse, R14, PT ;  /* 0x0000000e1900720c */ /* 0x040fe20003f24070 */
[----:B------:R-:W-:Y:S01]  /*13c0*/  IMAD.MOV R9, RZ, RZ, -R9 ;  /* 0x000000ffff097224 */ /* 0x000fe200078e0a09 */
[----:B------:R-:W-:Y:S01]  /*13d0*/  ISETP.GT.U32.AND P6, PT, R25, R12, PT ;  /* 0x0000000c1900720c */ /* 0x000fe20003fc4070 */
[----:B------:R-:W-:Y:S01]  /*13e0*/  @!P5 IMAD.IADD R10, R10, 0x1, -R25 ;  /* 0x000000010a0ad824 */ /* 0x000fe200078e0a19 */
[----:B0-----:R-:W-:Y:S01]  /*13f0*/  IADD3 R13, R29, 0xf6, RZ ;  /* 0x000000f61d0d7810 */ /* 0x001fe20007ffe0ff */
[----:B------:R0:W-:Y:S01]  /*1400*/  STL [R1+0x4c], R6 ;  /* 0x00004c0601007387 */ /* 0x0001e20000100800 */
[----:B------:R-:W-:Y:S01]  /*1410*/  ISETP.GE.AND P5, PT, R2, RZ, PT ;  /* 0x000000ff0200720c */ /* 0x000fe20003fa6270 */
[----:B------:R-:W-:Y:S01]  /*1420*/  IMAD R2, R25, R9, R5 ;  /* 0x0000000919027224 */ /* 0x000fe200078e0205 */
[----:B------:R-:W-:Y:S01]  /*1430*/  IABS R4, R13 ;  /* 0x0000000d00047213 */ /* 0x000fe20000000000 */
[--C-:B------:R-:W-:Y:S01]  /*1440*/  @!P2 IMAD.IADD R15, R15, 0x1, -R25.reuse ;  /* 0x000000010f0fa824 */ /* 0x100fe200078e0a19 */
[----:B------:R-:W-:Y:S01]  /*1450*/  IADD3 R5, R29, 0xf4, RZ ;  /* 0x000000f41d057810 */ /* 0x000fe20007ffe0ff */
[----:B------:R-:W-:Y:S01]  /*1460*/  IMAD.MOV.U32 R20, RZ, RZ, R10 ;  /* 0x000000ffff147224 */ /* 0x000fe200078e000a */
[----:B------:R-:W-:Y:S01]  /*1470*/  IABS R16, R7 ;  /* 0x0000000700107213 */ /* 0x000fe20000000000 */
[----:B------:R-:W-:Y:S01]  /*1480*/  @!P1 IMAD.IADD R14, R14, 0x1, -R25 ;  /* 0x000000010e0e9824 */ /* 0x000fe200078e0a19 */
[----:B------:R-:W-:Y:S01]  /*1490*/  ISETP.GT.U32.AND P2, PT, R25, R15, PT ;  /* 0x0000000f1900720c */ /* 0x000fe20003f44070 */
[----:B0-----:R-:W-:Y:S01]  /*14a0*/  IMAD.HI.U32 R6, R3, R4, RZ ;  /* 0x0000000403067227 */ /* 0x001fe200078e00ff */
[----:B------:R-:W-:-:S02]  /*14b0*/  ISETP.GT.U32.AND P1, PT, R25, R2, PT ;  /* 0x000000021900720c */ /* 0x000fc40003f24070 */
[----:B------:R-:W-:Y:S01]  /*14c0*/  IADD3 R9, R29, 0xf3, RZ ;  /* 0x000000f31d097810 */ /* 0x000fe20007ffe0ff */
[----:B------:R-:W-:Y:S01]  /*14d0*/  IMAD.MOV R6, RZ, RZ, -R6 ;  /* 0x000000ffff067224 */ /* 0x000fe200078e0a06 */
[----:B------:R-:W-:Y:S01]  /*14e0*/  IABS R11, R5 ;  /* 0x00000005000b7213 */ /* 0x000fe20000000000 */
[----:B------:R-:W-:Y:S01]  /*14f0*/  @!P6 IMAD.IADD R12, R12, 0x1, -R25 ;  /* 0x000000010c0ce824 */ /* 0x000fe200078e0a19 */
[----:B------:R-:W-:Y:S01]  /*1500*/  IABS R8, R9 ;  /* 0x0000000900087213 */ /* 0x000fe20000000000 */
[----:B------:R-:W-:Y:S02]  /*1510*/  IMAD R4, R25, R6, R4 ;  /* 0x0000000619047224 */ /* 0x000fe400078e0204 */
[----:B------:R-:W-:-:S03]  /*1520*/  IMAD.HI.U32 R17, R3, R16, RZ ;  /* 0x0000001003117227 */ /* 0x000fc600078e00ff */
[----:B------:R-:W-:Y:S01]  /*1530*/  ISETP.GT.U32.AND P6, PT, R25, R4, PT ;  /* 0x000000041900720c */ /* 0x000fe20003fc4070 */
[--C-:B------:R-:W-:Y:S01]  /*1540*/  @!P2 IMAD.IADD R15, R15, 0x1, -R25.reuse ;  /* 0x000000010f0fa824 */ /* 0x100fe200078e0a19 */
[----:B------:R-:W-:Y:S01]  /*1550*/  ISETP.GE.AND P2, PT, R0, RZ, PT ;  /* 0x000000ff0000720c */ /* 0x000fe20003f46270 */
[----:B------:R-:W-:Y:S01]  /*1560*/  @!P1 IMAD.IADD R2, R2, 0x1, -R25 ;  /* 0x0000000102029824 */ /* 0x000fe200078e0a19 */
[----:B------:R-:W-:Y:S01]  /*1570*/  ISETP.GE.AND P1, PT, R13, RZ, PT ;  /* 0x000000ff0d00720c */ /* 0x000fe20003f26270 */
[----:B------:R-:W-:-:S04]  /*1580*/  IMAD.HI.U32 R0, R3, R11, RZ ;  /* 0x0000000b03007227 */ /* 0x000fc800078e00ff */
[----:B------:R-:W-:Y:S02]  /*1590*/  IMAD.MOV R17, RZ, RZ, -R17 ;  /* 0x000000ffff117224 */ /* 0x000fe400078e0a11 */
[----:B------:R-:W-:-:S04]  /*15a0*/  IMAD.HI.U32 R6, R3, R8, RZ ;  /* 0x0000000803067227 */ /* 0x000fc800078e00ff */
[----:B------:R-:W-:Y:S01]  /*15b0*/  @!P6 IMAD.IADD R4, R4, 0x1, -R25 ;  /* 0x000000010404e824 */ /* 0x000fe200078e0a19 */
[C---:B------:R-:W-:Y:S01]  /*15c0*/  ISETP.GT.U32.AND P6, PT, R25.reuse, R2, PT ;  /* 0x000000021900720c */ /* 0x040fe20003fc4070 */
[----:B------:R-:W-:Y:S02]  /*15d0*/  IMAD.MOV R0, RZ, RZ, -R0 ;  /* 0x000000ffff007224 */ /* 0x000fe400078e0a00 */
[C---:B------:R-:W-:Y:S02]  /*15e0*/  IMAD R13, R25.reuse, R17, R16 ;  /* 0x00000011190d7224 */ /* 0x040fe400078e0210 */
[----:B------:R-:W-:Y:S02]  /*15f0*/  IMAD.MOV.U32 R18, RZ, RZ, R14 ;  /* 0x000000ffff127224 */ /* 0x000fe400078e000e */
[----:B------:R-:W-:Y:S02]  /*1600*/  IMAD.MOV R6, RZ, RZ, -R6 ;  /* 0x000000ffff067224 */ /* 0x000fe400078e0a06 */
[----:B------:R-:W-:Y:S01]  /*1610*/  IMAD R11, R25, R0, R11 ;  /* 0x00000000190b7224 */ /* 0x000fe200078e020b */
[----:B------:R-:W-:Y:S01]  /*1620*/  IADD3 R0, R29, 0xf2, RZ ;  /* 0x000000f21d007810 */ /* 0x000fe20007ffe0ff */
[----:B------:R-:W-:Y:S01]  /*1630*/  @!P3 IMAD.MOV R20, RZ, RZ, -R20 ;  /* 0x000000ffff14b224 */ /* 0x000fe200078e0a14 */
[C---:B------:R-:W-:Y:S01]  /*1640*/  ISETP.GT.U32.AND P3, PT, R25.reuse, R13, PT ;  /* 0x0000000d1900720c */ /* 0x040fe20003f64070 */
[----:B------:R-:W-:Y:S01]  /*1650*/  @!P0 IMAD.MOV R18, RZ, RZ, -R18 ;  /* 0x000000ffff128224 */ /* 0x000fe200078e0a12 */
[C---:B------:R-:W-:Y:S01]  /*1660*/  ISETP.GT.U32.AND P0, PT, R25.reuse, R4, PT ;  /* 0x000000041900720c */ /* 0x040fe20003f04070 */
[C---:B------:R-:W-:Y:S01]  /*1670*/  IMAD R8, R25.reuse, R6, R8 ;  /* 0x0000000619087224 */ /* 0x040fe200078e0208 */
[----:B------:R-:W-:Y:S01]  /*1680*/  IABS R10, R0 ;  /* 0x00000000000a7213 */ /* 0x000fe20000000000 */
[----:B------:R-:W-:Y:S01]  /*1690*/  @!P4 IMAD.MOV R15, RZ, RZ, -R15 ;  /* 0x000000ffff0fc224 */ /* 0x000fe200078e0a0f */
[C---:B------:R-:W-:Y:S01]  /*16a0*/  ISETP.GT.U32.AND P4, PT, R25.reuse, R11, PT ;  /* 0x0000000b1900720c */ /* 0x040fe20003f84070 */
[--C-:B------:R-:W-:Y:S01]  /*16b0*/  @!P6 IMAD.IADD R2, R2, 0x1, -R25.reuse ;  /* 0x000000010202e824 */ /* 0x100fe200078e0a19 */
[----:B------:R-:W-:Y:S01]  /*16c0*/  ISETP.GT.U32.AND P6, PT, R25, R8, PT ;  /* 0x000000081900720c */ /* 0x000fe20003fc4070 */
[----:B------:R-:W-:Y:S01]  /*16d0*/  IMAD.MOV.U32 R16, RZ, RZ, R12 ;  /* 0x000000ffff107224 */ /* 0x000fe200078e000c */
[----:B------:R-:W-:Y:S01]  /*16e0*/  IADD3 R6, R29, 0xf1, RZ ;  /* 0x000000f11d067810 */ /* 0x000fe20007ffe0ff */
[----:B------:R-:W-:Y:S01]  /*16f0*/  IMAD.HI.U32 R12, R3, R10, RZ ;  /* 0x0000000a030c7227 */ /* 0x000fe200078e00ff */
[----:B------:R-:W-:Y:S02]  /*1700*/  STL [R1+0x4], R20 ;  /* 0x0000041401007387 */ /* 0x000fe40000100800 */
[----:B------:R-:W-:Y:S01]  /*1710*/  IABS R14, R6 ;  /* 0x00000006000e7213 */ /* 0x000fe20000000000 */
[----:B------:R-:W-:Y:S01]  /*1720*/  @!P5 IMAD.MOV R16, RZ, RZ, -R16 ;  /* 0x000000ffff10d224 */ /* 0x000fe200078e0a10 */
[----:B------:R-:W-:Y:S01]  /*1730*/  ISETP.GE.AND P5, PT, R7, RZ, PT ;  /* 0x000000ff0700720c */ /* 0x000fe20003fa6270 */
[----:B------:R-:W-:Y:S01]  /*1740*/  IMAD.MOV R12, RZ, RZ, -R12 ;  /* 0x000000ffff0c7224 */ /* 0x000fe200078e0a0c */
[----:B------:R-:W-:Y:S01]  /*1750*/  STL [R1], R18 ;  /* 0x0000001201007387 */ /* 0x000fe20000100800 */
[--C-:B------:R-:W-:Y:S01]  /*1760*/  @!P0 IMAD.IADD R4, R4, 0x1, -R25.reuse ;  /* 0x0000000104048824 */ /* 0x100fe200078e0a19 */
[----:B------:R-:W-:Y:S01]  /*1770*/  ISETP.GE.AND P0, PT, R5, RZ, PT ;  /* 0x000000ff0500720c */ /* 0x000fe20003f06270 */
[--C-:B------:R-:W-:Y:S01]  /*1780*/  @!P3 IMAD.IADD R13, R13, 0x1, -R25.reuse ;  /* 0x000000010d0db824 */ /* 0x100fe200078e0a19 */
[----:B------:R-:W-:Y:S01]  /*1790*/  ISETP.GE.AND P3, PT, R9, RZ, PT ;  /* 0x000000ff0900720c */ /* 0x000fe20003f66270 */
[--C-:B------:R-:W-:Y:S01]  /*17a0*/  @!P4 IMAD.IADD R11, R11, 0x1, -R25.reuse ;  /* 0x000000010b0bc824 */ /* 0x100fe200078e0a19 */
[----:B------:R0:W-:Y:S01]  /*17b0*/  STL [R1+0x390], R15 ;  /* 0x0003900f01007387 */ /* 0x0001e20000100800 */
[----:B------:R-:W-:Y:S01]  /*17c0*/  IMAD.MOV.U32 R7, RZ, RZ, R14 ;  /* 0x000000ffff077224 */ /* 0x000fe200078e000e */
[C---:B------:R-:W-:Y:S01]  /*17d0*/  ISETP.GT.U32.AND P4, PT, R25.reuse, R13, PT ;  /* 0x0000000d1900720c */ /* 0x040fe20003f84070 */
[----:B------:R-:W-:Y:S01]  /*17e0*/  IMAD R10, R25, R12, R10 ;  /* 0x0000000c190a7224 */ /* 0x000fe200078e020a */
[----:B------:R1:W-:Y:S01]  /*17f0*/  STL [R1+0x394], R16 ;  /* 0x0003941001007387 */ /* 0x0003e20000100800 */
[----:B------:R-:W-:Y:S01]  /*1800*/  IMAD.MOV.U32 R9, RZ, RZ, R4 ;  /* 0x000000ffff097224 */ /* 0x000fe200078e0004 */
[----:B------:R-:W-:Y:S01]  /*1810*/  IADD3 R4, R29, 0xef, RZ ;  /* 0x000000ef1d047810 */ /* 0x000fe20007ffe0ff */
[----:B------:R-:W-:Y:S01]  /*1820*/  @!P6 IMAD.IADD R8, R8, 0x1, -R25 ;  /* 0x000000010808e824 */ /* 0x000fe200078e0a19 */
[----:B------:R-:W-:Y:S01]  /*1830*/  ISETP.GT.U32.AND P6, PT, R25, R11, PT ;  /* 0x0000000b1900720c */ /* 0x000fe20003fc4070 */
[----:B------:R-:W-:-:S04]  /*1840*/  IMAD.HI.U32 R5, R3, R7, RZ ;  /* 0x0000000703057227 */ /* 0x000fc800078e00ff */
[----:B0-----:R-:W-:Y:S01]  /*1850*/  IMAD.MOV.U32 R15, RZ, RZ, R2 ;  /* 0x000000ffff0f7224 */ /* 0x001fe200078e0002 */
[----:B------:R-:W-:Y:S01]  /*1860*/  IADD3 R2, R29, 0xf0, RZ ;  /* 0x000000f01d027810 */ /* 0x000fe20007ffe0ff */
[----:B------:R-:W-:Y:S01]  /*1870*/  @!P1 IMAD.MOV R9, RZ, RZ, -R9 ;  /* 0x000000ffff099224 */ /* 0x000fe200078e0a09 */
[----:B------:R-:W-:Y:S01]  /*1880*/  ISETP.GT.U32.AND P1, PT, R25, R10, PT ;  /* 0x0000000a1900720c */ /* 0x000fe20003f24070 */
[----:B------:R-:W-:Y:S01]  /*1890*/  IMAD.MOV R5, RZ, RZ, -R5 ;  /* 0x000000ffff057224 */ /* 0x000fe200078e0a05 */
[----:B-1----:R-:W-:Y:S01]  /*18a0*/  IADD3 R16, R29, 0xe3, RZ ;  /* 0x000000e31d107810 */ /* 0x002fe20007ffe0ff */
[----:B------:R-:W-:Y:S01]  /*18b0*/  @!P2 IMAD.MOV R15, RZ, RZ, -R15 ;  /* 0x000000ffff0fa224 */ /* 0x000fe200078e0a0f */
[C---:B------:R-:W-:Y:S01]  /*18c0*/  ISETP.GT.U32.AND P2, PT, R25.reuse, R8, PT ;  /* 0x000000081900720c */ /* 0x040fe20003f44070 */
[----:B------:R-:W-:Y:S01]  /*18d0*/  IMAD R7, R25, R5, R7 ;  /* 0x0000000519077224 */ /* 0x000fe200078e0207 */
[----:B------:R-:W-:Y:S01]  /*18e0*/  IABS R5, R2 ;  /* 0x0000000200057213 */ /* 0x000fe20000000000 */
[--C-:B------:R-:W-:Y:S01]  /*18f0*/  @!P4 IMAD.IADD R13, R13, 0x1, -R25.reuse ;  /* 0x000000010d0dc824 */ /* 0x100fe200078e0a19 */
[----:B------:R-:W-:Y:S01]  /*1900*/  ISETP.GE.AND P4, PT, R0, RZ, PT ;  /* 0x000000ff0000720c */ /* 0x000fe20003f86270 */
[--C-:B------:R-:W-:Y:S01]  /*1910*/  @!P6 IMAD.IADD R11, R11, 0x1, -R25.reuse ;  /* 0x000000010b0be824 */ /* 0x100fe200078e0a19 */
[----:B------:R-:W-:Y:S01]  /*1920*/  ISETP.GT.U32.AND P6, PT, R25, R7, PT ;  /* 0x000000071900720c */ /* 0x000fe20003fc4070 */
[----:B------:R-:W-:Y:S01]  /*1930*/  IMAD.HI.U32 R12, R3, R5, RZ ;  /* 0x00000005030c7227 */ /* 0x000fe200078e00ff */
[----:B------:R-:W-:Y:S01]  /*1940*/  IABS R0, R4 ;  /* 0x0000000400007213 */ /* 0x000fe20000000000 */
[----:B------:R-:W-:Y:S02]  /*1950*/  STL [R1+0x398], R15 ;  /* 0x0003980f01007387 */ /* 0x000fe40000100800 */
[----:B------:R-:W-:Y:S01]  /*1960*/  @!P1 IMAD.IADD R10, R10, 0x1, -R25 ;  /* 0x000000010a0a9824 */ /* 0x000fe200078e0a19 */
[----:B------:R-:W-:Y:S01]  /*1970*/  ISETP.GE.AND P1, PT, R2, RZ, PT ;  /* 0x000000ff0200720c */ /* 0x000fe20003f26270 */
[----:B------:R-:W-:Y:S01]  /*1980*/  IMAD.MOV.U32 R14, RZ, RZ, R13 ;  /* 0x000000ffff0e7224 */ /* 0x000fe200078e000d */
[----:B------:R0:W-:Y:S01]  /*1990*/  STL [R1+0x3a4], R9 ;  /* 0x0003a40901007387 */ /* 0x0001e20000100800 */
[----:B------:R-:W-:-:S02]  /*19a0*/  IMAD.MOV R12, RZ, RZ, -R12 ;  /* 0x000000ffff0c7224 */ /* 0x000fc400078e0a0c */
[----:B------:R-:W-:Y:S01]  /*19b0*/  @!P2 IMAD.IADD R8, R8, 0x1, -R25 ;  /* 0x000000010808a824 */ /* 0x000fe200078e0a19 */
[----:B------:R-:W-:Y:S01]  /*19c0*/  ISETP.GE.AND P2, PT, R6, RZ, PT ;  /* 0x000000ff0600720c */ /* 0x000fe20003f46270 */
[----:B------:R-:W-:Y:S01]  /*19d0*/  @!P5 IMAD.MOV R14, RZ, RZ, -R14 ;  /* 0x000000ffff0ed224 */ /* 0x000fe200078e0a0e */
[----:B------:R-:W-:Y:S01]  /*19e0*/  IADD3 R6, R29, 0xee, RZ ;  /* 0x000000ee1d067810 */ /* 0x000fe20007ffe0ff */
[C---:B------:R-:W-:Y:S01]  /*19f0*/  IMAD R5, R25.reuse, R12, R5 ;  /* 0x0000000c19057224 */ /* 0x040fe200078e0205 */
[----:B------:R-:W-:Y:S01]  /*1a00*/  ISETP.GT.U32.AND P5, PT, R25, R10, PT ;  /* 0x0000000a1900720c */ /* 0x000fe20003fa4070 */
[----:B------:R-:W-:Y:S01]  /*1a10*/  @!P0 IMAD.MOV R11, RZ, RZ, -R11 ;  /* 0x000000ffff0b8224 */ /* 0x000fe200078e0a0b */
[----:B------:R-:W-:Y:S01]  /*1a20*/  IABS R2, R6 ;  /* 0x0000000600027213 */ /* 0x000fe20000000000 */
[----:B------:R-:W-:Y:S01]  /*1a30*/  @!P6 IMAD.IADD R7, R7, 0x1, -R25 ;  /* 0x000000010707e824 */ /* 0x000fe200078e0a19 */
[----:B------:R-:W-:Y:S01]  /*1a40*/  ISETP.GT.U32.AND P0, PT, R25, R5, PT ;  /* 0x000000051900720c */ /* 0x000fe20003f04070 */
[----:B------:R-:W-:Y:S01]  /*1a50*/  IMAD.MOV.U32 R13, RZ, RZ, R8 ;  /* 0x000000ffff0d7224 */ /* 0x000fe200078e0008 */
[----:B------:R-:W-:Y:S01]  /*1a60*/  STL [R1+0x3a8], R14 ;  /* 0x0003a80e01007387 */ /* 0x000fe20000100800 */
[----:B------:R-:W-:Y:S01]  /*1a70*/  IMAD.HI.U32 R8, R3, R2, RZ ;  /* 0x0000000203087227 */ /* 0x000fe200078e00ff */
[----:B------:R-:W-:-:S02]  /*1a80*/  ISETP.GT.U32.AND P6, PT, R25, R7, PT ;  /* 0x000000071900720c */ /* 0x000fc40003fc4070 */
[----:B------:R1:W-:Y:S01]  /*1a90*/  STL [R1+0x3ac], R11 ;  /* 0x0003ac0b01007387 */ /* 0x0003e20000100800 */
[----:B------:R-:W-:Y:S01]  /*1aa0*/  @!P3 IMAD.MOV R13, RZ, RZ, -R13 ;  /* 0x000000ffff0db224 */ /* 0x000fe200078e0a0d */
[----:B------:R-:W-:Y:S01]  /*1ab0*/  ISETP.GE.AND P3, PT, R4, RZ, PT ;  /* 0x000000ff0400720c */ /* 0x000fe20003f66270 */
[----:B------:R-:W-:Y:S01]  /*1ac0*/  IMAD.MOV R4, RZ, RZ, -R8 ;  /* 0x000000ffff047224 */ /* 0x000fe200078e0a08 */
[----:B------:R-:W-:Y:S01]  /*1ad0*/  IADD3 R8, R29, 0xeb, RZ ;  /* 0x000000eb1d087810 */ /* 0x000fe20007ffe0ff */
[----:B------:R-:W-:Y:S01]  /*1ae0*/  @!P5 IMAD.IADD R10, R10, 0x1, -R25 ;  /* 0x000000010a0ad824 */ /* 0x000fe200078e0a19 */
[----:B------:R-:W-:Y:S01]  /*1af0*/  STL [R1+0x3b0], R13 ;  /* 0x0003b00d01007387 */ /* 0x000fe20000100800 */
[----:B0-----:R-:W-:-:S04]  /*1b00*/  IMAD.HI.U32 R9, R3, R0, RZ ;  /* 0x0000000003097227 */ /* 0x001fc800078e00ff */
[----:B------:R-:W-:Y:S01]  /*1b10*/  IMAD R2, R25, R4, R2 ;  /* 0x0000000419027224 */ /* 0x000fe200078e0202 */
[----:B------:R-:W-:Y:S01]  /*1b20*/  IABS R4, R8 ;  /* 0x0000000800047213 */ /* 0x000fe20000000000 */
[----:B------:R-:W-:Y:S02]  /*1b30*/  IMAD.MOV.U32 R12, RZ, RZ, R10 ;  /* 0x000000ffff0c7224 */ /* 0x000fe400078e000a */
[----:B------:R-:W-:Y:S02]  /*1b40*/  IMAD.MOV R9, RZ, RZ, -R9 ;  /* 0x000000ffff097224 */ /* 0x000fe400078e0a09 */
[--C-:B------:R-:W-:Y:S02]  /*1b50*/  @!P0 IMAD.IADD R5, R5, 0x1, -R25.reuse ;  /* 0x0000000105058824 */ /* 0x100fe400078e0a19 */
[----:B------:R-:W-:Y:S01]  /*1b60*/  @!P4 IMAD.MOV R12, RZ, RZ, -R12 ;  /* 0x000000ffff0cc224 */ /* 0x000fe200078e0a0c */
[C---:B------:R-:W-:Y:S01]  /*1b70*/  ISETP.GT.U32.AND P4, PT, R25.reuse, R2, PT ;  /* 0x000000021900720c */ /* 0x040fe20003f84070 */
[C---:B------:R-:W-:Y:S01]  /*1b80*/  IMAD R0, R25.reuse, R9, R0 ;  /* 0x0000000919007224 */ /* 0x040fe200078e0200 */
[----:B------:R-:W-:Y:S01]  /*1b90*/  ISETP.GT.U32.AND P0, PT, R25, R5, PT ;  /* 0x000000051900720c */ /* 0x000fe20003f04070 */
[----:B------:R-:W-:Y:S01]  /*1ba0*/  @!P6 IMAD.IADD R7, R7, 0x1, -R25 ;  /* 0x000000010707e824 */ /* 0x000fe200078e0a19 */
[----:B------:R-:W-:Y:S01]  /*1bb0*/  ISETP.GE.AND P6, PT, R6, RZ, PT ;  /* 0x000000ff0600720c */ /* 0x000fe20003fc6270 */
[----:B------:R0:W-:Y:S01]  /*1bc0*/  STL [R1+0x3c0], R12 ;  /* 0x0003c00c01007387 */ /* 0x0001e20000100800 */
[----:B------:R-:W-:Y:S01]  /*1bd0*/  IADD3 R6, R29, 0xed, RZ ;  /* 0x000000ed1d067810 */ /* 0x000fe20007ffe0ff */
[----:B-1----:R-:W-:Y:S01]  /*1be0*/  IMAD.MOV.U32 R11, RZ, RZ, R7 ;  /* 0x000000ffff0b7224 */ /* 0x002fe200078e0007 */
[----:B------:R-:W-:-:S02]  /*1bf0*/  ISETP.GT.U32.AND P5, PT, R25, R0, PT ;  /* 0x000000001900720c */ /* 0x000fc40003fa4070 */
[----:B------:R-:W-:Y:S01]  /*1c00*/  IABS R18, R6 ;  /* 0x0000000600127213 */ /* 0x000fe20000000000 */
[----:B------:R-:W-:Y:S01]  /*1c10*/  @!P2 IMAD.MOV R11, RZ, RZ, -R11 ;  /* 0x000000ffff0ba224 */ /* 0x000fe200078e0a0b */
[----:B------:R-:W-:Y:S01]  /*1c20*/  IADD3 R9, R29, 0xec, RZ ;  /* 0x000000ec1d097810 */ /* 0x000fe20007ffe0ff */
[--C-:B------:R-:W-:Y:S01]  /*1c30*/  @!P4 IMAD.IADD R2, R2, 0x1, -R25.reuse ;  /* 0x000000010202c824 */ /* 0x100fe200078e0a19 */
[----:B------:R-:W-:Y:S01]  /*1c40*/  ISETP.GE.AND P2, PT, R6, RZ, PT ;  /* 0x000000ff0600720c */ /* 0x000fe20003f46270 */
[----:B------:R-:W-:Y:S01]  /*1c50*/  IMAD.HI.U32 R10, R3, R18, RZ ;  /* 0x00000012030a7227 */ /* 0x000fe200078e00ff */
[----:B------:R-:W-:Y:S01]  /*1c60*/  IABS R17, R9 ;  /* 0x0000000900117213 */ /* 0x000fe20000000000 */
[----:B------:R1:W-:Y:S01]  /*1c70*/  STL [R1+0x3c4], R11 ;  /* 0x0003c40b01007387 */ /* 0x0003e20000100800 */
[----:B------:R-:W-:Y:S01]  /*1c80*/  ISETP.GT.U32.AND P4, PT, R25, R2, PT ;  /* 0x000000021900720c */ /* 0x000fe20003f84070 */
[--C-:B------:R-:W-:Y:S01]  /*1c90*/  @!P0 IMAD.IADD R5, R5, 0x1, -R25.reuse ;  /* 0x0000000105058824 */ /* 0x100fe200078e0a19 */
[----:B------:R-:W-:Y:S01]  /*1ca0*/  ISETP.GE.AND P0, PT, R9, RZ, PT ;  /* 0x000000ff0900720c */ /* 0x000fe20003f06270 */
[----:B------:R-:W-:Y:S01]  /*1cb0*/  IMAD.MOV R9, RZ, RZ, -R10 ;  /* 0x000000ffff097224 */ /* 0x000fe200078e0a0a */
[----:B------:R-:W-:Y:S01]  /*1cc0*/  IADD3 R10, R29, 0xea, RZ ;  /* 0x000000ea1d0a7810 */ /* 0x000fe20007ffe0ff */
[----:B------:R-:W-:-:S02]  /*1cd0*/  @!P5 IMAD.IADD R0, R0, 0x1, -R25 ;  /* 0x000000010000d824 */ /* 0x000fc400078e0a19 */
[----:B------:R-:W-:-:S03]  /*1ce0*/  IMAD.HI.U32 R7, R3, R17, RZ ;  /* 0x0000001103077227 */ /* 0x000fc600078e00ff */
[C---:B------:R-:W-:Y:S01]  /*1cf0*/  ISETP.GT.U32.AND P5, PT, R25.reuse, R0, PT ;  /* 0x000000001900720c */ /* 0x040fe20003fa4070 */
[----:B------:R-:W-:Y:S02]  /*1d00*/  IMAD R18, R25, R9, R18 ;  /* 0x0000000919127224 */ /* 0x000fe400078e0212 */
[----:B0-----:R-:W-:Y:S01]  /*1d10*/  IMAD.MOV.U32 R12, RZ, RZ, R5 ;  /* 0x000000ffff0c7224 */ /* 0x001fe200078e0005 */
[----:B------:R-:W-:Y:S01]  /*1d20*/  IADD3 R5, R29, 0xe9, RZ ;  /* 0x000000e91d057810 */ /* 0x000fe20007ffe0ff */
[----:B------:R-:W-:Y:S02]  /*1d30*/  IMAD.MOV R7, RZ, RZ, -R7 ;  /* 0x000000ffff077224 */ /* 0x000fe400078e0a07 */
[----:B------:R-:W-:Y:S01]  /*1d40*/  @!P1 IMAD.MOV R12, RZ, RZ, -R12 ;  /* 0x000000ffff0c9224 */ /* 0x000fe200078e0a0c */
[C---:B------:R-:W-:Y:S01]  /*1d50*/  ISETP.GT.U32.AND P1, PT, R25.reuse, R18, PT ;  /* 0x000000121900720c */ /* 0x040fe20003f24070 */
[----:B------:R-:W-:Y:S01]  /*1d60*/  IMAD R17, R25, R7, R17 ;  /* 0x0000000719117224 */ /* 0x000fe200078e0211 */
[----:B------:R-:W-:Y:S01]  /*1d70*/  IADD3 R7, R29, 0xe7, RZ ;  /* 0x000000e71d077810 */ /* 0x000fe20007ffe0ff */
[--C-:B------:R-:W-:Y:S01]  /*1d80*/  @!P4 IMAD.IADD R2, R2, 0x1, -R25.reuse ;  /* 0x000000010202c824 */ /* 0x100fe200078e0a19 */
[----:B------:R0:W-:Y:S01]  /*1d90*/  STL [R1+0x3b8], R12 ;  /* 0x0003b80c01007387 */ /* 0x0001e20000100800 */
[----:B------:R-:W-:Y:S01]  /*1da0*/  @!P5 IMAD.IADD R0, R0, 0x1, -R25 ;  /* 0x000000010000d824 */ /* 0x000fe200078e0a19 */
[----:B------:R-:W-:Y:S01]  /*1db0*/  ISETP.GT.U32.AND P4, PT, R25, R17, PT ;  /* 0x000000111900720c */ /* 0x000fe20003f84070 */
[----:B------:R-:W-:Y:S01]  /*1dc0*/  IMAD.HI.U32 R6, R3, R4, RZ ;  /* 0x0000000403067227 */ /* 0x000fe200078e00ff */
[----:B------:R-:W-:-:S02]  /*1dd0*/  ISETP.GE.AND P5, PT, R8, RZ, PT ;  /* 0x000000ff0800720c */ /* 0x000fc40003fa6270 */
[----:B------:R-:W-:Y:S01]  /*1de0*/  IADD3 R8, R29, 0xe8, RZ ;  /* 0x000000e81d087810 */ /* 0x000fe20007ffe0ff */
[----:B-1----:R-:W-:Y:S02]  /*1df0*/  IMAD.MOV.U32 R11, RZ, RZ, R0 ;  /* 0x000000ffff0b7224 */ /* 0x002fe400078e0000 */
[----:B------:R-:W-:Y:S01]  /*1e00*/  @!P1 IMAD.IADD R18, R18, 0x1, -R25 ;  /* 0x0000000112129824 */ /* 0x000fe200078e0a19 */
[----:B------:R-:W-:Y:S01]  /*1e10*/  IABS R13, R8 ;  /* 0x00000008000d7213 */ /* 0x000fe20000000000 */
[----:B------:R-:W-:Y:S01]  /*1e20*/  @!P3 IMAD.MOV R11, RZ, RZ, -R11 ;  /* 0x000000ffff0bb224 */ /* 0x000fe200078e0a0b */
[----:B------:R-:W-:Y:S01]  /*1e30*/  ISETP.GE.AND P3, PT, R10, RZ, PT ;  /* 0x000000ff0a00720c */ /* 0x000fe20003f66270 */
[----:B------:R-:W-:Y:S01]  /*1e40*/  IMAD.MOV R6, RZ, RZ, -R6 ;  /* 0x000000ffff067224 */ /* 0x000fe200078e0a06 */
[----:B------:R-:W-:Y:S01]  /*1e50*/  ISETP.GT.U32.AND P1, PT, R25, R18, PT ;  /* 0x000000121900720c */ /* 0x000fe20003f24070 */
[----:B------:R-:W-:Y:S01]  /*1e60*/  @!P4 IMAD.IADD R17, R17, 0x1, -R25 ;  /* 0x000000011111c824 */ /* 0x000fe200078e0a19 */
[----:B------:R-:W-:Y:S01]  /*1e70*/  IABS R10, R10 ;  /* 0x0000000a000a7213 */ /* 0x000fe20000000000 */
[----:B------:R1:W-:Y:S01]  /*1e80*/  STL [R1+0x3bc], R11 ;  /* 0x0003bc0b01007387 */ /* 0x0003e20000100800 */
[C---:B------:R-:W-:Y:S01]  /*1e90*/  IMAD R4, R25.reuse, R6, R4 ;  /* 0x0000000619047224 */ /* 0x040fe200078e0204 */
[----:B------:R-:W-:Y:S01]  /*1ea0*/  IABS R6, R5 ;  /* 0x0000000500067213 */ /* 0x000fe20000000000 */
[----:B------:R-:W-:Y:S01]  /*1eb0*/  IMAD.MOV.U32 R15, RZ, RZ, R2 ;  /* 0x000000ffff0f7224 */ /* 0x000fe200078e0002 */
[----:B------:R-:W-:Y:S01]  /*1ec0*/  ISETP.GT.U32.AND P4, PT, R25, R17, PT ;  /* 0x000000111900720c */ /* 0x000fe20003f84070 */
[----:B------:R-:W-:Y:S01]  /*1ed0*/  IMAD.HI.U32 R14, R3, R13, RZ ;  /* 0x0000000d030e7227 */ /* 0x000fe200078e00ff */
[----:B0-----:R-:W-:-:S03]  /*1ee0*/  IABS R12, R7 ;  /* 0x00000007000c7213 */ /* 0x001fc60000000000 */
[----:B------:R-:W-:Y:S01]  /*1ef0*/  @!P6 IMAD.MOV R15, RZ, RZ, -R15 ;  /* 0x000000ffff0fe224 */ /* 0x000fe200078e0a0f */
[----:B------:R-:W-:Y:S01]  /*1f00*/  ISETP.GT.U32.AND P6, PT, R25, R4, PT ;  /* 0x000000041900720c */ /* 0x000fe20003fc4070 */
[----:B-1----:R-:W-:-:S03]  /*1f10*/  IMAD.HI.U32 R11, R3, R10, RZ ;  /* 0x0000000a030b7227 */ /* 0x002fc600078e00ff */
[----:B------:R0:W-:Y:S01]  /*1f20*/  STL [R1+0x3b4], R15 ;  /* 0x0003b40f01007387 */ /* 0x0001e20000100800 */
[----:B------:R-:W-:Y:S02]  /*1f30*/  IMAD.MOV R11, RZ, RZ, -R11 ;  /* 0x000000ffff0b7224 */ /* 0x000fe400078e0a0b */
[--C-:B------:R-:W-:Y:S01]  /*1f40*/  @!P1 IMAD.IADD R18, R18, 0x1, -R25.reuse ;  /* 0x0000000112129824 */ /* 0x100fe200078e0a19 */
[----:B------:R-:W-:Y:S01]  /*1f50*/  ISETP.GE.AND P1, PT, R5, RZ, PT ;  /* 0x000000ff0500720c */ /* 0x000fe20003f26270 */
[----:B------:R-:W-:Y:S02]  /*1f60*/  IMAD R5, R25, R11, R10 ;  /* 0x0000000b19057224 */ /* 0x000fe400078e020a */
[--C-:B------:R-:W-:Y:S02]  /*1f70*/  @!P4 IMAD.IADD R17, R17, 0x1, -R25.reuse ;  /* 0x000000011111c824 */ /* 0x100fe400078e0a19 */
[----:B------:R-:W-:Y:S01]  /*1f80*/  @!P6 IMAD.IADD R4, R4, 0x1, -R25 ;  /* 0x000000010404e824 */ /* 0x000fe200078e0a19 */
[----:B------:R-:W-:Y:S01]  /*1f90*/  ISETP.GT.U32.AND P4, PT, R25, R5, PT ;  /* 0x000000051900720c */ /* 0x000fe20003f84070 */
[----:B------:R-:W-:Y:S01]  /*1fa0*/  IMAD.MOV.U32 R21, RZ, RZ, R18 ;  /* 0x000000ffff157224 */ /* 0x000fe200078e0012 */
[----:B0-----:R-:W-:Y:S01]  /*1fb0*/  IADD3 R15, R29, 0xe4, RZ ;  /* 0x000000e41d0f7810 */ /* 0x001fe20007ffe0ff */
[----:B------:R-:W-:-:S02]  /*1fc0*/  @!P0 IMAD.MOV R17, RZ, RZ, -R17 ;  /* 0x000000ffff118224 */ /* 0x000fc400078e0a11 */
[----:B------:R-:W-:Y:S01]  /*1fd0*/  @!P2 IMAD.MOV R21, RZ, RZ, -R21 ;  /* 0x000000ffff15a224 */ /* 0x000fe200078e0a15 */
[----:B------:R-:W-:Y:S01]  /*1fe0*/  IABS R11, R15 ;  /* 0x0000000f000b7213 */ /* 0x000fe20000000000 */
[----:B------:R-:W-:-:S03]  /*1ff0*/  IMAD.HI.U32 R9, R3, R6, RZ ;  /* 0x0000000603097227 */ /* 0x000fc600078e00ff */
[----:B------:R-:W-:Y:S01]  /*2000*/  STL [R1+0x3a0], R21 ;  /* 0x0003a01501007387 */ /* 0x000fe20000100800 */
[----:B------:R-:W-:Y:S02]  /*2010*/  IMAD.MOV R9, RZ, RZ, -R9 ;  /* 0x000000ffff097224 */ /* 0x000fe400078e0a09 */
[----:B------:R-:W-:Y:S01]  /*2020*/  @!P4 IMAD.IADD R5, R5, 0x1, -R25 ;  /* 0x000000010505c824 */ /* 0x000fe200078e0a19 */
[C---:B------:R-:W-:Y:S01]  /*2030*/  ISETP.GT.U32.AND P4, PT, R25.reuse, R4, PT ;  /* 0x000000041900720c */ /* 0x040fe20003f84070 */
[----:B------:R-:W-:Y:S01]  /*2040*/  STL [R1+0x39c], R17 ;  /* 0x00039c1101007387 */ /* 0x000fe20000100800 */
[----:B------:R-:W-:Y:S02]  /*2050*/  IMAD R6, R25, R9, R6 ;  /* 0x0000000919067224 */ /* 0x000fe400078e0206 */
[----:B------:R-:W-:Y:S01]  /*2060*/  IMAD.MOV R2, RZ, RZ, -R14 ;  /* 0x000000ffff027224 */ /* 0x000fe200078e0a0e */
[----:B------:R-:W-:Y:S01]  /*2070*/  IADD3 R14, R29, 0xe5, RZ ;  /* 0x000000e51d0e7810 */ /* 0x000fe20007ffe0ff */
[----:B------:R-:W-:Y:S01]  /*2080*/  IMAD.HI.U32 R0, R3, R12, RZ ;  /* 0x0000000c03007227 */ /* 0x000fe200078e00ff */
[----:B------:R-:W-:-:S02]  /*2090*/  ISETP.GT.U32.AND P6, PT, R25, R6, PT ;  /* 0x000000061900720c */ /* 0x000fc40003fc4070 */
[----:B------:R-:W-:Y:S01]  /*20a0*/  IABS R9, R14 ;  /* 0x0000000e00097213 */ /* 0x000fe20000000000 */
[----:B------:R-:W-:Y:S01]  /*20b0*/  IMAD R13, R25, R2, R13 ;  /* 0x00000002190d7224 */ /* 0x000fe200078e020d */
[----:B------:R-:W-:Y:S01]  /*20c0*/  IADD3 R2, R29, 0xe6, RZ ;  /* 0x000000e61d027810 */ /* 0x000fe20007ffe0ff */
[----:B------:R-:W-:Y:S01]  /*20d0*/  IMAD.MOV R0, RZ, RZ, -R0 ;  /* 0x000000ffff007224 */ /* 0x000fe200078e0a00 */
[----:B------:R-:W-:Y:S01]  /*20e0*/  ISETP.GT.U32.AND P2, PT, R25, R5, PT ;  /* 0x000000051900720c */ /* 0x000fe20003f44070 */
[----:B------:R-:W-:Y:S01]  /*20f0*/  @!P4 IMAD.IADD R4, R4, 0x1, -R25 ;  /* 0x000000010404c824 */ /* 0x000fe200078e0a19 */
[----:B------:R-:W-:Y:S01]  /*2100*/  IABS R10, R2 ;  /* 0x00000002000a7213 */ /* 0x000fe20000000000 */
[----:B------:R-:W-:Y:S01]  /*2110*/  IMAD.HI.U32 R20, R3, R9, RZ ;  /* 0x0000000903147227 */ /* 0x000fe200078e00ff */
[----:B------:R-:W-:-:S03]  /*2120*/  ISETP.GT.U32.AND P0, PT, R25, R13, PT ;  /* 0x0000000d1900720c */ /* 0x000fc60003f04070 */
[----:B------:R-:W-:Y:S02]  /*2130*/  @!P5 IMAD.MOV R4, RZ, RZ, -R4 ;  /* 0x000000ffff04d224 */ /* 0x000fe400078e0a04 */
[----:B------:R-:W-:Y:S02]  /*2140*/  @!P6 IMAD.IADD R6, R6, 0x1, -R25 ;  /* 0x000000010606e824 */ /* 0x000fe400078e0a19 */
[----:B------:R-:W-:Y:S01]  /*2150*/  IMAD.HI.U32 R18, R3, R10, RZ ;  /* 0x0000000a03127227 */ /* 0x000fe200078e00ff */
[----:B------:R0:W-:Y:S02]  /*2160*/  STL [R1+0x108c], R4 ;  /* 0x00108c0401007387 */ /* 0x0001e40000100800 */
[C---:B------:R-:W-:Y:S01]  /*2170*/  ISETP.GT.U32.AND P6, PT, R25.reuse, R6, PT ;  /* 0x000000061900720c */ /* 0x040fe20003fc4070 */
[----:B------:R-:W-:Y:S01]  /*2180*/  IMAD R12, R25, R0, R12 ;  /* 0x00000000190c7224 */ /* 0x000fe200078e020c */
[----:B------:R-:W-:Y:S01]  /*2190*/  IABS R0, R16 ;  /* 0x0000001000007213 */ /* 0x000fe20000000000 */
[----:B------:R-:W-:-:S02]  /*21a0*/  IMAD.MOV R20, RZ, RZ, -R20 ;  /* 0x000000ffff147224 */ /* 0x000fc400078e0a14 */
[----:B------:R-:W-:Y:S01]  /*21b0*/  IMAD.MOV R18, RZ, RZ, -R18 ;  /* 0x000000ffff127224 */ /* 0x000fe200078e0a12 */
[C---:B------:R-:W-:Y:S01]  /*21c0*/  ISETP.GT.U32.AND P4, PT, R25.reuse, R12, PT ;  /* 0x0000000c1900720c */ /* 0x040fe20003f84070 */
[C---:B------:R-:W-:Y:S01]  /*21d0*/  IMAD R9, R25.reuse, R20, R9 ;  /* 0x0000001419097224 */ /* 0x040fe200078e0209 */
[----:B0-----:R-:W2:Y:S01]  /*21e0*/  LDL R4, [R1+0x378] ;  /* 0x0003780001047983 */ /* 0x001ea20000100800 */
[----:B------:R-:W-:Y:S02]  /*21f0*/  IMAD R10, R25, R18, R10 ;  /* 0x00000012190a7224 */ /* 0x000fe400078e020a */
[--C-:B------:R-:W-:Y:S02]  /*2200*/  @!P2 IMAD.IADD R5, R5, 0x1, -R25.reuse ;  /* 0x000000010505a824 */ /* 0x100fe400078e0a19 */
[----:B------:R-:W-:Y:S01]  /*2210*/  @!P6 IMAD.IADD R6, R6, 0x1, -R25 ;  /* 0x000000010606e824 */ /* 0x000fe200078e0a19 */
[----:B------:R-:W-:Y:S01]  /*2220*/  ISETP.GT.U32.AND P6, PT, R25, R9, PT ;  /* 0x000000091900720c */ /* 0x000fe20003fc4070 */
[----:B------:R-:W-:Y:S01]  /*2230*/  IMAD.HI.U32 R17, R3, R11, RZ ;  /* 0x0000000b03117227 */ /* 0x000fe200078e00ff */
[----:B------:R-:W-:-:S03]  /*2240*/  ISETP.GT.U32.AND P2, PT, R25, R10, PT ;  /* 0x0000000a1900720c */ /* 0x000fc60003f44070 */
[----:B------:R-:W-:Y:S01]  /*2250*/  @!P4 IMAD.IADD R12, R12, 0x1, -R25 ;  /* 0x000000010c0cc824 */ /* 0x000fe200078e0a19 */
[----:B------:R-:W-:Y:S01]  /*2260*/  ISETP.GE.AND P4, PT, R7, RZ, PT ;  /* 0x000000ff0700720c */ /* 0x000fe20003f86270 */
[----:B------:R-:W-:-:S04]  /*2270*/  IMAD.HI.U32 R18, R3, R0, RZ ;  /* 0x0000000003127227 */ /* 0x000fc800078e00ff */
[--C-:B------:R-:W-:Y:S01]  /*2280*/  @!P0 IMAD.IADD R13, R13, 0x1, -R25.reuse ;  /* 0x000000010d0d8824 */ /* 0x100fe200078e0a19 */
[----:B------:R-:W-:Y:S01]  /*2290*/  ISETP.GE.AND P0, PT, R8, RZ, PT ;  /* 0x000000ff0800720c */ /* 0x000fe20003f06270 */
[--C-:B------:R-:W-:Y:S01]  /*22a0*/  @!P6 IMAD.IADD R9, R9, 0x1, -R25.reuse ;  /* 0x000000010909e824 */ /* 0x100fe200078e0a19 */
[C---:B------:R-:W-:Y:S01]  /*22b0*/  ISETP.GT.U32.AND P6, PT, R25.reuse, R12, PT ;  /* 0x0000000c1900720c */ /* 0x040fe20003fc4070 */
[----:B------:R-:W-:Y:S01]  /*22c0*/  @!P2 IMAD.IADD R10, R10, 0x1, -R25 ;  /* 0x000000010a0aa824 */ /* 0x000fe200078e0a19 */
[----:B------:R-:W-:Y:S01]  /*22d0*/  ISETP.GT.U32.AND P2, PT, R25, R13, PT ;  /* 0x0000000d1900720c */ /* 0x000fe20003f44070 */
[----:B------:R-:W-:Y:S01]  /*22e0*/  IMAD.MOV R17, RZ, RZ, -R17 ;  /* 0x000000ffff117224 */ /* 0x000fe200078e0a11 */
[----:B------:R-:W-:Y:S01]  /*22f0*/  IADD3 R8, R29, 0xe1, RZ ;  /* 0x000000e11d087810 */ /* 0x000fe20007ffe0ff */
[----:B------:R-:W-:Y:S01]  /*2300*/  IMAD.MOV R18, RZ, RZ, -R18 ;  /* 0x000000ffff127224 */ /* 0x000fe200078e0a12 */
[C---:B------:R-:W-:Y:S01]  /*2310*/  ISETP.GT.U32.AND P5, PT, R25.reuse, R10, PT ;  /* 0x0000000a1900720c */ /* 0x040fe20003fa4070 */
[----:B------:R-:W-:Y:S01]  /*2320*/  IMAD R7, R25, R17, R11 ;  /* 0x0000001119077224 */ /* 0x000fe200078e020b */
[----:B------:R-:W-:Y:S01]  /*2330*/  IADD3 R11, R29, 0xe2, RZ ;  /* 0x000000e21d0b7810 */ /* 0x000fe20007ffe0ff */
[----:B------:R-:W-:-:S02]  /*2340*/  IMAD R0, R25, R18, R0 ;  /* 0x0000001219007224 */ /* 0x000fc400078e0200 */
[----:B------:R-:W-:Y:S01]  /*2350*/  @!P3 IMAD.MOV R5, RZ, RZ, -R5 ;  /* 0x000000ffff05b224 */ /* 0x000fe200078e0a05 */
[C---:B------:R-:W-:Y:S01]  /*2360*/  ISETP.GT.U32.AND P3, PT, R25.reuse, R9, PT ;  /* 0x000000091900720c */ /* 0x040fe20003f64070 */
[----:B------:R-:W-:Y:S01]  /*2370*/  @!P1 IMAD.MOV R6, RZ, RZ, -R6 ;  /* 0x000000ffff069224 */ /* 0x000fe200078e0a06 */
[C---:B------:R-:W-:Y:S01]  /*2380*/  ISETP.GT.U32.AND P1, PT, R25.reuse, R7, PT ;  /* 0x000000071900720c */ /* 0x040fe20003f24070 */
[--C-:B------:R-:W-:Y:S01]  /*2390*/  @!P6 IMAD.IADD R12, R12, 0x1, -R25.reuse ;  /* 0x000000010c0ce824 */ /* 0x100fe200078e0a19 */
[----:B------:R-:W-:Y:S02]  /*23a0*/  ISETP.GT.U32.AND P6, PT, R25, R0, PT ;  /* 0x000000001900720c */ /* 0x000fe40003fc4070 */
[----:B------:R-:W-:Y:S02]  /*23b0*/  IABS R17, R11 ;  /* 0x0000000b00117213 */ /* 0x000fe40000000000 */
[----:B------:R-:W-:Y:S01]  /*23c0*/  IABS R18, R8 ;  /* 0x0000000800127213 */ /* 0x000fe20000000000 */
[--C-:B------:R-:W-:Y:S01]  /*23d0*/  @!P2 IMAD.IADD R13, R13, 0x1, -R25.reuse ;  /* 0x000000010d0da824 */ /* 0x100fe200078e0a19 */
[----:B------:R-:W-:Y:S01]  /*23e0*/  ISETP.GE.AND P2, PT, R2, RZ, PT ;  /* 0x000000ff0200720c */ /* 0x000fe20003f46270 */
[----:B------:R-:W-:Y:S01]  /*23f0*/  @!P5 IMAD.IADD R10, R10, 0x1, -R25 ;  /* 0x000000010a0ad824 */ /* 0x000fe200078e0a19 */
[----:B------:R-:W-:Y:S01]  /*2400*/  ISETP.GE.AND P5, PT, R14, RZ, PT ;  /* 0x000000ff0e00720c */ /* 0x000fe20003fa6270 */
[----:B------:R-:W-:-:S02]  /*2410*/  IMAD.MOV.U32 R2, RZ, RZ, R18 ;  /* 0x000000ffff027224 */ /* 0x000fc400078e0012 */
[----:B------:R-:W-:-:S04]  /*2420*/  IMAD.HI.U32 R14, R3, R17, RZ ;  /* 0x00000011030e7227 */ /* 0x000fc800078e00ff */
[--C-:B------:R-:W-:Y:S01]  /*2430*/  @!P3 IMAD.IADD R9, R9, 0x1, -R25.reuse ;  /* 0x000000010909b824 */ /* 0x100fe200078e0a19 */
[----:B------:R-:W-:Y:S01]  /*2440*/  ISETP.GE.AND P3, PT, R15, RZ, PT ;  /* 0x000000ff0f00720c */ /* 0x000fe20003f66270 */
[----:B------:R-:W-:Y:S02]  /*2450*/  @!P1 IMAD.IADD R7, R7, 0x1, -R25 ;  /* 0x0000000107079824 */ /* 0x000fe400078e0a19 */
[----:B------:R-:W-:Y:S02]  /*2460*/  IMAD.MOV.U32 R21, RZ, RZ, R13 ;  /* 0x000000ffff157224 */ /* 0x000fe400078e000d */
[----:B------:R-:W-:Y:S01]  /*2470*/  IMAD.HI.U32 R15, R3, R2, RZ ;  /* 0x00000002030f7227 */ /* 0x000fe200078e00ff */
[----:B------:R-:W-:Y:S03]  /*2480*/  STL [R1+0x1090], R5 ;  /* 0x0010900501007387 */ /* 0x000fe60000100800 */
[----:B------:R-:W-:Y:S01]  /*2490*/  IMAD.MOV R14, RZ, RZ, -R14 ;  /* 0x000000ffff0e7224 */ /* 0x000fe200078e0a0e */
[----:B------:R0:W-:Y:S01]  /*24a0*/  STL [R1+0x1094], R6 ;  /* 0x0010940601007387 */ /* 0x0001e20000100800 */
[----:B------:R-:W-:Y:S01]  /*24b0*/  @!P6 IMAD.IADD R0, R0, 0x1, -R25 ;  /* 0x000000010000e824 */ /* 0x000fe200078e0a19 */
[----:B------:R-:W-:Y:S01]  /*24c0*/  ISETP.GE.AND P6, PT, R11, RZ, PT ;  /* 0x000000ff0b00720c */ /* 0x000fe20003fc6270 */
[----:B------:R-:W-:Y:S01]  /*24d0*/  @!P0 IMAD.MOV R21, RZ, RZ, -R21 ;  /* 0x000000ffff158224 */ /* 0x000fe200078e0a15 */
[----:B------:R-:W-:Y:S01]  /*24e0*/  ISETP.GT.U32.AND P0, PT, R25, R7, PT ;  /* 0x000000071900720c */ /* 0x000fe20003f04070 */
[----:B------:R-:W-:-:S02]  /*24f0*/  IMAD.MOV R13, RZ, RZ, -R15 ;  /* 0x000000ffff0d7224 */ /* 0x000fc400078e0a0f */
[C---:B------:R-:W-:Y:S02]  /*2500*/  IMAD R11, R25.reuse, R14, R17 ;  /* 0x0000000e190b7224 */ /* 0x040fe400078e0211 */
[----:B0-----:R-:W-:Y:S02]  /*2510*/  IMAD.MOV.U32 R6, RZ, RZ, R10 ;  /* 0x000000ffff067224 */ /* 0x001fe400078e000a */
[C---:B------:R-:W-:Y:S02]  /*2520*/  IMAD R2, R25.reuse, R13, R2 ;  /* 0x0000000d19027224 */ /* 0x040fe400078e0202 */
[----:B------:R-:W-:Y:S02]  /*2530*/  IMAD.MOV.U32 R5, RZ, RZ, R9 ;  /* 0x000000ffff057224 */ /* 0x000fe400078e0009 */
[----:B------:R-:W-:Y:S01]  /*2540*/  @!P2 IMAD.MOV R6, RZ, RZ, -R6 ;  /* 0x000000ffff06a224 */ /* 0x000fe200078e0a06 */
[----:B------:R-:W-:Y:S01]  /*2550*/  ISETP.GT.U32.AND P2, PT, R25, R11, PT ;  /* 0x0000000b1900720c */ /* 0x000fe20003f44070 */
[----:B------:R-:W-:-:S02]  /*2560*/  IMAD.MOV.U32 R20, RZ, RZ, R12 ;  /* 0x000000ffff147224 */ /* 0x000fc400078e000c */
[----:B------:R-:W-:Y:S01]  /*2570*/  @!P5 IMAD.MOV R5, RZ, RZ, -R5 ;  /* 0x000000ffff05d224 */ /* 0x000fe200078e0a05 */
[C---:B------:R-:W-:Y:S01]  /*2580*/  ISETP.GT.U32.AND P5, PT, R25.reuse, R2, PT ;  /* 0x000000021900720c */ /* 0x040fe20003fa4070 */
[----:B------:R-:W-:Y:S01]  /*2590*/  @!P4 IMAD.MOV R20, RZ, RZ, -R20 ;  /* 0x000000ffff14c224 */ /* 0x000fe200078e0a14 */
[----:B------:R-:W-:Y:S01]  /*25a0*/  ISETP.GT.U32.AND P4, PT, R25, R0, PT ;  /* 0x000000001900720c */ /* 0x000fe20003f84070 */
[----:B------:R-:W-:Y:S01]  /*25b0*/  STL [R1+0x35c], R21 ;  /* 0x00035c1501007387 */ /* 0x000fe20000100800 */
[----:B------:R-:W-:-:S03]  /*25c0*/  @!P0 IMAD.IADD R7, R7, 0x1, -R25 ;  /* 0x0000000107078824 */ /* 0x000fc600078e0a19 */
[----:B------:R-:W-:Y:S01]  /*25d0*/  STL [R1+0x360], R20 ;  /* 0x0003601401007387 */ /* 0x000fe20000100800 */
[----:B------:R-:W-:-:S03]  /*25e0*/  ISETP.GE.AND P0, PT, R8, RZ, PT ;  /* 0x000000ff0800720c */ /* 0x000fc60003f06270 */
[----:B------:R-:W-:Y:S01]  /*25f0*/  STL [R1+0x364], R6 ;  /* 0x0003640601007387 */ /* 0x000fe20000100800 */
[----:B------:R-:W-:-:S03]  /*2600*/  @!P2 IMAD.IADD R11, R11, 0x1, -R25 ;  /* 0x000000010b0ba824 */ /* 0x000fc600078e0a19 */
[----:B------:R0:W-:Y:S01]  /*2610*/  STL [R1+0x368], R5 ;  /* 0x0003680501007387 */ /* 0x0001e20000100800 */
[--C-:B------:R-:W-:Y:S01]  /*2620*/  @!P5 IMAD.IADD R2, R2, 0x1, -R25.reuse ;  /* 0x000000010202d824 */ /* 0x100fe200078e0a19 */
[----:B------:R-:W-:Y:S01]  /*2630*/  ISETP.GT.U32.AND P5, PT, R25, R11, PT ;  /* 0x0000000b1900720c */ /* 0x000fe20003fa4070 */
[----:B------:R-:W-:Y:S02]  /*2640*/  @!P4 IMAD.IADD R0, R0, 0x1, -R25 ;  /* 0x000000010000c824 */ /* 0x000fe400078e0a19 */
[----:B0-----:R-:W-:-:S04]  /*2650*/  IMAD.MOV.U32 R5, RZ, RZ, R7 ;  /* 0x000000ffff057224 */ /* 0x001fc800078e0007 */
[----:B------:R-:W-:-:S05]  /*2660*/  @!P3 IMAD.MOV R5, RZ, RZ, -R5 ;  /* 0x000000ffff05b224 */ /* 0x000fca00078e0a05 */
[----:B------:R0:W-:Y:S01]  /*2670*/  STL [R1+0x370], R5 ;  /* 0x0003700501007387 */ /* 0x0001e20000100800 */
[----:B------:R-:W-:Y:S01]  /*2680*/  ISETP.GE.AND P1, PT, R16, RZ, PT ;  /* 0x000000ff1000720c */ /* 0x000fe20003f26270 */
[----:B0-----:R-:W-:Y:S02]  /*2690*/  IMAD.MOV.U32 R5, RZ, RZ, R0 ;  /* 0x000000ffff057224 */ /* 0x001fe400078e0000 */
[----:B------:R-:W-:Y:S01]  /*26a0*/  @!P5 IMAD.IADD R11, R11, 0x1, -R25 ;  /* 0x000000010b0bd824 */ /* 0x000fe200078e0a19 */
[----:B------:R-:W-:-:S03]  /*26b0*/  ISETP.GT.U32.AND P3, PT, R25, R2, PT ;  /* 0x000000021900720c */ /* 0x000fc60003f64070 */
[----:B------:R-:W-:-:S04]  /*26c0*/  IMAD.MOV.U32 R6, RZ, RZ, R11 ;  /* 0x000000ffff067224 */ /* 0x000fc800078e000b */
[----:B------:R-:W-:Y:S02]  /*26d0*/  @!P6 IMAD.MOV R6, RZ, RZ, -R6 ;  /* 0x000000ffff06e224 */ /* 0x000fe400078e0a06 */
[----:B------:R-:W-:-:S04]  /*26e0*/  @!P1 IMAD.MOV R5, RZ, RZ, -R5 ;  /* 0x000000ffff059224 */ /* 0x000fc800078e0a05 */
[----:B------:R-:W-:Y:S01]  /*26f0*/  @!P3 IMAD.IADD R2, R2, 0x1, -R25 ;  /* 0x000000010202b824 */ /* 0x000fe200078e0a19 */
[----:B------:R0:W-:Y:S03]  /*2700*/  STL [R1+0x380], R5 ;  /* 0x0003800501007387 */ /* 0x0001e60000100800 */
[----:B0-----:R-:W-:-:S04]  /*2710*/  IMAD.MOV.U32 R5, RZ, RZ, R2 ;  /* 0x000000ffff057224 */ /* 0x001fc800078e0002 */
[----:B------:R-:W-:Y:S01]  /*2720*/  @!P0 IMAD.MOV R5, RZ, RZ, -R5 ;  /* 0x000000ffff058224 */ /* 0x000fe200078e0a05 */
[----:B------:R-:W-:Y:S04]  /*2730*/  STL [R1+0x388], R6 ;  /* 0x0003880601007387 */ /* 0x000fe80000100800 */
[----:B------:R0:W-:Y:S01]  /*2740*/  STL [R1+0x38c], R5 ;  /* 0x00038c0501007387 */ /* 0x0001e20000100800 */
[C---:B--2---:R-:W-:Y:S02]  /*2750*/  IADD3 R9, R4.reuse, 0xe0, RZ ;  /* 0x000000e004097810 */ /* 0x044fe40007ffe0ff */
[----:B------:R-:W-:Y:S02]  /*2760*/  IADD3 R10, R4, 0xdf, RZ ;  /* 0x000000df040a7810 */ /* 0x000fe40007ffe0ff */
[----:B------:R-:W-:-:S02]  /*2770*/  IABS R8, R9 ;  /* 0x0000000900087213 */ /* 0x000fc40000000000 */
[----:B------:R-:W-:Y:S02]  /*2780*/  IABS R12, R10 ;  /* 0x0000000a000c7213 */ /* 0x000fe40000000000 */
[----:B------:R-:W-:Y:S01]  /*2790*/  ISETP.GE.AND P2, PT, R10, RZ, PT ;  /* 0x000000ff0a00720c */ /* 0x000fe20003f46270 */
[----:B------:R-:W-:Y:S01]  /*27a0*/  IMAD.HI.U32 R10, R3, R8, RZ ;  /* 0x00000008030a7227 */ /* 0x000fe200078e00ff */
[----:B------:R-:W-:-:S03]  /*27b0*/  ISETP.GE.AND P4, PT, R9, RZ, PT ;  /* 0x000000ff0900720c */ /* 0x000fc60003f86270 */
[----:B------:R-:W-:Y:S02]  /*27c0*/  IMAD.MOV R0, RZ, RZ, -R10 ;  /* 0x000000ffff007224 */ /* 0x000fe400078e0a0a */
[----:B------:R-:W-:Y:S02]  /*27d0*/  IMAD.MOV.U32 R9, RZ, RZ, R12 ;  /* 0x000000ffff097224 */ /* 0x000fe400078e000c */
[----:B------:R-:W-:Y:S02]  /*27e0*/  IMAD R8, R25, R0, R8 ;  /* 0x0000000019087224 */ /* 0x000fe400078e0208 */
[----:B------:R-:W-:-:S03]  /*27f0*/  IMAD.HI.U32 R7, R3, R9, RZ ;  /* 0x0000000903077227 */ /* 0x000fc600078e00ff */
[----:B------:R-:W-:Y:S01]  /*2800*/  ISETP.GT.U32.AND P5, PT, R25, R8, PT ;  /* 0x000000081900720c */ /* 0x000fe20003fa4070 */
[----:B------:R-:W-:-:S04]  /*2810*/  IMAD.MOV R7, RZ, RZ, -R7 ;  /* 0x000000ffff077224 */ /* 0x000fc800078e0a07 */
[----:B------:R-:W-:Y:S01]  /*2820*/  IMAD R7, R25, R7, R9 ;  /* 0x0000000719077224 */ /* 0x000fe200078e0209 */
[----:B------:R-:W-:-:S04]  /*2830*/  IADD3 R13, R4, 0xde, RZ ;  /* 0x000000de040d7810 */ /* 0x000fc80007ffe0ff */
[----:B------:R-:W-:Y:S02]  /*2840*/  ISETP.GT.U32.AND P6, PT, R25, R7, PT ;  /* 0x000000071900720c */ /* 0x000fe40003fc4070 */
[----:B------:R-:W-:Y:S01]  /*2850*/  ISETP.GE.AND P1, PT, R13, RZ, PT ;  /* 0x000000ff0d00720c */ /* 0x000fe20003f26270 */
[----:B------:R-:W-:Y:S01]  /*2860*/  @!P5 IMAD.IADD R8, R8, 0x1, -R25 ;  /* 0x000000010808d824 */ /* 0x000fe200078e0a19 */
[----:B------:R-:W-:Y:S02]  /*2870*/  IABS R13, R13 ;  /* 0x0000000d000d7213 */ /* 0x000fe40000000000 */
[C---:B------:R-:W-:Y:S02]  /*2880*/  IADD3 R12, R4.reuse, 0xdc, RZ ;  /* 0x000000dc040c7810 */ /* 0x040fe40007ffe0ff */
[----:B------:R-:W-:Y:S01]  /*2890*/  ISETP.GT.U32.AND P5, PT, R25, R8, PT ;  /* 0x000000081900720c */ /* 0x000fe20003fa4070 */
[----:B------:R-:W-:Y:S01]  /*28a0*/  IMAD.HI.U32 R9, R3, R13, RZ ;  /* 0x0000000d03097227 */ /* 0x000fe200078e00ff */
[----:B------:R-:W-:-:S02]  /*28b0*/  IADD3 R10, R4, 0xdd, RZ ;  /* 0x000000dd040a7810 */ /* 0x000fc40007ffe0ff */
[----:B------:R-:W-:Y:S01]  /*28c0*/  ISETP.GE.AND P0, PT, R12, RZ, PT ;  /* 0x000000ff0c00720c */ /* 0x000fe20003f06270 */
[----:B------:R-:W-:Y:S01]  /*28d0*/  IMAD.MOV R9, RZ, RZ, -R9 ;  /* 0x000000ffff097224 */ /* 0x000fe200078e0a09 */
[----:B------:R-:W-:Y:S01]  /*28e0*/  IADD3 R0, R4, 0xdb, RZ ;  /* 0x000000db04007810 */ /* 0x000fe20007ffe0ff */
[----:B------:R-:W-:Y:S01]  /*28f0*/  @!P6 IMAD.IADD R7, R7, 0x1, -R25 ;  /* 0x000000010707e824 */ /* 0x000fe200078e0a19 */
[----:B------:R-:W-:Y:S01]  /*2900*/  IABS R12, R12 ;  /* 0x0000000c000c7213 */ /* 0x000fe20000000000 */
[----:B------:R-:W-:Y:S01]  /*2910*/  IMAD R13, R25, R9, R13 ;  /* 0x00000009190d7224 */ /* 0x000fe200078e020d */
[----:B------:R-:W-:Y:S02]  /*2920*/  ISETP.GE.AND P3, PT, R10, RZ, PT ;  /* 0x000000ff0a00720c */ /* 0x000fe40003f66270 */
[----:B------:R-:W-:Y:S01]  /*2930*/  IABS R10, R10 ;  /* 0x0000000a000a7213 */ /* 0x000fe20000000000 */
[----:B------:R-:W-:Y:S01]  /*2940*/  IMAD.HI.U32 R14, R3, R12, RZ ;  /* 0x0000000c030e7227 */ /* 0x000fe200078e00ff */
[----:B------:R-:W-:-:S02]  /*2950*/  IABS R11, R0 ;  /* 0x00000000000b7213 */ /* 0x000fc40000000000 */
[C---:B------:R-:W-:Y:S01]  /*2960*/  ISETP.GT.U32.AND P6, PT, R25.reuse, R7, PT ;  /* 0x000000071900720c */ /* 0x040fe20003fc4070 */
[----:B------:R-:W-:Y:S01]  /*2970*/  @!P5 IMAD.IADD R8, R8, 0x1, -R25 ;  /* 0x000000010808d824 */ /* 0x000fe200078e0a19 */
[----:B------:R-:W-:Y:S01]  /*2980*/  ISETP.GT.U32.AND P5, PT, R25, R13, PT ;  /* 0x0000000d1900720c */ /* 0x000fe20003fa4070 */
[----:B------:R-:W-:-:S04]  /*2990*/  IMAD.HI.U32 R2, R3, R10, RZ ;  /* 0x0000000a03027227 */ /* 0x000fc800078e00ff */
[----:B------:R-:W-:-:S04]  /*29a0*/  IMAD.HI.U32 R9, R3, R11, RZ ;  /* 0x0000000b03097227 */ /* 0x000fc800078e00ff */
[----:B------:R-:W-:Y:S02]  /*29b0*/  IMAD.MOV R14, RZ, RZ, -R14 ;  /* 0x000000ffff0e7224 */ /* 0x000fe400078e0a0e */
[----:B------:R-:W-:Y:S02]  /*29c0*/  IMAD.MOV R2, RZ, RZ, -R2 ;  /* 0x000000ffff027224 */ /* 0x000fe400078e0a02 */
[----:B------:R-:W-:Y:S02]  /*29d0*/  IMAD.MOV R9, RZ, RZ, -R9 ;  /* 0x000000ffff097224 */ /* 0x000fe400078e0a09 */
[C---:B------:R-:W-:Y:S02]  /*29e0*/  IMAD R12, R25.reuse, R14, R12 ;  /* 0x0000000e190c7224 */ /* 0x040fe400078e020c */
[----:B------:R-:W-:Y:S02]  /*29f0*/  IMAD R10, R25, R2, R10 ;  /* 0x00000002190a7224 */ /* 0x000fe400078e020a */
[----:B0-----:R-:W-:-:S02]  /*2a00*/  IMAD.MOV.U32 R5, RZ, RZ, R8 ;  /* 0x000000ffff057224 */ /* 0x001fc400078e0008 */
[----:B------:R-:W-:Y:S02]  /*2a10*/  IMAD R11, R25, R9, R11 ;  /* 0x00000009190b7224 */ /* 0x000fe400078e020b */
[----:B------:R-:W-:Y:S01]  /*2a20*/  @!P6 IMAD.IADD R7, R7, 0x1, -R25 ;  /* 0x000000010707e824 */ /* 0x000fe200078e0a19 */
[C---:B------:R-:W-:Y:S01]  /*2a30*/  ISETP.GT.U32.AND P6, PT, R25.reuse, R12, PT ;  /* 0x0000000c1900720c */ /* 0x040fe20003fc4070 */
[----:B------:R-:W-:Y:S01]  /*2a40*/  @!P4 IMAD.MOV R5, RZ, RZ, -R5 ;  /* 0x000000ffff05c224 */ /* 0x000fe200078e0a05 */
[----:B------:R-:W-:Y:S01]  /*2a50*/  ISETP.GT.U32.AND P4, PT, R25, R10, PT ;  /* 0x0000000a1900720c */ /* 0x000fe20003f84070 */
[----:B------:R-:W-:Y:S01]  /*2a60*/  @!P5 IMAD.IADD R13, R13, 0x1, -R25 ;  /* 0x000000010d0dd824 */ /* 0x000fe200078e0a19 */
[----:B------:R-:W-:Y:S02]  /*2a70*/  ISETP.GT.U32.AND P5, PT, R25, R11, PT ;  /* 0x0000000b1900720c */ /* 0x000fe40003fa4070 */
[C---:B------:R-:W-:Y:S02]  /*2a80*/  IADD3 R20, R4.reuse, 0xda, RZ ;  /* 0x000000da04147810 */ /* 0x040fe40007ffe0ff */
[----:B------:R-:W-:-:S02]  /*2a90*/  IADD3 R16, R4, 0xd9, RZ ;  /* 0x000000d904107810 */ /* 0x000fc40007ffe0ff */
[----:B------:R-:W-:Y:S02]  /*2aa0*/  IABS R2, R20 ;  /* 0x0000001400027213 */ /* 0x000fe40000000000 */
[----:B------:R-:W-:Y:S01]  /*2ab0*/  IABS R15, R16 ;  /* 0x00000010000f7213 */ /* 0x000fe20000000000 */
[--C-:B------:R-:W-:Y:S01]  /*2ac0*/  @!P6 IMAD.IADD R12, R12, 0x1, -R25.reuse ;  /* 0x000000010c0ce824 */ /* 0x100fe200078e0a19 */
[----:B------:R0:W-:Y:S01]  /*2ad0*/  STL [R1+0x37c], R5 ;  /* 0x00037c0501007387 */ /* 0x0001e20000100800 */
[--C-:B------:R-:W-:Y:S01]  /*2ae0*/  @!P4 IMAD.IADD R10, R10, 0x1, -R25.reuse ;  /* 0x000000010a0ac824 */ /* 0x100fe200078e0a19 */
[----:B------:R-:W-:Y:S01]  /*2af0*/  ISETP.GT.U32.AND P4, PT, R25, R13, PT ;  /* 0x0000000d1900720c */ /* 0x000fe20003f84070 */
[----:B------:R-:W-:Y:S01]  /*2b00*/  @!P5 IMAD.IADD R11, R11, 0x1, -R25 ;  /* 0x000000010b0bd824 */ /* 0x000fe200078e0a19 */
[----:B------:R-:W-:Y:S01]  /*2b10*/  ISETP.GT.U32.AND P5, PT, R25, R12, PT ;  /* 0x0000000c1900720c */ /* 0x000fe20003fa4070 */
[----:B------:R-:W-:-:S04]  /*2b20*/  IMAD.HI.U32 R8, R3, R2, RZ ;  /* 0x0000000203087227 */ /* 0x000fc800078e00ff */
[----:B0-----:R-:W-:Y:S02]  /*2b30*/  IMAD.MOV.U32 R5, RZ, RZ, R7 ;  /* 0x000000ffff057224 */ /* 0x001fe400078e0007 */
[----:B------:R-:W-:-:S04]  /*2b40*/  IMAD.HI.U32 R7, R3, R15, RZ ;  /* 0x0000000f03077227 */ /* 0x000fc800078e00ff */
[----:B------:R-:W-:Y:S02]  /*2b50*/  IMAD.MOV R8, RZ, RZ, -R8 ;  /* 0x000000ffff087224 */ /* 0x000fe400078e0a08 */
[----:B------:R-:W-:Y:S02]  /*2b60*/  IMAD.MOV R7, RZ, RZ, -R7 ;  /* 0x000000ffff077224 */ /* 0x000fe400078e0a07 */
[----:B------:R-:W-:Y:S01]  /*2b70*/  @!P2 IMAD.MOV R5, RZ, RZ, -R5 ;  /* 0x000000ffff05a224 */ /* 0x000fe200078e0a05 */
[C---:B------:R-:W-:Y:S01]  /*2b80*/  ISETP.GT.U32.AND P2, PT, R25.reuse, R11, PT ;  /* 0x0000000b1900720c */ /* 0x040fe20003f44070 */
[C---:B------:R-:W-:Y:S02]  /*2b90*/  IMAD R2, R25.reuse, R8, R2 ;  /* 0x0000000819027224 */ /* 0x040fe400078e0202 */
[----:B------:R-:W-:Y:S02]  /*2ba0*/  IMAD R15, R25, R7, R15 ;  /* 0x00000007190f7224 */ /* 0x000fe400078e020f */
[--C-:B------:R-:W-:Y:S01]  /*2bb0*/  @!P4 IMAD.IADD R13, R13, 0x1, -R25.reuse ;  /* 0x000000010d0dc824 */ /* 0x100fe200078e0a19 */
[C---:B------:R-:W-:Y:S01]  /*2bc0*/  ISETP.GT.U32.AND P4, PT, R25.reuse, R2, PT ;  /* 0x000000021900720c */ /* 0x040fe20003f84070 */
[----:B------:R-:W-:Y:S01]  /*2bd0*/  @!P5 IMAD.IADD R12, R12, 0x1, -R25 ;  /* 0x000000010c0cd824 */ /* 0x000fe200078e0a19 */
[----:B------:R-:W-:-:S02]  /*2be0*/  ISETP.GT.U32.AND P5, PT, R25, R15, PT ;  /* 0x0000000f1900720c */ /* 0x000fc40003fa4070 */
[----:B------:R-:W-:Y:S02]  /*2bf0*/  ISETP.GT.U32.AND P6, PT, R25, R10, PT ;  /* 0x0000000a1900720c */ /* 0x000fe40003fc4070 */
[C---:B------:R-:W-:Y:S01]  /*2c00*/  IADD3 R7, R4.reuse, 0xd6, RZ ;  /* 0x000000d604077810 */ /* 0x040fe20007ffe0ff */
[--C-:B------:R-:W-:Y:S01]  /*2c10*/  @!P2 IMAD.IADD R11, R11, 0x1, -R25.reuse ;  /* 0x000000010b0ba824 */ /* 0x100fe200078e0a19 */
[----:B------:R-:W-:Y:S02]  /*2c20*/  IADD3 R9, R4, 0xd8, RZ ;  /* 0x000000d804097810 */ /* 0x000fe40007ffe0ff */
[----:B------:R-:W-:Y:S02]  /*2c30*/  ISETP.GE.AND P2, PT, R20, RZ, PT ;  /* 0x000000ff1400720c */ /* 0x000fe40003f46270 */
[----:B------:R-:W-:Y:S01]  /*2c40*/  IABS R20, R7 ;  /* 0x0000000700147213 */ /* 0x000fe20000000000 */
[--C-:B------:R-:W-:Y:S01]  /*2c50*/  @!P4 IMAD.IADD R2, R2, 0x1, -R25.reuse ;  /* 0x000000010202c824 */ /* 0x100fe200078e0a19 */
[----:B------:R-:W-:Y:S01]  /*2c60*/  IABS R18, R9 ;  /* 0x0000000900127213 */ /* 0x000fe20000000000 */
[--C-:B------:R-:W-:Y:S01]  /*2c70*/  @!P5 IMAD.IADD R15, R15, 0x1, -R25.reuse ;  /* 0x000000010f0fd824 */ /* 0x100fe200078e0a19 */
[----:B------:R-:W-:Y:S01]  /*2c80*/  ISETP.GE.AND P4, PT, R16, RZ, PT ;  /* 0x000000ff1000720c */ /* 0x000fe20003f86270 */
[----:B------:R-:W-:Y:S01]  /*2c90*/  IMAD.MOV.U32 R16, RZ, RZ, R20 ;  /* 0x000000ffff107224 */ /* 0x000fe200078e0014 */
[----:B------:R-:W-:Y:S01]  /*2ca0*/  IADD3 R8, R4, 0xd7, RZ ;  /* 0x000000d704087810 */ /* 0x000fe20007ffe0ff */
[----:B------:R-:W-:Y:S01]  /*2cb0*/  @!P6 IMAD.IADD R10, R10, 0x1, -R25 ;  /* 0x000000010a0ae824 */ /* 0x000fe200078e0a19 */
[----:B------:R-:W-:Y:S01]  /*2cc0*/  ISETP.GT.U32.AND P5, PT, R25, R15, PT ;  /* 0x0000000f1900720c */ /* 0x000fe20003fa4070 */
[----:B------:R-:W-:Y:S01]  /*2cd0*/  IMAD.HI.U32 R14, R3, R18, RZ ;  /* 0x00000012030e7227 */ /* 0x000fe200078e00ff */
[----:B------:R0:W-:Y:S03]  /*2ce0*/  STL [R1+0x36c], R5 ;  /* 0x00036c0501007387 */ /* 0x0001e60000100800 */
[----:B------:R-:W-:-:S02]  /*2cf0*/  IMAD.MOV.U32 R6, RZ, RZ, R13 ;  /* 0x000000ffff067224 */ /* 0x000fc400078e000d */
[----:B------:R-:W-:Y:S01]  /*2d00*/  IMAD.HI.U32 R13, R3, R16, RZ ;  /* 0x00000010030d7227 */ /* 0x000fe200078e00ff */
[----:B------:R-:W-:-:S03]  /*2d10*/  IABS R17, R8 ;  /* 0x0000000800117213 */ /* 0x000fc60000000000 */
[----:B------:R-:W-:Y:S02]  /*2d20*/  IMAD.MOV R14, RZ, RZ, -R14 ;  /* 0x000000ffff0e7224 */ /* 0x000fe400078e0a0e */
[----:B0-----:R-:W-:Y:S02]  /*2d30*/  IMAD.MOV.U32 R5, RZ, RZ, R10 ;  /* 0x000000ffff057224 */ /* 0x001fe400078e000a */
[----:B------:R-:W-:Y:S01]  /*2d40*/  IMAD.MOV R10, RZ, RZ, -R13 ;  /* 0x000000ffff0a7224 */ /* 0x000fe200078e0a0d */
[----:B------:R-:W-:Y:S01]  /*2d50*/  ISETP.GE.AND P6, PT, R0, RZ, PT ;  /* 0x000000ff0000720c */ /* 0x000fe20003fc6270 */
[C---:B------:R-:W-:Y:S02]  /*2d60*/  IMAD R18, R25.reuse, R14, R18 ;  /* 0x0000000e19127224 */ /* 0x040fe400078e0212 */
[----:B------:R-:W-:Y:S01]  /*2d70*/  @!P1 IMAD.MOV R6, RZ, RZ, -R6 ;  /* 0x000000ffff069224 */ /* 0x000fe200078e0a06 */
[C---:B------:R-:W-:Y:S01]  /*2d80*/  ISETP.GT.U32.AND P1, PT, R25.reuse, R2, PT ;  /* 0x000000021900720c */ /* 0x040fe20003f24070 */
[----:B------:R-:W-:-:S02]  /*2d90*/  IMAD R16, R25, R10, R16 ;  /* 0x0000000a19107224 */ /* 0x000fc400078e0210 */
[----:B------:R-:W-:-:S04]  /*2da0*/  IMAD.HI.U32 R0, R3, R17, RZ ;  /* 0x0000001103007227 */ /* 0x000fc800078e00ff */
[----:B------:R-:W-:Y:S01]  /*2db0*/  @!P3 IMAD.MOV R5, RZ, RZ, -R5 ;  /* 0x000000ffff05b224 */ /* 0x000fe200078e0a05 */
[----:B------:R-:W-:Y:S01]  /*2dc0*/  ISETP.GT.U32.AND P3, PT, R25, R18, PT ;  /* 0x000000121900720c */ /* 0x000fe20003f64070 */
[----:B------:R-:W-:Y:S01]  /*2dd0*/  @!P5 IMAD.IADD R15, R15, 0x1, -R25 ;  /* 0x000000010f0fd824 */ /* 0x000fe200078e0a19 */
[C---:B------:R-:W-:Y:S01]  /*2de0*/  ISETP.GT.U32.AND P5, PT, R25.reuse, R16, PT ;  /* 0x000000101900720c */ /* 0x040fe20003fa4070 */
[----:B------:R-:W-:Y:S01]  /*2df0*/  IMAD.MOV R0, RZ, RZ, -R0 ;  /* 0x000000ffff007224 */ /* 0x000fe200078e0a00 */
[----:B------:R-:W-:Y:S03]  /*2e00*/  STL [R1+0x348], R6 ;  /* 0x0003480601007387 */ /* 0x000fe60000100800 */
[----:B------:R-:W-:Y:S01]  /*2e10*/  IMAD R17, R25, R0, R17 ;  /* 0x0000000019117224 */ /* 0x000fe200078e0211 */
[----:B------:R0:W-:Y:S01]  /*2e20*/  STL [R1+0x34c], R5 ;  /* 0x00034c0501007387 */ /* 0x0001e20000100800 */
[----:B------:R-:W-:Y:S01]  /*2e30*/  @!P1 IMAD.IADD R2, R2, 0x1, -R25 ;  /* 0x0000000102029824 */ /* 0x000fe200078e0a19 */
[----:B------:R-:W-:-:S02]  /*2e40*/  ISETP.GE.AND P1, PT, R8, RZ, PT ;  /* 0x000000ff0800720c */ /* 0x000fc40003f26270 */
[----:B------:R-:W-:Y:S01]  /*2e50*/  IADD3 R8, R4, 0xd4, RZ ;  /* 0x000000d404087810 */ /* 0x000fe20007ffe0ff */
[----:B0-----:R-:W-:-:S04]  /*2e60*/  IMAD.MOV.U32 R5, RZ, RZ, R11 ;  /* 0x000000ffff057224 */ /* 0x001fc800078e000b */
[----:B------:R-:W-:Y:S01]  /*2e70*/  @!P6 IMAD.MOV R5, RZ, RZ, -R5 ;  /* 0x000000ffff05e224 */ /* 0x000fe200078e0a05 */
[----:B------:R-:W-:Y:S01]  /*2e80*/  ISETP.GT.U32.AND P6, PT, R25, R17, PT ;  /* 0x000000111900720c */ /* 0x000fe20003fc4070 */
[--C-:B------:R-:W-:Y:S01]  /*2e90*/  @!P3 IMAD.IADD R18, R18, 0x1, -R25.reuse ;  /* 0x000000011212b824 */ /* 0x100fe200078e0a19 */
[----:B------:R-:W-:Y:S01]  /*2ea0*/  ISETP.GE.AND P3, PT, R7, RZ, PT ;  /* 0x000000ff0700720c */ /* 0x000fe20003f66270 */
[----:B------:R-:W-:Y:S01]  /*2eb0*/  IMAD.MOV.U32 R6, RZ, RZ, R12 ;  /* 0x000000ffff067224 */ /* 0x000fe200078e000c */
[----:B------:R-:W-:Y:S01]  /*2ec0*/  IABS R7, R8 ;  /* 0x0000000800077213 */ /* 0x000fe20000000000 */
[----:B------:R-:W-:Y:S01]  /*2ed0*/  @!P5 IMAD.IADD R16, R16, 0x1, -R25 ;  /* 0x000000011010d824 */ /* 0x000fe200078e0a19 */
[----:B------:R-:W-:Y:S01]  /*2ee0*/  IADD3 R0, R4, 0xd5, RZ ;  /* 0x000000d504007810 */ /* 0x000fe20007ffe0ff */
[----:B------:R-:W-:Y:S01]  /*2ef0*/  @!P0 IMAD.MOV R6, RZ, RZ, -R6 ;  /* 0x000000ffff068224 */ /* 0x000fe200078e0a06 */
[----:B------:R-:W-:Y:S01]  /*2f00*/  ISETP.GE.AND P0, PT, R9, RZ, PT ;  /* 0x000000ff0900720c */ /* 0x000fe20003f06270 */
[----:B------:R-:W-:Y:S01]  /*2f10*/  IMAD.HI.U32 R9, R3, R7, RZ ;  /* 0x0000000703097227 */ /* 0x000fe200078e00ff */
[----:B------:R-:W-:-:S02]  /*2f20*/  ISETP.GT.U32.AND P5, PT, R25, R16, PT ;  /* 0x000000101900720c */ /* 0x000fc40003fa4070 */
[----:B------:R-:W-:Y:S01]  /*2f30*/  IABS R13, R0 ;  /* 0x00000000000d7213 */ /* 0x000fe20000000000 */
[----:B------:R-:W-:Y:S01]  /*2f40*/  @!P6 IMAD.IADD R17, R17, 0x1, -R25 ;  /* 0x000000011111e824 */ /* 0x000fe200078e0a19 */
[----:B------:R-:W-:Y:S01]  /*2f50*/  ISETP.GT.U32.AND P6, PT, R25, R18, PT ;  /* 0x000000121900720c */ /* 0x000fe20003fc4070 */
[----:B------:R-:W-:Y:S02]  /*2f60*/  IMAD.MOV R9, RZ, RZ, -R9 ;  /* 0x000000ffff097224 */ /* 0x000fe400078e0a09 */
[----:B------:R-:W-:Y:S01]  /*2f70*/  IMAD.HI.U32 R10, R3, R13, RZ ;  /* 0x0000000d030a7227 */ /* 0x000fe200078e00ff */
[----:B------:R-:W-:Y:S03]  /*2f80*/  STL [R1+0x350], R6 ;  /* 0x0003500601007387 */ /* 0x000fe60000100800 */
[C---:B------:R-:W-:Y:S02]  /*2f90*/  IMAD R7, R25.reuse, R9, R7 ;  /* 0x0000000919077224 */ /* 0x040fe400078e0207 */
[----:B------:R-:W-:Y:S01]  /*2fa0*/  IMAD.MOV R10, RZ, RZ, -R10 ;  /* 0x000000ffff0a7224 */ /* 0x000fe200078e0a0a */
[----:B------:R0:W-:Y:S01]  /*2fb0*/  STL [R1+0x354], R5 ;  /* 0x0003540501007387 */ /* 0x0001e20000100800 */
[----:B------:R-:W-:Y:S01]  /*2fc0*/  @!P5 IMAD.IADD R16, R16, 0x1, -R25 ;  /* 0x000000011010d824 */ /* 0x000fe200078e0a19 */
[C---:B------:R-:W-:Y:S01]  /*2fd0*/  ISETP.GT.U32.AND P5, PT, R25.reuse, R7, PT ;  /* 0x000000071900720c */ /* 0x040fe20003fa4070 */
[----:B------:R-:W-:-:S02]  /*2fe0*/  IMAD R13, R25, R10, R13 ;  /* 0x0000000a190d7224 */ /* 0x000fc400078e020d */
[----:B------:R-:W-:Y:S02]  /*2ff0*/  @!P6 IMAD.IADD R18, R18, 0x1, -R25 ;  /* 0x000000011212e824 */ /* 0x000fe400078e0a19 */
[----:B0-----:R-:W-:Y:S01]  /*3000*/  IMAD.MOV.U32 R5, RZ, RZ, R2 ;  /* 0x000000ffff057224 */ /* 0x001fe200078e0002 */
[----:B------:R-:W-:-:S03]  /*3010*/  ISETP.GT.U32.AND P6, PT, R25, R13, PT ;  /* 0x0000000d1900720c */ /* 0x000fc60003fc4070 */
[----:B------:R-:W-:Y:S01]  /*3020*/  @!P2 IMAD.MOV R5, RZ, RZ, -R5 ;  /* 0x000000ffff05a224 */ /* 0x000fe200078e0a05 */
[----:B------:R-:W-:Y:S01]  /*3030*/  ISETP.GT.U32.AND P2, PT, R25, R17, PT ;  /* 0x000000111900720c */ /* 0x000fe20003f44070 */
[----:B------:R-:W-:Y:S01]  /*3040*/  IMAD.MOV.U32 R6, RZ, RZ, R15 ;  /* 0x000000ffff067224 */ /* 0x000fe200078e000f */
[C---:B------:R-:W-:Y:S01]  /*3050*/  IADD3 R9, R4.reuse, 0xd1, RZ ;  /* 0x000000d104097810 */ /* 0x040fe20007ffe0ff */
[--C-:B------:R-:W-:Y:S01]  /*3060*/  @!P5 IMAD.IADD R7, R7, 0x1, -R25.reuse ;  /* 0x000000010707d824 */ /* 0x100fe200078e0a19 */
[C---:B------:R-:W-:Y:S01]  /*3070*/  IADD3 R11, R4.reuse, 0xd3, RZ ;  /* 0x000000d3040b7810 */ /* 0x040fe20007ffe0ff */
[----:B------:R-:W-:Y:S01]  /*3080*/  @!P4 IMAD.MOV R6, RZ, RZ, -R6 ;  /* 0x000000ffff06c224 */ /* 0x000fe200078e0a06 */
[----:B------:R-:W-:Y:S02]  /*3090*/  IABS R12, R9 ;  /* 0x00000009000c7213 */ /* 0x000fe40000000000 */
[----:B------:R-:W-:Y:S01]  /*30a0*/  IABS R14, R11 ;  /* 0x0000000b000e7213 */ /* 0x000fe20000000000 */
[--C-:B------:R-:W-:Y:S01]  /*30b0*/  @!P6 IMAD.IADD R13, R13, 0x1, -R25.reuse ;  /* 0x000000010d0de824 */ /* 0x100fe200078e0a19 */
[----:B------:R-:W-:Y:S01]  /*30c0*/  ISETP.GT.U32.AND P5, PT, R25, R7, PT ;  /* 0x000000071900720c */ /* 0x000fe20003fa4070 */
[----:B------:R0:W-:Y:S02]  /*30d0*/  STL [R1+0x358], R5 ;  /* 0x0003580501007387 */ /* 0x0001e40000100800 */
[----:B------:R-:W-:Y:S01]  /*30e0*/  @!P2 IMAD.IADD R17, R17, 0x1, -R25 ;  /* 0x000000011111a824 */ /* 0x000fe200078e0a19 */
[----:B------:R-:W-:Y:S01]  /*30f0*/  IADD3 R2, R4, 0xd2, RZ ;  /* 0x000000d204027810 */ /* 0x000fe20007ffe0ff */
[----:B------:R-:W-:Y:S01]  /*3100*/  IMAD.HI.U32 R15, R3, R12, RZ ;  /* 0x0000000c030f7227 */ /* 0x000fe200078e00ff */
[----:B------:R1:W-:Y:S01]  /*3110*/  STL [R1+0x2e0], R6 ;  /* 0x0002e00601007387 */ /* 0x0003e20000100800 */
[----:B------:R-:W-:-:S02]  /*3120*/  ISETP.GT.U32.AND P4, PT, R25, R13, PT ;  /* 0x0000000d1900720c */ /* 0x000fc40003f84070 */
[----:B------:R-:W-:Y:S01]  /*3130*/  IMAD.HI.U32 R20, R3, R14, RZ ;  /* 0x0000000e03147227 */ /* 0x000fe200078e00ff */
[----:B------:R-:W-:-:S03]  /*3140*/  IABS R10, R2 ;  /* 0x00000002000a7213 */ /* 0x000fc60000000000 */
[----:B0-----:R-:W-:Y:S02]  /*3150*/  IMAD.MOV.U32 R5, RZ, RZ, R18 ;  /* 0x000000ffff057224 */ /* 0x001fe400078e0012 */
[----:B-1----:R-:W-:Y:S02]  /*3160*/  IMAD.MOV.U32 R6, RZ, RZ, R17 ;  /* 0x000000ffff067224 */ /* 0x002fe400078e0011 */
[----:B------:R-:W-:Y:S02]  /*3170*/  IMAD.MOV R15, RZ, RZ, -R15 ;  /* 0x000000ffff0f7224 */ /* 0x000fe400078e0a0f */
[----:B------:R-:W-:Y:S02]  /*3180*/  @!P0 IMAD.MOV R5, RZ, RZ, -R5 ;  /* 0x000000ffff058224 */ /* 0x000fe400078e0a05 */
[----:B------:R-:W-:Y:S02]  /*3190*/  IMAD.MOV R20, RZ, RZ, -R20 ;  /* 0x000000ffff147224 */ /* 0x000fe400078e0a14 */
[----:B------:R-:W-:Y:S01]  /*31a0*/  @!P1 IMAD.MOV R6, RZ, RZ, -R6 ;  /* 0x000000ffff069224 */ /* 0x000fe200078e0a06 */
[----:B------:R-:W-:Y:S01]  /*31b0*/  ISETP.GE.AND P1, PT, R11, RZ, PT ;  /* 0x000000ff0b00720c */ /* 0x000fe20003f26270 */
[----:B------:R-:W-:Y:S01]  /*31c0*/  IMAD R11, R25, R15, R12 ;  /* 0x0000000f190b7224 */ /* 0x000fe200078e020c */
[----:B------:R-:W-:Y:S01]  /*31d0*/  ISETP.GE.AND P2, PT, R0, RZ, PT ;  /* 0x000000ff0000720c */ /* 0x000fe20003f46270 */
[----:B------:R-:W-:Y:S01]  /*31e0*/  IMAD.HI.U32 R0, R3, R10, RZ ;  /* 0x0000000a03007227 */ /* 0x000fe200078e00ff */
[----:B------:R0:W-:Y:S03]  /*31f0*/  STL [R1+0x2e4], R5 ;  /* 0x0002e40501007387 */ /* 0x0001e60000100800 */
[----:B------:R-:W-:-:S02]  /*3200*/  IMAD R14, R25, R20, R14 ;  /* 0x00000014190e7224 */ /* 0x000fc400078e020e */
[----:B------:R-:W-:Y:S01]  /*3210*/  @!P5 IMAD.IADD R7, R7, 0x1, -R25 ;  /* 0x000000010707d824 */ /* 0x000fe200078e0a19 */
[C---:B------:R-:W-:Y:S01]  /*3220*/  ISETP.GT.U32.AND P5, PT, R25.reuse, R11, PT ;  /* 0x0000000b1900720c */ /* 0x040fe20003fa4070 */
[----:B------:R-:W-:Y:S02]  /*3230*/  IMAD.MOV R0, RZ, RZ, -R0 ;  /* 0x000000ffff007224 */ /* 0x000fe400078e0a00 */
[----:B0-----:R-:W-:Y:S01]  /*3240*/  IMAD.MOV.U32 R5, RZ, RZ, R16 ;  /* 0x000000ffff057224 */ /* 0x001fe200078e0010 */
[C---:B------:R-:W-:Y:S01]  /*3250*/  ISETP.GT.U32.AND P0, PT, R25.reuse, R14, PT ;  /* 0x0000000e1900720c */ /* 0x040fe20003f04070 */
[----:B------:R-:W-:Y:S02]  /*3260*/  IMAD R10, R25, R0, R10 ;  /* 0x00000000190a7224 */ /* 0x000fe400078e020a */
[----:B------:R-:W-:Y:S02]  /*3270*/  @!P3 IMAD.MOV R5, RZ, RZ, -R5 ;  /* 0x000000ffff05b224 */ /* 0x000fe400078e0a05 */
[----:B------:R-:W-:Y:S01]  /*3280*/  @!P4 IMAD.IADD R13, R13, 0x1, -R25 ;  /* 0x000000010d0dc824 */ /* 0x000fe200078e0a19 */
[----:B------:R-:W-:Y:S01]  /*3290*/  STL [R1+0x2f4], R6 ;  /* 0x0002f40601007387 */ /* 0x000fe20000100800 */
[----:B------:R-:W-:-:S03]  /*32a0*/  ISETP.GT.U32.AND P3, PT, R25, R10, PT ;  /* 0x0000000a1900720c */ /* 0x000fc60003f64070 */
[----:B------:R0:W-:Y:S01]  /*32b0*/  STL [R1+0x338], R5 ;  /* 0x0003380501007387 */ /* 0x0001e20000100800 */
[----:B------:R-:W-:Y:S02]  /*32c0*/  ISETP.GE.AND P4, PT, R2, RZ, PT ;  /* 0x000000ff0200720c */ /* 0x000fe40003f86270 */
[----:B------:R-:W-:Y:S02]  /*32d0*/  IADD3 R2, R4, 0xcf, RZ ;  /* 0x000000cf04027810 */ /* 0x000fe40007ffe0ff */
[----:B------:R-:W-:Y:S01]  /*32e0*/  ISETP.GE.AND P6, PT, R8, RZ, PT ;  /* 0x000000ff0800720c */ /* 0x000fe20003fc6270 */
[----:B0-----:R-:W-:Y:S01]  /*32f0*/  IMAD.MOV.U32 R5, RZ, RZ, R13 ;  /* 0x000000ffff057224 */ /* 0x001fe200078e000d */
[----:B------:R-:W-:Y:S01]  /*3300*/  IADD3 R8, R4, 0xd0, RZ ;  /* 0x000000d004087810 */ /* 0x000fe20007ffe0ff */
[----:B------:R-:W-:Y:S02]  /*3310*/  @!P5 IMAD.IADD R11, R11, 0x1, -R25 ;  /* 0x000000010b0bd824 */ /* 0x000fe400078e0a19 */
[----:B------:R-:W-:Y:S01]  /*3320*/  @!P2 IMAD.MOV R5, RZ, RZ, -R5 ;  /* 0x000000ffff05a224 */ /* 0x000fe200078e0a05 */
[----:B------:R-:W-:Y:S01]  /*3330*/  IABS R13, R2 ;  /* 0x00000002000d7213 */ /* 0x000fe20000000000 */
[----:B------:R-:W-:Y:S01]  /*3340*/  @!P0 IMAD.IADD R14, R14, 0x1, -R25 ;  /* 0x000000010e0e8824 */ /* 0x000fe200078e0a19 */
[----:B------:R-:W-:-:S02]  /*3350*/  IABS R0, R8 ;  /* 0x0000000800007213 */ /* 0x000fc40000000000 */
[----:B------:R0:W-:Y:S01]  /*3360*/  STL [R1+0x33c], R5 ;  /* 0x00033c0501007387 */ /* 0x0001e20000100800 */
[C---:B------:R-:W-:Y:S02]  /*3370*/  ISETP.GT.U32.AND P5, PT, R25.reuse, R11, PT ;  /* 0x0000000b1900720c */ /* 0x040fe40003fa4070 */
[----:B------:R-:W-:Y:S01]  /*3380*/  ISETP.GT.U32.AND P2, PT, R25, R14, PT ;  /* 0x0000000e1900720c */ /* 0x000fe20003f44070 */
[----:B------:R-:W-:-:S04]  /*3390*/  IMAD.HI.U32 R12, R3, R0, RZ ;  /* 0x00000000030c7227 */ /* 0x000fc800078e00ff */
[----:B0-----:R-:W-:Y:S02]  /*33a0*/  IMAD.MOV.U32 R5, RZ, RZ, R7 ;  /* 0x000000ffff057224 */ /* 0x001fe400078e0007 */
[----:B------:R-:W-:-:S04]  /*33b0*/  IMAD.HI.U32 R7, R3, R13, RZ ;  /* 0x0000000d03077227 */ /* 0x000fc800078e00ff */
[----:B------:R-:W-:Y:S02]  /*33c0*/  @!P3 IMAD.IADD R10, R10, 0x1, -R25 ;  /* 0x000000010a0ab824 */ /* 0x000fe400078e0a19 */
[----:B------:R-:W-:Y:S02]  /*33d0*/  IMAD.MOV R7, RZ, RZ, -R7 ;  /* 0x000000ffff077224 */ /* 0x000fe400078e0a07 */
[----:B------:R-:W-:Y:S01]  /*33e0*/  IMAD.MOV R12, RZ, RZ, -R12 ;  /* 0x000000ffff0c7224 */ /* 0x000fe200078e0a0c */
[C---:B------:R-:W-:Y:S01]  /*33f0*/  ISETP.GT.U32.AND P3, PT, R25.reuse, R10, PT ;  /* 0x0000000a1900720c */ /* 0x040fe20003f64070 */
[C---:B------:R-:W-:Y:S02]  /*3400*/  IMAD R13, R25.reuse, R7, R13 ;  /* 0x00000007190d7224 */ /* 0x040fe400078e020d */
[----:B------:R-:W-:Y:S01]  /*3410*/  IMAD R0, R25, R12, R0 ;  /* 0x0000000c19007224 */ /* 0x000fe200078e0200 */
[----:B------:R-:W-:Y:S01]  /*3420*/  ISETP.GE.AND P0, PT, R9, RZ, PT ;  /* 0x000000ff0900720c */ /* 0x000fe20003f06270 */
[--C-:B------:R-:W-:Y:S01]  /*3430*/  @!P5 IMAD.IADD R11, R11, 0x1, -R25.reuse ;  /* 0x000000010b0bd824 */ /* 0x100fe200078e0a19 */
[----:B------:R-:W-:Y:S01]  /*3440*/  IADD3 R9, R4, 0xce, RZ ;  /* 0x000000ce04097810 */ /* 0x000fe20007ffe0ff */
[----:B------:R-:W-:Y:S01]  /*3450*/  @!P2 IMAD.IADD R14, R14, 0x1, -R25 ;  /* 0x000000010e0ea824 */ /* 0x000fe200078e0a19 */
[----:B------:R-:W-:-:S02]  /*3460*/  ISETP.GT.U32.AND P5, PT, R25, R13, PT ;  /* 0x0000000d1900720c */ /* 0x000fc40003fa4070 */
[----:B------:R-:W-:Y:S02]  /*3470*/  ISETP.GT.U32.AND P2, PT, R25, R0, PT ;  /* 0x000000001900720c */ /* 0x000fe40003f44070 */
[----:B------:R-:W-:Y:S01]  /*3480*/  IABS R12, R9 ;  /* 0x00000009000c7213 */ /* 0x000fe20000000000 */
[----:B------:R-:W-:Y:S01]  /*3490*/  @!P3 IMAD.IADD R10, R10, 0x1, -R25 ;  /* 0x000000010a0ab824 */ /* 0x000fe200078e0a19 */
[----:B------:R-:W-:Y:S01]  /*34a0*/  ISETP.GE.AND P3, PT, R2, RZ, PT ;  /* 0x000000ff0200720c */ /* 0x000fe20003f66270 */
[----:B------:R-:W-:Y:S01]  /*34b0*/  @!P6 IMAD.MOV R5, RZ, RZ, -R5 ;  /* 0x000000ffff05e224 */ /* 0x000fe200078e0a05 */
[----:B------:R-:W-:Y:S01]  /*34c0*/  IADD3 R2, R4, 0xcd, RZ ;  /* 0x000000cd04027810 */ /* 0x000fe20007ffe0ff */
[----:B------:R-:W-:Y:S01]  /*34d0*/  IMAD.HI.U32 R16, R3, R12, RZ ;  /* 0x0000000c03107227 */ /* 0x000fe200078e00ff */
[----:B------:R-:W-:Y:S02]  /*34e0*/  ISETP.GE.AND P6, PT, R8, RZ, PT ;  /* 0x000000ff0800720c */ /* 0x000fe40003fc6270 */
[----:B------:R0:W-:Y:S01]  /*34f0*/  STL [R1+0x344], R5 ;  /* 0x0003440501007387 */ /* 0x0001e20000100800 */
[----:B------:R-:W-:Y:S01]  /*3500*/  IMAD.MOV R16, RZ, RZ, -R16 ;  /* 0x000000ffff107224 */ /* 0x000fe200078e0a10 */
[----:B------:R-:W-:Y:S01]  /*3510*/  IABS R8, R2 ;  /* 0x0000000200087213 */ /* 0x000fe20000000000 */
[----:B------:R-:W-:-:S02]  /*3520*/  @!P5 IMAD.IADD R13, R13, 0x1, -R25 ;  /* 0x000000010d0dd824 */ /* 0x000fc400078e0a19 */
[----:B------:R-:W-:Y:S01]  /*3530*/  @!P2 IMAD.IADD R0, R0, 0x1, -R25 ;  /* 0x000000010000a824 */ /* 0x000fe200078e0a19 */
[----:B------:R-:W-:Y:S01]  /*3540*/  ISETP.GE.AND P2, PT, R9, RZ, PT ;  /* 0x000000ff0900720c */ /* 0x000fe20003f46270 */
[C---:B------:R-:W-:Y:S02]  /*3550*/  IMAD R12, R25.reuse, R16, R12 ;  /* 0x00000010190c7224 */ /* 0x040fe400078e020c */
[----:B0-----:R-:W-:Y:S01]  /*3560*/  IMAD.MOV.U32 R5, RZ, RZ, R14 ;  /* 0x000000ffff057224 */ /* 0x001fe200078e000e */
[C---:B------:R-:W-:Y:S01]  /*3570*/  ISETP.GT.U32.AND P5, PT, R25.reuse, R13, PT ;  /* 0x0000000d1900720c */ /* 0x040fe20003fa4070 */
[----:B------:R-:W-:Y:S01]  /*3580*/  IMAD.MOV.U32 R6, RZ, RZ, R10 ;  /* 0x000000ffff067224 */ /* 0x000fe200078e000a */
[----:B------:R-:W-:Y:S01]  /*3590*/  IADD3 R7, R4, 0xcc, RZ ;  /* 0x000000cc04077810 */ /* 0x000fe20007ffe0ff */
[----:B------:R-:W-:Y:S01]  /*35a0*/  @!P1 IMAD.MOV R5, RZ, RZ, -R5 ;  /* 0x000000ffff059224 */ /* 0x000fe200078e0a05 */
[----:B------:R-:W-:Y:S01]  /*35b0*/  ISETP.GT.U32.AND P1, PT, R25, R0, PT ;  /* 0x000000001900720c */ /* 0x000fe20003f24070 */
[----:B------:R-:W-:Y:S01]  /*35c0*/  IMAD.HI.U32 R9, R3, R8, RZ ;  /* 0x0000000803097227 */ /* 0x000fe200078e00ff */
[----:B------:R-:W-:-:S03]  /*35d0*/  IABS R15, R7 ;  /* 0x00000007000f7213 */ /* 0x000fc60000000000 */
[----:B------:R-:W-:Y:S01]  /*35e0*/  @!P4 IMAD.MOV R6, RZ, RZ, -R6 ;  /* 0x000000ffff06c224 */ /* 0x000fe200078e0a06 */
[----:B------:R-:W-:Y:S01]  /*35f0*/  ISETP.GT.U32.AND P4, PT, R25, R12, PT ;  /* 0x0000000c1900720c */ /* 0x000fe20003f84070 */
[----:B------:R-:W-:Y:S02]  /*3600*/  IMAD.MOV R9, RZ, RZ, -R9 ;  /* 0x000000ffff097224 */ /* 0x000fe400078e0a09 */
[----:B------:R-:W-:-:S04]  /*3610*/  IMAD.HI.U32 R10, R3, R15, RZ ;  /* 0x0000000f030a7227 */ /* 0x000fc800078e00ff */
[----:B------:R-:W-:Y:S02]  /*3620*/  IMAD R8, R25, R9, R8 ;  /* 0x0000000919087224 */ /* 0x000fe400078e0208 */
[--C-:B------:R-:W-:Y:S02]  /*3630*/  @!P5 IMAD.IADD R13, R13, 0x1, -R25.reuse ;  /* 0x000000010d0dd824 */ /* 0x100fe400078e0a19 */
[----:B------:R-:W-:Y:S01]  /*3640*/  IMAD.MOV R10, RZ, RZ, -R10 ;  /* 0x000000ffff0a7224 */ /* 0x000fe200078e0a0a */
[C---:B------:R-:W-:Y:S01]  /*3650*/  ISETP.GT.U32.AND P5, PT, R25.reuse, R8, PT ;  /* 0x000000081900720c */ /* 0x040fe20003fa4070 */
[--C-:B------:R-:W-:Y:S01]  /*3660*/  @!P1 IMAD.IADD R0, R0, 0x1, -R25.reuse ;  /* 0x0000000100009824 */ /* 0x100fe200078e0a19 */
[----:B------:R0:W-:Y:S01]  /*3670*/  STL [R1+0x340], R5 ;  /* 0x0003400501007387 */ /* 0x0001e20000100800 */
[----:B------:R-:W-:Y:S02]  /*3680*/  @!P4 IMAD.IADD R12, R12, 0x1, -R25 ;  /* 0x000000010c0cc824 */ /* 0x000fe400078e0a19 */
[C---:B------:R-:W-:Y:S01]  /*3690*/  IMAD R15, R25.reuse, R10, R15 ;  /* 0x0000000a190f7224 */ /* 0x040fe200078e020f */
[----:B------:R1:W-:Y:S02]  /*36a0*/  STL [R1+0x31c], R6 ;  /* 0x00031c0601007387 */ /* 0x0003e40000100800 */
[----:B------:R-:W-:Y:S01]  /*36b0*/  ISETP.GT.U32.AND P4, PT, R25, R12, PT ;  /* 0x0000000c1900720c */ /* 0x000fe20003f84070 */
[----:B0-----:R-:W-:-:S02]  /*36c0*/  IMAD.MOV.U32 R5, RZ, RZ, R11 ;  /* 0x000000ffff057224 */ /* 0x001fc400078e000b */
[----:B-1----:R-:W-:Y:S02]  /*36d0*/  IMAD.MOV.U32 R6, RZ, RZ, R0 ;  /* 0x000000ffff067224 */ /* 0x002fe400078e0000 */
[----:B------:R-:W-:Y:S02]  /*36e0*/  @!P0 IMAD.MOV R5, RZ, RZ, -R5 ;  /* 0x000000ffff058224 */ /* 0x000fe400078e0a05 */
[----:B------:R-:W-:Y:S01]  /*36f0*/  @!P6 IMAD.MOV R6, RZ, RZ, -R6 ;  /* 0x000000ffff06e224 */ /* 0x000fe200078e0a06 */
[----:B------:R-:W-:Y:S01]  /*3700*/  ISETP.GT.U32.AND P6, PT, R25, R15, PT ;  /* 0x0000000f1900720c */ /* 0x000fe20003fc4070 */
[----:B------:R-:W-:Y:S01]  /*3710*/  @!P5 IMAD.IADD R8, R8, 0x1, -R25 ;  /* 0x000000010808d824 */ /* 0x000fe200078e0a19 */
[----:B------:R0:W-:Y:S01]  /*3720*/  STL [R1+0x320], R5 ;  /* 0x0003200501007387 */ /* 0x0001e20000100800 */
[C---:B------:R-:W-:Y:S02]  /*3730*/  IADD3 R11, R4.reuse, 0xcb, RZ ;  /* 0x000000cb040b7810 */ /* 0x040fe40007ffe0ff */
[----:B------:R-:W-:-:S02]  /*3740*/  IADD3 R10, R4, 0xca, RZ ;  /* 0x000000ca040a7810 */ /* 0x000fc40007ffe0ff */
[----:B------:R-:W-:Y:S01]  /*3750*/  ISETP.GT.U32.AND P5, PT, R25, R8, PT ;  /* 0x000000081900720c */ /* 0x000fe20003fa4070 */
[----:B0-----:R-:W-:Y:S01]  /*3760*/  IMAD.MOV.U32 R5, RZ, RZ, R13 ;  /* 0x000000ffff057224 */ /* 0x001fe200078e000d */
[----:B------:R-:W-:Y:S01]  /*3770*/  ISETP.GE.AND P1, PT, R7, RZ, PT ;  /* 0x000000ff0700720c */ /* 0x000fe20003f26270 */
[----:B------:R-:W-:Y:S02]  /*3780*/  @!P4 IMAD.IADD R12, R12, 0x1, -R25 ;  /* 0x000000010c0cc824 */ /* 0x000fe400078e0a19 */
[----:B------:R-:W-:Y:S01]  /*3790*/  @!P3 IMAD.MOV R5, RZ, RZ, -R5 ;  /* 0x000000ffff05b224 */ /* 0x000fe200078e0a05 */
[----:B------:R-:W-:Y:S01]  /*37a0*/  IABS R7, R11 ;  /* 0x0000000b00077213 */ /* 0x000fe20000000000 */
[----:B------:R-:W-:Y:S01]  /*37b0*/  STL [R1+0x334], R6 ;  /* 0x0003340601007387 */ /* 0x000fe20000100800 */
[----:B------:R-:W-:Y:S01]  /*37c0*/  IABS R9, R10 ;  /* 0x0000000a00097213 */ /* 0x000fe20000000000 */
[----:B------:R-:W-:Y:S02]  /*37d0*/  @!P6 IMAD.IADD R15, R15, 0x1, -R25 ;  /* 0x000000010f0fe824 */ /* 0x000fe400078e0a19 */
[----:B------:R0:W-:Y:S01]  /*37e0*/  STL [R1+0x330], R5 ;  /* 0x0003300501007387 */ /* 0x0001e20000100800 */
[----:B------:R-:W-:Y:S01]  /*37f0*/  ISETP.GE.AND P0, PT, R2, RZ, PT ;  /* 0x000000ff0200720c */ /* 0x000fe20003f06270 */
[----:B------:R-:W-:Y:S01]  /*3800*/  IMAD.HI.U32 R13, R3, R7, RZ ;  /* 0x00000007030d7227 */ /* 0x000fe200078e00ff */
[----:B------:R-:W-:-:S02]  /*3810*/  ISETP.GE.AND P4, PT, R10, RZ, PT ;  /* 0x000000ff0a00720c */ /* 0x000fc40003f86270 */
[----:B------:R-:W-:Y:S01]  /*3820*/  IADD3 R2, R4, 0xc9, RZ ;  /* 0x000000c904027810 */ /* 0x000fe20007ffe0ff */
[----:B------:R-:W-:Y:S01]  /*3830*/  IMAD.HI.U32 R10, R3, R9, RZ ;  /* 0x00000009030a7227 */ /* 0x000fe200078e00ff */
[----:B------:R-:W-:-:S03]  /*3840*/  ISETP.GT.U32.AND P6, PT, R25, R15, PT ;  /* 0x0000000f1900720c */ /* 0x000fc60003fc4070 */
[----:B0-----:R-:W-:Y:S02]  /*3850*/  IMAD.MOV.U32 R5, RZ, RZ, R12 ;  /* 0x000000ffff057224 */ /* 0x001fe400078e000c */
[----:B------:R-:W-:Y:S02]  /*3860*/  IMAD.MOV R13, RZ, RZ, -R13 ;  /* 0x000000ffff0d7224 */ /* 0x000fe400078e0a0d */
[----:B------:R-:W-:Y:S01]  /*3870*/  @!P2 IMAD.MOV R5, RZ, RZ, -R5 ;  /* 0x000000ffff05a224 */ /* 0x000fe200078e0a05 */
[----:B------:R-:W-:Y:S01]  /*3880*/  IABS R0, R2 ;  /* 0x0000000200007213 */ /* 0x000fe20000000000 */
[----:B------:R-:W-:Y:S02]  /*3890*/  IMAD.MOV R10, RZ, RZ, -R10 ;  /* 0x000000ffff0a7224 */ /* 0x000fe400078e0a0a */
[----:B------:R-:W-:Y:S01]  /*38a0*/  @!P5 IMAD.IADD R8, R8, 0x1, -R25 ;  /* 0x000000010808d824 */ /* 0x000fe200078e0a19 */
[----:B------:R-:W-:Y:S01]  /*38b0*/  ISETP.GE.AND P2, PT, R2, RZ, PT ;  /* 0x000000ff0200720c */ /* 0x000fe20003f46270 */
[C---:B------:R-:W-:Y:S01]  /*38c0*/  IMAD R7, R25.reuse, R13, R7 ;  /* 0x0000000d19077224 */ /* 0x040fe200078e0207 */
[----:B------:R0:W-:Y:S01]  /*38d0*/  STL [R1+0x328], R5 ;  /* 0x0003280501007387 */ /* 0x0001e20000100800 */
[----:B------:R-:W-:Y:S01]  /*38e0*/  IMAD R2, R25, R10, R9 ;  /* 0x0000000a19027224 */ /* 0x000fe200078e0209 */
[----:B------:R-:W-:Y:S01]  /*38f0*/  ISETP.GE.AND P3, PT, R11, RZ, PT ;  /* 0x000000ff0b00720c */ /* 0x000fe20003f66270 */
[----:B------:R-:W-:Y:S01]  /*3900*/  IMAD.HI.U32 R11, R3, R0, RZ ;  /* 0x00000000030b7227 */ /* 0x000fe200078e00ff */
[----:B------:R-:W-:-:S03]  /*3910*/  ISETP.GT.U32.AND P5, PT, R25, R7, PT ;  /* 0x000000071900720c */ /* 0x000fc60003fa4070 */
[----:B0-----:R-:W-:Y:S02]  /*3920*/  IMAD.MOV.U32 R5, RZ, RZ, R8 ;  /* 0x000000ffff057224 */ /* 0x001fe400078e0008 */
[----:B------:R-:W-:Y:S02]  /*3930*/  IMAD.MOV R11, RZ, RZ, -R11 ;  /* 0x000000ffff0b7224 */ /* 0x000fe400078e0a0b */
[----:B------:R-:W-:Y:S01]  /*3940*/  @!P0 IMAD.MOV R5, RZ, RZ, -R5 ;  /* 0x000000ffff058224 */ /* 0x000fe200078e0a05 */
[----:B------:R-:W-:Y:S01]  /*3950*/  ISETP.GT.U32.AND P0, PT, R25, R2, PT ;  /* 0x000000021900720c */ /* 0x000fe20003f04070 */
[--C-:B------:R-:W-:Y:S02]  /*3960*/  @!P6 IMAD.IADD R15, R15, 0x1, -R25.reuse ;  /* 0x000000010f0fe824 */ /* 0x100fe400078e0a19 */
[----:B------:R-:W-:Y:S01]  /*3970*/  IMAD R0, R25, R11, R0 ;  /* 0x0000000b19007224 */ /* 0x000fe200078e0200 */
[----:B------:R0:W-:Y:S01]  /*3980*/  STL [R1+0x32c], R5 ;  /* 0x00032c0501007387 */ /* 0x0001e20000100800 */
[----:B------:R-:W-:Y:S01]  /*3990*/  IADD3 R11, R4, 0xc8, RZ ;  /* 0x000000c8040b7810 */ /* 0x000fe20007ffe0ff */
[----:B------:R-:W-:-:S02]  /*39a0*/  @!P5 IMAD.IADD R7, R7, 0x1, -R25 ;  /* 0x000000010707d824 */ /* 0x000fc400078e0a19 */
[----:B0-----:R-:W-:-:S04]  /*39b0*/  IMAD.MOV.U32 R5, RZ, RZ, R15 ;  /* 0x000000ffff057224 */ /* 0x001fc800078e000f */
[----:B------:R-:W-:Y:S01]  /*39c0*/  @!P1 IMAD.MOV R5, RZ, RZ, -R5 ;  /* 0x000000ffff059224 */ /* 0x000fe200078e0a05 */
[----:B------:R-:W-:Y:S01]  /*39d0*/  ISETP.GT.U32.AND P1, PT, R25, R0, PT ;  /* 0x000000001900720c */ /* 0x000fe20003f24070 */
[----:B------:R-:W-:Y:S01]  /*39e0*/  @!P0 IMAD.IADD R2, R2, 0x1, -R25 ;  /* 0x0000000102028824 */ /* 0x000fe200078e0a19 */
[----:B------:R-:W-:Y:S02]  /*39f0*/  ISETP.GE.AND P6, PT, R11, RZ, PT ;  /* 0x000000ff0b00720c */ /* 0x000fe40003fc6270 */
[----:B------:R-:W-:Y:S02]  /*3a00*/  IABS R11, R11 ;  /* 0x0000000b000b7213 */ /* 0x000fe40000000000 */
[C---:B------:R-:W-:Y:S02]  /*3a10*/  ISETP.GT.U32.AND P5, PT, R25.reuse, R7, PT ;  /* 0x000000071900720c */ /* 0x040fe40003fa4070 */
[----:B------:R-:W-:Y:S01]  /*3a20*/  ISETP.GT.U32.AND P0, PT, R25, R2, PT ;  /* 0x000000021900720c */ /* 0x000fe20003f04070 */
[----:B------:R-:W-:-:S04]  /*3a30*/  IMAD.HI.U32 R15, R3, R11, RZ ;  /* 0x0000000b030f7227 */ /* 0x000fc800078e00ff */
[----:B------:R-:W-:Y:S02]  /*3a40*/  @!P1 IMAD.IADD R0, R0, 0x1, -R25 ;  /* 0x0000000100009824 */ /* 0x000fe400078e0a19 */
[----:B------:R-:W-:Y:S01]  /*3a50*/  IMAD.MOV R15, RZ, RZ, -R15 ;  /* 0x000000ffff0f7224 */ /* 0x000fe200078e0a0f */
[C---:B------:R-:W-:Y:S02]  /*3a60*/  IADD3 R10, R4.reuse, 0xc5, RZ ;  /* 0x000000c5040a7810 */ /* 0x040fe40007ffe0ff */
[----:B------:R-:W-:Y:S01]  /*3a70*/  ISETP.GT.U32.AND P1, PT, R25, R0, PT ;  /* 0x000000001900720c */ /* 0x000fe20003f24070 */
[----:B------:R-:W-:Y:S01]  /*3a80*/  @!P5 IMAD.IADD R7, R7, 0x1, -R25 ;  /* 0x000000010707d824 */ /* 0x000fe200078e0a19 */
[----:B------:R-:W-:Y:S01]  /*3a90*/  IADD3 R8, R4, 0xc7, RZ ;  /* 0x000000c704087810 */ /* 0x000fe20007ffe0ff */
[C---:B------:R-:W-:Y:S01]  /*3aa0*/  IMAD R11, R25.reuse, R15, R11 ;  /* 0x0000000f190b7224 */ /* 0x040fe200078e020b */
[----:B------:R-:W-:Y:S01]  /*3ab0*/  IABS R14, R10 ;  /* 0x0000000a000e7213 */ /* 0x000fe20000000000 */
[----:B------:R-:W-:Y:S01]  /*3ac0*/  @!P0 IMAD.IADD R2, R2, 0x1, -R25 ;  /* 0x0000000102028824 */ /* 0x000fe200078e0a19 */
[----:B------:R-:W-:Y:S01]  /*3ad0*/  IABS R12, R8 ;  /* 0x00000008000c7213 */ /* 0x000fe20000000000 */
[----:B------:R0:W-:Y:S01]  /*3ae0*/  STL [R1+0x324], R5 ;  /* 0x0003240501007387 */ /* 0x0001e20000100800 */
[----:B------:R-:W-:Y:S01]  /*3af0*/  IMAD.MOV.U32 R6, RZ, RZ, R7 ;  /* 0x000000ffff067224 */ /* 0x000fe200078e0007 */
[----:B------:R-:W-:Y:S01]  /*3b00*/  ISETP.GT.U32.AND P0, PT, R25, R11, PT ;  /* 0x0000000b1900720c */ /* 0x000fe20003f04070 */
[----:B------:R-:W-:Y:S01]  /*3b10*/  IMAD.HI.U32 R15, R3, R14, RZ ;  /* 0x0000000e030f7227 */ /* 0x000fe200078e00ff */
[----:B------:R-:W-:-:S03]  /*3b20*/  IADD3 R9, R4, 0xc6, RZ ;  /* 0x000000c604097810 */ /* 0x000fc60007ffe0ff */
[----:B------:R-:W-:Y:S02]  /*3b30*/  @!P3 IMAD.MOV R6, RZ, RZ, -R6 ;  /* 0x000000ffff06b224 */ /* 0x000fe400078e0a06 */
[----:B0-----:R-:W-:Y:S01]  /*3b40*/  IMAD.MOV.U32 R5, RZ, RZ, R2 ;  /* 0x000000ffff057224 */ /* 0x001fe200078e0002 */
[----:B------:R-:W-:Y:S01]  /*3b50*/  IABS R13, R9 ;  /* 0x00000009000d7213 */ /* 0x000fe20000000000 */
[----:B------:R-:W-:-:S04]  /*3b60*/  IMAD.HI.U32 R16, R3, R12, RZ ;  /* 0x0000000c03107227 */ /* 0x000fc800078e00ff */
[----:B------:R-:W-:Y:S02]  /*3b70*/  @!P4 IMAD.MOV R5, RZ, RZ, -R5 ;  /* 0x000000ffff05c224 */ /* 0x000fe400078e0a05 */
[----:B------:R-:W-:Y:S02]  /*3b80*/  IMAD.MOV R15, RZ, RZ, -R15 ;  /* 0x000000ffff0f7224 */ /* 0x000fe400078e0a0f */
[----:B------:R-:W-:Y:S01]  /*3b90*/  @!P1 IMAD.IADD R0, R0, 0x1, -R25 ;  /* 0x0000000100009824 */ /* 0x000fe200078e0a19 */
[----:B------:R-:W-:Y:S01]  /*3ba0*/  STL [R1+0x318], R6 ;  /* 0x0003180601007387 */ /* 0x000fe20000100800 */
[----:B------:R-:W-:Y:S02]  /*3bb0*/  IMAD.MOV R16, RZ, RZ, -R16 ;  /* 0x000000ffff107224 */ /* 0x000fe400078e0a10 */
[----:B------:R-:W-:Y:S01]  /*3bc0*/  IMAD.HI.U32 R17, R3, R13, RZ ;  /* 0x0000000d03117227 */ /* 0x000fe200078e00ff */
[----:B------:R0:W-:Y:S03]  /*3bd0*/  STL [R1+0x314], R5 ;  /* 0x0003140501007387 */ /* 0x0001e60000100800 */
[----:B------:R-:W-:-:S02]  /*3be0*/  IMAD R2, R25, R15, R14 ;  /* 0x0000000f19027224 */ /* 0x000fc400078e020e */
[----:B------:R-:W-:Y:S02]  /*3bf0*/  IMAD R12, R25, R16, R12 ;  /* 0x00000010190c7224 */ /* 0x000fe400078e020c */
[----:B------:R-:W-:Y:S02]  /*3c00*/  @!P0 IMAD.IADD R11, R11, 0x1, -R25 ;  /* 0x000000010b0b8824 */ /* 0x000fe400078e0a19 */
[----:B0-----:R-:W-:Y:S02]  /*3c10*/  IMAD.MOV.U32 R5, RZ, RZ, R0 ;  /* 0x000000ffff057224 */ /* 0x001fe400078e0000 */
[----:B------:R-:W-:Y:S02]  /*3c20*/  IMAD.MOV R17, RZ, RZ, -R17 ;  /* 0x000000ffff117224 */ /* 0x000fe400078e0a11 */
[----:B------:R-:W-:Y:S01]  /*3c30*/  @!P2 IMAD.MOV R5, RZ, RZ, -R5 ;  /* 0x000000ffff05a224 */ /* 0x000fe200078e0a05 */
[C---:B------:R-:W-:Y:S01]  /*3c40*/  ISETP.GT.U32.AND P2, PT, R25.reuse, R2, PT ;  /* 0x000000021900720c */ /* 0x040fe20003f44070 */
[C---:B------:R-:W-:Y:S01]  /*3c50*/  IMAD R7, R25.reuse, R17, R13 ;  /* 0x0000001119077224 */ /* 0x040fe200078e020d */
[----:B------:R-:W-:-:S02]  /*3c60*/  ISETP.GT.U32.AND P3, PT, R25, R12, PT ;  /* 0x0000000c1900720c */ /* 0x000fc40003f64070 */
[C---:B------:R-:W-:Y:S02]  /*3c70*/  ISETP.GT.U32.AND P0, PT, R25.reuse, R11, PT ;  /* 0x0000000b1900720c */ /* 0x040fe40003f04070 */
[----:B------:R-:W-:Y:S02]  /*3c80*/  ISETP.GT.U32.AND P1, PT, R25, R7, PT ;  /* 0x000000071900720c */ /* 0x000fe40003f24070 */
[----:B------:R-:W-:Y:S02]  /*3c90*/  ISETP.GE.AND P4, PT, R9, RZ, PT ;  /* 0x000000ff0900720c */ /* 0x000fe40003f86270 */
[----:B------:R-:W-:Y:S02]  /*3ca0*/  IADD3 R9, R4, 0xc3, RZ ;  /* 0x000000c304097810 */ /* 0x000fe40007ffe0ff */
[----:B------:R-:W-:Y:S01]  /*3cb0*/  ISETP.GE.AND P5, PT, R8, RZ, PT ;  /* 0x000000ff0800720c */ /* 0x000fe20003fa6270 */
[----:B------:R-:W-:Y:S01]  /*3cc0*/  @!P2 IMAD.IADD R2, R2, 0x1, -R25 ;  /* 0x000000010202a824 */ /* 0x000fe200078e0a19 */
[----:B------:R-:W-:-:S02]  /*3cd0*/  IADD3 R8, R4, 0xc4, RZ ;  /* 0x000000c404087810 */ /* 0x000fc40007ffe0ff */
[----:B------:R-:W-:Y:S01]  /*3ce0*/  IADD3 R14, R4, 0xc2, RZ ;  /* 0x000000c2040e7810 */ /* 0x000fe20007ffe0ff */
[--C-:B------:R-:W-:Y:S01]  /*3cf0*/  @!P3 IMAD.IADD R12, R12, 0x1, -R25.reuse ;  /* 0x000000010c0cb824 */ /* 0x100fe200078e0a19 */
[----:B------:R-:W-:Y:S01]  /*3d00*/  IABS R15, R9 ;  /* 0x00000009000f7213 */ /* 0x000fe20000000000 */
[----:B------:R-:W-:Y:S01]  /*3d10*/  @!P0 IMAD.IADD R11, R11, 0x1, -R25 ;  /* 0x000000010b0b8824 */ /* 0x000fe200078e0a19 */
[----:B------:R-:W-:Y:S02]  /*3d20*/  IABS R13, R8 ;  /* 0x00000008000d7213 */ /* 0x000fe40000000000 */
[----:B------:R-:W-:Y:S02]  /*3d30*/  IABS R0, R14 ;  /* 0x0000000e00007213 */ /* 0x000fe40000000000 */
[----:B------:R-:W-:Y:S01]  /*3d40*/  ISETP.GE.AND P0, PT, R10, RZ, PT ;  /* 0x000000ff0a00720c */ /* 0x000fe20003f06270 */
[----:B------:R-:W-:Y:S01]  /*3d50*/  IMAD.HI.U32 R10, R3, R15, RZ ;  /* 0x0000000f030a7227 */ /* 0x000fe200078e00ff */
[----:B------:R-:W-:-:S02]  /*3d60*/  ISETP.GT.U32.AND P2, PT, R25, R2, PT ;  /* 0x000000021900720c */ /* 0x000fc40003f44070 */
[----:B------:R-:W-:Y:S01]  /*3d70*/  ISETP.GT.U32.AND P3, PT, R25, R12, PT ;  /* 0x0000000c1900720c */ /* 0x000fe20003f64070 */
[----:B------:R-:W-:Y:S02]  /*3d80*/  IMAD.MOV.U32 R6, RZ, RZ, R11 ;  /* 0x000000ffff067224 */ /* 0x000fe400078e000b */
[----:B------:R-:W-:-:S04]  /*3d90*/  IMAD.HI.U32 R16, R3, R13, RZ ;  /* 0x0000000d03107227 */ /* 0x000fc800078e00ff */
[----:B------:R-:W-:Y:S02]  /*3da0*/  @!P1 IMAD.IADD R7, R7, 0x1, -R25 ;  /* 0x0000000107079824 */ /* 0x000fe400078e0a19 */
[----:B------:R-:W-:-:S04]  /*3db0*/  IMAD.HI.U32 R11, R3, R0, RZ ;  /* 0x00000000030b7227 */ /* 0x000fc800078e00ff */
[----:B------:R-:W-:Y:S02]  /*3dc0*/  IMAD.MOV R10, RZ, RZ, -R10 ;  /* 0x000000ffff0a7224 */ /* 0x000fe400078e0a0a */
[----:B------:R-:W-:Y:S01]  /*3dd0*/  @!P6 IMAD.MOV R6, RZ, RZ, -R6 ;  /* 0x000000ffff06e224 */ /* 0x000fe200078e0a06 */
[----:B------:R-:W-:Y:S01]  /*3de0*/  ISETP.GE.AND P6, PT, R8, RZ, PT ;  /* 0x000000ff0800720c */ /* 0x000fe20003fc6270 */
[----:B------:R-:W-:Y:S01]  /*3df0*/  IMAD.MOV R16, RZ, RZ, -R16 ;  /* 0x000000ffff107224 */ /* 0x000fe200078e0a10 */
[C---:B------:R-:W-:Y:S01]  /*3e00*/  ISETP.GT.U32.AND P1, PT, R25.reuse, R7, PT ;  /* 0x000000071900720c */ /* 0x040fe20003f24070 */
[----:B------:R-:W-:Y:S02]  /*3e10*/  IMAD.MOV R8, RZ, RZ, -R11 ;  /* 0x000000ffff087224 */ /* 0x000fe400078e0a0b */
[C---:B------:R-:W-:Y:S02]  /*3e20*/  IMAD R11, R25.reuse, R10, R15 ;  /* 0x0000000a190b7224 */ /* 0x040fe400078e020f */
[----:B------:R-:W-:-:S02]  /*3e30*/  IMAD R13, R25, R16, R13 ;  /* 0x00000010190d7224 */ /* 0x000fc400078e020d */
[--C-:B------:R-:W-:Y:S01]  /*3e40*/  @!P2 IMAD.IADD R2, R2, 0x1, -R25.reuse ;  /* 0x000000010202a824 */ /* 0x100fe200078e0a19 */
[C---:B------:R-:W-:Y:S01]  /*3e50*/  ISETP.GT.U32.AND P2, PT, R25.reuse, R11, PT ;  /* 0x0000000b1900720c */ /* 0x040fe20003f44070 */
[----:B------:R-:W-:Y:S01]  /*3e60*/  @!P3 IMAD.IADD R12, R12, 0x1, -R25 ;  /* 0x000000010c0cb824 */ /* 0x000fe200078e0a19 */
[----:B------:R-:W-:-:S03]  /*3e70*/  ISETP.GT.U32.AND P3, PT, R25, R13, PT ;  /* 0x0000000d1900720c */ /* 0x000fc60003f64070 */
[--C-:B------:R-:W-:Y:S01]  /*3e80*/  @!P1 IMAD.IADD R7, R7, 0x1, -R25.reuse ;  /* 0x0000000107079824 */ /* 0x100fe200078e0a19 */
[----:B------:R-:W-:Y:S01]  /*3e90*/  ISETP.GE.AND P1, PT, R14, RZ, PT ;  /* 0x000000ff0e00720c */ /* 0x000fe20003f26270 */
[----:B------:R-:W-:Y:S01]  /*3ea0*/  IMAD R14, R25, R8, R0 ;  /* 0x00000008190e7224 */ /* 0x000fe200078e0200 */
[----:B------:R-:W-:Y:S01]  /*3eb0*/  IADD3 R0, R4, 0xc1, RZ ;  /* 0x000000c104007810 */ /* 0x000fe20007ffe0ff */
[----:B------:R0:W-:Y:S03]  /*3ec0*/  STL [R1+0x310], R5 ;  /* 0x0003100501007387 */ /* 0x0001e60000100800 */
[----:B------:R-:W-:Y:S01]  /*3ed0*/  IABS R8, R0 ;  /* 0x0000000000087213 */ /* 0x000fe20000000000 */
[--C-:B------:R-:W-:Y:S02]  /*3ee0*/  @!P2 IMAD.IADD R11, R11, 0x1, -R25.reuse ;  /* 0x000000010b0ba824 */ /* 0x100fe400078e0a19 */
[----:B------:R-:W-:Y:S01]  /*3ef0*/  @!P3 IMAD.IADD R13, R13, 0x1, -R25 ;  /* 0x000000010d0db824 */ /* 0x000fe200078e0a19 */
[----:B------:R1:W-:Y:S01]  /*3f00*/  STL [R1+0x30c], R6 ;  /* 0x00030c0601007387 */ /* 0x0003e20000100800 */
[----:B------:R-:W-:Y:S01]  /*3f10*/  IMAD.HI.U32 R10, R3, R8, RZ ;  /* 0x00000008030a7227 */ /* 0x000fe200078e00ff */
[----:B------:R-:W-:-:S03]  /*3f20*/  ISETP.GT.U32.AND P2, PT, R25, R11, PT ;  /* 0x0000000b1900720c */ /* 0x000fc60003f44070 */
[----:B0-----:R-:W-:Y:S01]  /*3f30*/  IMAD.MOV.U32 R5, RZ, RZ, R12 ;  /* 0x000000ffff057224 */ /* 0x001fe200078e000c */
[C---:B------:R-:W-:Y:S01]  /*3f40*/  ISETP.GT.U32.AND P3, PT, R25.reuse, R13, PT ;  /* 0x0000000d1900720c */ /* 0x040fe20003f64070 */
[----:B-1----:R-:W-:Y:S01]  /*3f50*/  IMAD.MOV.U32 R6, RZ, RZ, R7 ;  /* 0x000000ffff067224 */ /* 0x002fe200078e0007 */
[----:B------:R-:W-:Y:S01]  /*3f60*/  IADD3 R7, R4, 0xc0, RZ ;  /* 0x000000c004077810 */ /* 0x000fe20007ffe0ff */
[----:B------:R-:W-:Y:S02]  /*3f70*/  @!P5 IMAD.MOV R5, RZ, RZ, -R5 ;  /* 0x000000ffff05d224 */ /* 0x000fe400078e0a05 */
[----:B------:R-:W-:Y:S01]  /*3f80*/  IMAD.MOV R10, RZ, RZ, -R10 ;  /* 0x000000ffff0a7224 */ /* 0x000fe200078e0a0a */
[----:B------:R-:W-:Y:S02]  /*3f90*/  IABS R12, R7 ;  /* 0x00000007000c7213 */ /* 0x000fe40000000000 */
[----:B------:R0:W-:Y:S01]  /*3fa0*/  STL [R1+0x2f8], R5 ;  /* 0x0002f80501007387 */ /* 0x0001e20000100800 */
[----:B------:R-:W-:-:S02]  /*3fb0*/  IMAD R8, R25, R10, R8 ;  /* 0x0000000a19087224 */ /* 0x000fc400078e0208 */
[----:B------:R-:W-:Y:S02]  /*3fc0*/  @!P4 IMAD.MOV R6, RZ, RZ, -R6 ;  /* 0x000000ffff06c224 */ /* 0x000fe400078e0a06 */
[--C-:B------:R-:W-:Y:S01]  /*3fd0*/  @!P2 IMAD.IADD R11, R11, 0x1, -R25.reuse ;  /* 0x000000010b0ba824 */ /* 0x100fe200078e0a19 */
[----:B------:R-:W-:Y:S01]  /*3fe0*/  ISETP.GT.U32.AND P2, PT, R25, R8, PT ;  /* 0x000000081900720c */ /* 0x000fe20003f44070 */
[----:B0-----:R-:W-:Y:S02]  /*3ff0*/  IMAD.MOV.U32 R5, RZ, RZ, R2 ;  /* 0x000000ffff057224 */ /* 0x001fe400078e0002 */
[----:B------:R-:W-:Y:S01]  /*4000*/  IMAD.HI.U32 R2, R3, R12, RZ ;  /* 0x0000000c03027227 */ /* 0x000fe200078e00ff */
[----:B------:R0:W-:Y:S03]  /*4010*/  STL [R1+0x304], R6 ;  /* 0x0003040601007387 */ /* 0x0001e60000100800 */
[----:B------:R-:W-:-:S02]  /*4020*/  @!P3 IMAD.IADD R13, R13, 0x1, -R25 ;  /* 0x000000010d0db824 */ /* 0x000fc400078e0a19 */
[----:B------:R-:W-:-:S04]  /*4030*/  IMAD.MOV R2, RZ, RZ, -R2 ;  /* 0x000000ffff027224 */ /* 0x000fc800078e0a02 */
[C---:B------:R-:W-:Y:S02]  /*4040*/  IMAD R12, R25.reuse, R2, R12 ;  /* 0x00000002190c7224 */ /* 0x040fe400078e020c */
[----:B0-----:R-:W-:Y:S01]  /*4050*/  IMAD.MOV.U32 R6, RZ, RZ, R13 ;  /* 0x000000ffff067224 */ /* 0x001fe200078e000d */
[----:B------:R-:W-:Y:S02]  /*4060*/  ISETP.GE.AND P4, PT, R0, RZ, PT ;  /* 0x000000ff0000720c */ /* 0x000fe40003f86270 */
[----:B------:R-:W-:Y:S01]  /*4070*/  IADD3 R0, R4, 0xbf, RZ ;  /* 0x000000bf04007810 */ /* 0x000fe20007ffe0ff */
[----:B------:R-:W-:Y:S01]  /*4080*/  @!P6 IMAD.MOV R6, RZ, RZ, -R6 ;  /* 0x000000ffff06e224 */ /* 0x000fe200078e0a06 */
[----:B------:R-:W-:Y:S01]  /*4090*/  ISETP.GT.U32.AND P6, PT, R25, R12, PT ;  /* 0x0000000c1900720c */ /* 0x000fe20003fc4070 */
[----:B------:R-:W-:Y:S01]  /*40a0*/  @!P0 IMAD.MOV R5, RZ, RZ, -R5 ;  /* 0x000000ffff058224 */ /* 0x000fe200078e0a05 */
[----:B------:R-:W-:Y:S01]  /*40b0*/  ISETP.GE.AND P5, PT, R9, RZ, PT ;  /* 0x000000ff0900720c */ /* 0x000fe20003fa6270 */
[----:B------:R-:W-:Y:S01]  /*40c0*/  @!P2 IMAD.IADD R8, R8, 0x1, -R25 ;  /* 0x000000010808a824 */ /* 0x000fe200078e0a19 */
[----:B------:R-:W-:-:S02]  /*40d0*/  ISETP.GT.U32.AND P3, PT, R25, R14, PT ;  /* 0x0000000e1900720c */ /* 0x000fc40003f64070 */
[----:B------:R-:W-:Y:S02]  /*40e0*/  ISETP.GE.AND P0, PT, R7, RZ, PT ;  /* 0x000000ff0700720c */ /* 0x000fe40003f06270 */
[----:B------:R-:W-:Y:S02]  /*40f0*/  IABS R7, R0 ;  /* 0x0000000000077213 */ /* 0x000fe40000000000 */
[----:B------:R-:W-:Y:S01]  /*4100*/  ISETP.GT.U32.AND P2, PT, R25, R8, PT ;  /* 0x000000081900720c */ /* 0x000fe20003f44070 */
[----:B------:R0:W-:Y:S01]  /*4110*/  STL [R1+0x308], R5 ;  /* 0x0003080501007387 */ /* 0x0001e20000100800 */
[C---:B------:R-:W-:Y:S01]  /*4120*/  IADD3 R9, R4.reuse, 0xbe, RZ ;  /* 0x000000be04097810 */ /* 0x040fe20007ffe0ff */
[----:B------:R-:W-:Y:S01]  /*4130*/  IMAD.HI.U32 R10, R3, R7, RZ ;  /* 0x00000007030a7227 */ /* 0x000fe200078e00ff */
[----:B------:R-:W-:Y:S02]  /*4140*/  IADD3 R17, R4, 0xbd, RZ ;  /* 0x000000bd04117810 */ /* 0x000fe40007ffe0ff */
[----:B------:R-:W-:Y:S01]  /*4150*/  IABS R15, R9 ;  /* 0x00000009000f7213 */ /* 0x000fe20000000000 */
[----:B------:R-:W-:-:S02]  /*4160*/  IMAD.MOV R10, RZ, RZ, -R10 ;  /* 0x000000ffff0a7224 */ /* 0x000fc400078e0a0a */
[----:B------:R-:W-:Y:S02]  /*4170*/  @!P6 IMAD.IADD R12, R12, 0x1, -R25 ;  /* 0x000000010c0ce824 */ /* 0x000fe400078e0a19 */
[----:B0-----:R-:W-:Y:S02]  /*4180*/  IMAD.MOV.U32 R5, RZ, RZ, R11 ;  /* 0x000000ffff057224 */ /* 0x001fe400078e000b */
[----:B------:R-:W-:Y:S02]  /*4190*/  @!P3 IMAD.IADD R14, R14, 0x1, -R25 ;  /* 0x000000010e0eb824 */ /* 0x000fe400078e0a19 */
[----:B------:R-:W-:Y:S01]  /*41a0*/  @!P5 IMAD.MOV R5, RZ, RZ, -R5 ;  /* 0x000000ffff05d224 */ /* 0x000fe200078e0a05 */
[----:B------:R-:W-:Y:S01]  /*41b0*/  ISETP.GE.AND P5, PT, R0, RZ, PT ;  /* 0x000000ff0000720c */ /* 0x000fe20003fa6270 */
[----:B------:R-:W-:Y:S01]  /*41c0*/  IMAD R0, R25, R10, R7 ;  /* 0x0000000a19007224 */ /* 0x000fe200078e0207 */
[----:B------:R-:W-:Y:S01]  /*41d0*/  IABS R16, R17 ;  /* 0x0000001100107213 */ /* 0x000fe20000000000 */
[----:B------:R-:W-:Y:S01]  /*41e0*/  IMAD.HI.U32 R2, R3, R15, RZ ;  /* 0x0000000f03027227 */ /* 0x000fe200078e00ff */
[----:B------:R-:W-:-:S02]  /*41f0*/  ISETP.GT.U32.AND P6, PT, R25, R12, PT ;  /* 0x0000000c1900720c */ /* 0x000fc40003fc4070 */
[C---:B------:R-:W-:Y:S01]  /*4200*/  ISETP.GT.U32.AND P3, PT, R25.reuse, R14, PT ;  /* 0x0000000e1900720c */ /* 0x040fe20003f64070 */
[----:B------:R-:W-:Y:S01]  /*4210*/  @!P2 IMAD.IADD R8, R8, 0x1, -R25 ;  /* 0x000000010808a824 */ /* 0x000fe200078e0a19 */
[----:B------:R-:W-:Y:S01]  /*4220*/  ISETP.GT.U32.AND P2, PT, R25, R0, PT ;  /* 0x000000001900720c */ /* 0x000fe20003f44070 */
[----:B------:R-:W-:Y:S01]  /*4230*/  IMAD.MOV R2, RZ, RZ, -R2 ;  /* 0x000000ffff027224 */ /* 0x000fe200078e0a02 */
[----:B------:R-:W-:Y:S01]  /*4240*/  IADD3 R11, R4, 0xbc, RZ ;  /* 0x000000bc040b7810 */ /* 0x000fe20007ffe0ff */
[----:B------:R-:W-:-:S03]  /*4250*/  IMAD.HI.U32 R10, R3, R16, RZ ;  /* 0x00000010030a7227 */ /* 0x000fc600078e00ff */
[----:B------:R-:W-:Y:S01]  /*4260*/  IABS R23, R11 ;  /* 0x0000000b00177213 */ /* 0x000fe20000000000 */
[C---:B------:R-:W-:Y:S02]  /*4270*/  IMAD R15, R25.reuse, R2, R15 ;  /* 0x00000002190f7224 */ /* 0x040fe400078e020f */
[----:B------:R-:W-:Y:S02]  /*4280*/  IMAD.MOV R10, RZ, RZ, -R10 ;  /* 0x000000ffff0a7224 */ /* 0x000fe400078e0a0a */
[--C-:B------:R-:W-:Y:S01]  /*4290*/  @!P6 IMAD.IADD R12, R12, 0x1, -R25.reuse ;  /* 0x000000010c0ce824 */ /* 0x100fe200078e0a19 */
[C---:B------:R-:W-:Y:S01]  /*42a0*/  ISETP.GT.U32.AND P6, PT, R25.reuse, R15, PT ;  /* 0x0000000f1900720c */ /* 0x040fe20003fc4070 */
[----:B------:R-:W-:Y:S02]  /*42b0*/  IMAD R16, R25, R10, R16 ;  /* 0x0000000a19107224 */ /* 0x000fe400078e0210 */
[--C-:B------:R-:W-:Y:S02]  /*42c0*/  @!P3 IMAD.IADD R14, R14, 0x1, -R25.reuse ;  /* 0x000000010e0eb824 */ /* 0x100fe400078e0a19 */
[----:B------:R-:W-:Y:S01]  /*42d0*/  IMAD.HI.U32 R22, R3, R23, RZ ;  /* 0x0000001703167227 */ /* 0x000fe200078e00ff */
[----:B------:R-:W-:Y:S03]  /*42e0*/  STL [R1+0x2fc], R6 ;  /* 0x0002fc0601007387 */ /* 0x000fe60000100800 */
[----:B------:R-:W-:Y:S01]  /*42f0*/  @!P2 IMAD.IADD R0, R0, 0x1, -R25 ;  /* 0x000000010000a824 */ /* 0x000fe200078e0a19 */
[----:B------:R0:W-:Y:S01]  /*4300*/  STL [R1+0x300], R5 ;  /* 0x0003000501007387 */ /* 0x0001e20000100800 */
[----:B------:R-:W-:Y:S01]  /*4310*/  ISETP.GT.U32.AND P2, PT, R25, R16, PT ;  /* 0x000000101900720c */ /* 0x000fe20003f44070 */
[----:B------:R-:W-:Y:S01]  /*4320*/  IMAD.MOV R22, RZ, RZ, -R22 ;  /* 0x000000ffff167224 */ /* 0x000fe200078e0a16 */
[----:B------:R-:W-:-:S02]  /*4330*/  IADD3 R20, R4, 0xbb, RZ ;  /* 0x000000bb04147810 */ /* 0x000fc40007ffe0ff */
[----:B------:R-:W-:Y:S01]  /*4340*/  IADD3 R13, R4, 0xba, RZ ;  /* 0x000000ba040d7810 */ /* 0x000fe20007ffe0ff */
[----:B------:R-:W-:Y:S02]  /*4350*/  IMAD R22, R25, R22, R23 ;  /* 0x0000001619167224 */ /* 0x000fe400078e0217 */
[----:B0-----:R-:W-:Y:S01]  /*4360*/  IMAD.MOV.U32 R5, RZ, RZ, R14 ;  /* 0x000000ffff057224 */ /* 0x001fe200078e000e */
[----:B------:R-:W-:-:S03]  /*4370*/  IABS R21, R20 ;  /* 0x0000001400157213 */ /* 0x000fc60000000000 */
[----:B------:R-:W-:Y:S01]  /*4380*/  @!P1 IMAD.MOV R5, RZ, RZ, -R5 ;  /* 0x000000ffff059224 */ /* 0x000fe200078e0a05 */
[----:B------:R-:W-:Y:S01]  /*4390*/  IABS R7, R13 ;  /* 0x0000000d00077213 */ /* 0x000fe20000000000 */
[----:B------:R-:W-:Y:S01]  /*43a0*/  @!P6 IMAD.IADD R15, R15, 0x1, -R25 ;  /* 0x000000010f0fe824 */ /* 0x000fe200078e0a19 */
[----:B------:R-:W-:Y:S02]  /*43b0*/  ISETP.GT.U32.AND P6, PT, R25, R22, PT ;  /* 0x000000161900720c */ /* 0x000fe40003fc4070 */
[----:B------:R0:W-:Y:S01]  /*43c0*/  STL [R1+0x2f0], R5 ;  /* 0x0002f00501007387 */ /* 0x0001e20000100800 */
[----:B------:R-:W-:Y:S01]  /*43d0*/  IMAD.HI.U32 R24, R3, R21, RZ ;  /* 0x0000001503187227 */ /* 0x000fe200078e00ff */
[----:B------:R-:W-:-:S03]  /*43e0*/  IADD3 R2, R4, 0xb9, RZ ;  /* 0x000000b904027810 */ /* 0x000fc60007ffe0ff */
[----:B------:R-:W-:Y:S01]  /*43f0*/  @!P2 IMAD.IADD R16, R16, 0x1, -R25 ;  /* 0x000000011010a824 */ /* 0x000fe200078e0a19 */
[----:B------:R-:W-:Y:S01]  /*4400*/  ISETP.GT.U32.AND P2, PT, R25, R0, PT ;  /* 0x000000001900720c */ /* 0x000fe20003f44070 */
[----:B0-----:R-:W-:Y:S02]  /*4410*/  IMAD.MOV.U32 R5, RZ, RZ, R8 ;  /* 0x000000ffff057224 */ /* 0x001fe400078e0008 */
[----:B------:R-:W-:-:S04]  /*4420*/  IMAD.HI.U32 R18, R3, R7, RZ ;  /* 0x0000000703127227 */ /* 0x000fc800078e00ff */
[----:B------:R-:W-:Y:S02]  /*4430*/  @!P4 IMAD.MOV R5, RZ, RZ, -R5 ;  /* 0x000000ffff05c224 */ /* 0x000fe400078e0a05 */
[----:B------:R-:W-:Y:S01]  /*4440*/  IMAD.MOV R24, RZ, RZ, -R24 ;  /* 0x000000ffff187224 */ /* 0x000fe200078e0a18 */
[----:B------:R-:W-:Y:S01]  /*4450*/  ISETP.GE.AND P3, PT, R9, RZ, PT ;  /* 0x000000ff0900720c */ /* 0x000fe20003f66270 */
[----:B------:R-:W-:Y:S01]  /*4460*/  IMAD.MOV R18, RZ, RZ, -R18 ;  /* 0x000000ffff127224 */ /* 0x000fe200078e0a12 */
[----:B------:R-:W-:Y:S01]  /*4470*/  IABS R9, R2 ;  /* 0x0000000200097213 */ /* 0x000fe20000000000 */
[----:B------:R0:W-:Y:S01]  /*4480*/  STL [R1+0x2ec], R5 ;  /* 0x0002ec0501007387 */ /* 0x0001e20000100800 */
[C---:B------:R-:W-:Y:S01]  /*4490*/  IMAD R21, R25.reuse, R24, R21 ;  /* 0x0000001819157224 */ /* 0x040fe200078e0215 */
[C---:B------:R-:W-:Y:S01]  /*44a0*/  ISETP.GT.U32.AND P1, PT, R25.reuse, R15, PT ;  /* 0x0000000f1900720c */ /* 0x040fe20003f24070 */
[C---:B------:R-:W-:Y:S02]  /*44b0*/  IMAD R7, R25.reuse, R18, R7 ;  /* 0x0000001219077224 */ /* 0x040fe400078e0207 */
[----:B------:R-:W-:Y:S01]  /*44c0*/  @!P6 IMAD.IADD R22, R22, 0x1, -R25 ;  /* 0x000000011616e824 */ /* 0x000fe200078e0a19 */
[----:B------:R-:W-:Y:S01]  /*44d0*/  ISETP.GT.U32.AND P6, PT, R25, R16, PT ;  /* 0x000000101900720c */ /* 0x000fe20003fc4070 */
[----:B0-----:R-:W-:-:S02]  /*44e0*/  IMAD.MOV.U32 R5, RZ, RZ, R12 ;  /* 0x000000ffff057224 */ /* 0x001fc400078e000c */
[----:B------:R-:W-:-:S04]  /*44f0*/  IMAD.HI.U32 R10, R3, R9, RZ ;  /* 0x00000009030a7227 */ /* 0x000fc800078e00ff */
[----:B------:R-:W-:Y:S01]  /*4500*/  @!P0 IMAD.MOV R5, RZ, RZ, -R5 ;  /* 0x000000ffff058224 */ /* 0x000fe200078e0a05 */
[C---:B------:R-:W-:Y:S01]  /*4510*/  ISETP.GT.U32.AND P0, PT, R25.reuse, R21, PT ;  /* 0x000000151900720c */ /* 0x040fe20003f04070 */
[----:B------:R-:W-:Y:S01]  /*4520*/  @!P2 IMAD.IADD R0, R0, 0x1, -R25 ;  /* 0x000000010000a824 */ /* 0x000fe200078e0a19 */
[C---:B------:R-:W-:Y:S01]  /*4530*/  ISETP.GT.U32.AND P2, PT, R25.reuse, R7, PT ;  /* 0x000000071900720c */ /* 0x040fe20003f44070 */
[----:B------:R-:W-:Y:S01]  /*4540*/  IMAD.MOV R10, RZ, RZ, -R10 ;  /* 0x000000ffff0a7224 */ /* 0x000fe200078e0a0a */
[C---:B------:R-:W-:Y:S02]  /*4550*/  ISETP.GT.U32.AND P4, PT, R25.reuse, R22, PT ;  /* 0x000000161900720c */ /* 0x040fe40003f84070 */
[C---:B------:R-:W-:Y:S01]  /*4560*/  IADD3 R18, R4.reuse, 0xb8, RZ ;  /* 0x000000b804127810 */ /* 0x040fe20007ffe0ff */
[----:B------:R-:W-:Y:S01]  /*4570*/  IMAD R9, R25, R10, R9 ;  /* 0x0000000a19097224 */ /* 0x000fe200078e0209 */
[----:B------:R-:W-:Y:S01]  /*4580*/  IADD3 R14, R4, 0xb7, RZ ;  /* 0x000000b7040e7810 */ /* 0x000fe20007ffe0ff */
[--C-:B------:R-:W-:Y:S01]  /*4590*/  @!P1 IMAD.IADD R15, R15, 0x1, -R25.reuse ;  /* 0x000000010f0f9824 */ /* 0x100fe200078e0a19 */
[----:B------:R-:W-:Y:S01]  /*45a0*/  IABS R10, R18 ;  /* 0x00000012000a7213 */ /* 0x000fe20000000000 */
[--C-:B------:R-:W-:Y:S01]  /*45b0*/  @!P6 IMAD.IADD R16, R16, 0x1, -R25.reuse ;  /* 0x000000011010e824 */ /* 0x100fe200078e0a19 */
[----:B------:R-:W-:Y:S01]  /*45c0*/  ISETP.GT.U32.AND P6, PT, R25, R9, PT ;  /* 0x000000091900720c */ /* 0x000fe20003fc4070 */
[--C-:B------:R-:W-:Y:S01]  /*45d0*/  @!P0 IMAD.IADD R21, R21, 0x1, -R25.reuse ;  /* 0x0000000115158824 */ /* 0x100fe200078e0a19 */
[----:B------:R-:W-:Y:S01]  /*45e0*/  IABS R8, R14 ;  /* 0x0000000e00087213 */ /* 0x000fe20000000000 */
[----:B------:R-:W-:Y:S01]  /*45f0*/  IMAD.MOV.U32 R6, RZ, RZ, R0 ;  /* 0x000000ffff067224 */ /* 0x000fe200078e0000 */
[----:B------:R0:W-:Y:S01]  /*4600*/  STL [R1+0x2e8], R5 ;  /* 0x0002e80501007387 */ /* 0x0001e20000100800 */
[----:B------:R-:W-:Y:S01]  /*4610*/  @!P2 IMAD.IADD R7, R7, 0x1, -R25 ;  /* 0x000000010707a824 */ /* 0x000fe200078e0a19 */
[----:B------:R-:W-:Y:S01]  /*4620*/  ISETP.GE.AND P1, PT, R17, RZ, PT ;  /* 0x000000ff1100720c */ /* 0x000fe20003f26270 */
[----:B------:R-:W-:-:S04]  /*4630*/  IMAD.HI.U32 R12, R3, R10, RZ ;  /* 0x0000000a030c7227 */ /* 0x000fc800078e00ff */
[----:B------:R-:W-:Y:S02]  /*4640*/  @!P4 IMAD.IADD R22, R22, 0x1, -R25 ;  /* 0x000000011616c824 */ /* 0x000fe400078e0a19 */
[----:B0-----:R-:W-:Y:S01]  /*4650*/  IMAD.MOV.U32 R5, RZ, RZ, R15 ;  /* 0x000000ffff057224 */ /* 0x001fe200078e000f */
[----:B------:R-:W-:Y:S01]  /*4660*/  ISETP.GE.AND P4, PT, R11, RZ, PT ;  /* 0x000000ff0b00720c */ /* 0x000fe20003f86270 */
[----:B------:R-:W-:Y:S01]  /*4670*/  @!P5 IMAD.MOV R6, RZ, RZ, -R6 ;  /* 0x000000ffff06d224 */ /* 0x000fe200078e0a06 */
[----:B------:R-:W-:Y:S01]  /*4680*/  ISETP.GT.U32.AND P5, PT, R25, R21, PT ;  /* 0x000000151900720c */ /* 0x000fe20003fa4070 */
[----:B------:R-:W-:-:S04]  /*4690*/  IMAD.HI.U32 R17, R3, R8, RZ ;  /* 0x0000000803117227 */ /* 0x000fc800078e00ff */
[----:B------:R-:W-:Y:S01]  /*46a0*/  @!P3 IMAD.MOV R5, RZ, RZ, -R5 ;  /* 0x000000ffff05b224 */ /* 0x000fe200078e0a05 */
[C---:B------:R-:W-:Y:S01]  /*46b0*/  ISETP.GT.U32.AND P3, PT, R25.reuse, R7, PT ;  /* 0x000000071900720c */ /* 0x040fe20003f64070 */
[----:B------:R-:W-:Y:S01]  /*46c0*/  IMAD.MOV R12, RZ, RZ, -R12 ;  /* 0x000000ffff0c7224 */ /* 0x000fe200078e0a0c */
[----:B------:R0:W-:Y:S01]  /*46d0*/  STL [R1+0x2dc], R6 ;  /* 0x0002dc0601007387 */ /* 0x0001e20000100800 */
[----:B------:R-:W-:Y:S02]  /*46e0*/  IMAD.MOV R17, RZ, RZ, -R17 ;  /* 0x000000ffff117224 */ /* 0x000fe400078e0a11 */
[----:B------:R-:W-:Y:S01]  /*46f0*/  IMAD R10, R25, R12, R10 ;  /* 0x0000000c190a7224 */ /* 0x000fe200078e020a */
[----:B------:R1:W-:Y:S01]  /*4700*/  STL [R1+0x2d8], R5 ;  /* 0x0002d80501007387 */ /* 0x0003e20000100800 */
[----:B------:R-:W-:Y:S01]  /*4710*/  @!P6 IMAD.IADD R9, R9, 0x1, -R25 ;  /* 0x000000010909e824 */ /* 0x000fe200078e0a19 */
[----:B------:R-:W-:Y:S01]  /*4720*/  ISETP.GE.AND P0, PT, R20, RZ, PT ;  /* 0x000000ff1400720c */ /* 0x000fe20003f06270 */
[----:B------:R-:W-:-:S02]  /*4730*/  IMAD R8, R25, R17, R8 ;  /* 0x0000001119087224 */ /* 0x000fc400078e0208 */
[----:B0-----:R-:W-:Y:S01]  /*4740*/  IMAD.MOV.U32 R6, RZ, RZ, R16 ;  /* 0x000000ffff067224 */ /* 0x001fe200078e0010 */
[----:B------:R-:W-:Y:S01]  /*4750*/  ISETP.GE.AND P2, PT, R13, RZ, PT ;  /* 0x000000ff0d00720c */ /* 0x000fe20003f46270 */
[----:B-1----:R-:W-:Y:S01]  /*4760*/  IMAD.MOV.U32 R5, RZ, RZ, R22 ;  /* 0x000000ffff057224 */ /* 0x002fe200078e0016 */
[----:B------:R-:W-:Y:S01]  /*4770*/  IADD3 R0, R4, 0xb6, RZ ;  /* 0x000000b604007810 */ /* 0x000fe20007ffe0ff */
[----:B------:R-:W-:Y:S01]  /*4780*/  @!P1 IMAD.MOV R6, RZ, RZ, -R6 ;  /* 0x000000ffff069224 */ /* 0x000fe200078e0a06 */
[C---:B------:R-:W-:Y:S01]  /*4790*/  ISETP.GT.U32.AND P6, PT, R25.reuse, R9, PT ;  /* 0x000000091900720c */ /* 0x040fe20003fc4070 */
[----:B------:R-:W-:Y:S01]  /*47a0*/  @!P4 IMAD.MOV R5, RZ, RZ, -R5 ;  /* 0x000000ffff05c224 */ /* 0x000fe200078e0a05 */
[----:B------:R-:W-:Y:S01]  /*47b0*/  ISETP.GT.U32.AND P1, PT, R25, R10, PT ;  /* 0x0000000a1900720c */ /* 0x000fe20003f24070 */
[--C-:B------:R-:W-:Y:S01]  /*47c0*/  @!P5 IMAD.IADD R21, R21, 0x1, -R25.reuse ;  /* 0x000000011515d824 */ /* 0x100fe200078e0a19 */
[----:B------:R-:W-:Y:S01]  /*47d0*/  ISETP.GT.U32.AND P5, PT, R25, R8, PT ;  /* 0x000000081900720c */ /* 0x000fe20003fa4070 */
[----:B------:R-:W-:Y:S01]  /*47e0*/  @!P3 IMAD.IADD R7, R7, 0x1, -R25 ;  /* 0x000000010707b824 */ /* 0x000fe200078e0a19 */
[----:B------:R-:W-:Y:S01]  /*47f0*/  ISETP.GE.AND P4, PT, R2, RZ, PT ;  /* 0x000000ff0200720c */ /* 0x000fe20003f86270 */
[----:B------:R0:W-:Y:S01]  /*4800*/  STL [R1+0x2d4], R6 ;  /* 0x0002d40601007387 */ /* 0x0001e20000100800 */
[----:B------:R-:W-:-:S03]  /*4810*/  IABS R2, R0 ;  /* 0x0000000000027213 */ /* 0x000fc60000000000 */
[----:B------:R1:W-:Y:S02]  /*4820*/  STL [R1+0x2d0], R5 ;  /* 0x0002d00501007387 */ /* 0x0003e40000100800 */
[----:B------:R-:W-:-:S04]  /*4830*/  IMAD.HI.U32 R12, R3, R2, RZ ;  /* 0x00000002030c7227 */ /* 0x000fc800078e00ff */
[----:B0-----:R-:W-:Y:S02]  /*4840*/  IMAD.MOV.U32 R6, RZ, RZ, R21 ;  /* 0x000000ffff067224 */ /* 0x001fe400078e0015 */
[----:B-1----:R-:W-:Y:S02]  /*4850*/  IMAD.MOV.U32 R5, RZ, RZ, R7 ;  /* 0x000000ffff057224 */ /* 0x002fe400078e0007 */
[----:B------:R-:W-:Y:S01]  /*4860*/  @!P0 IMAD.MOV R6, RZ, RZ, -R6 ;  /* 0x000000ffff068224 */ /* 0x000fe200078e0a06 */
[----:B------:R-:W-:Y:S01]  /*4870*/  IADD3 R11, R4, 0xb5, RZ ;  /* 0x000000b5040b7810 */ /* 0x000fe20007ffe0ff */
[----:B------:R-:W-:Y:S02]  /*4880*/  @!P2 IMAD.MOV R5, RZ, RZ, -R5 ;  /* 0x000000ffff05a224 */ /* 0x000fe400078e0a05 */
[--C-:B------:R-:W-:Y:S02]  /*4890*/  @!P6 IMAD.IADD R9, R9, 0x1, -R25.reuse ;  /* 0x000000010909e824 */ /* 0x100fe400078e0a19 */
[----:B------:R-:W-:-:S02]  /*48a0*/  @!P1 IMAD.IADD R10, R10, 0x1, -R25 ;  /* 0x000000010a0a9824 */ /* 0x000fc400078e0a19 */
[----:B------:R-:W-:Y:S01]  /*48b0*/  IMAD.MOV R12, RZ, RZ, -R12 ;  /* 0x000000ffff0c7224 */ /* 0x000fe200078e0a0c */
[----:B------:R-:W-:Y:S01]  /*48c0*/  STL [R1+0x2cc], R6 ;  /* 0x0002cc0601007387 */ /* 0x000fe20000100800 */
[----:B------:R-:W-:Y:S01]  /*48d0*/  @!P5 IMAD.IADD R8, R8, 0x1, -R25 ;  /* 0x000000010808d824 */ /* 0x000fe200078e0a19 */
[----:B------:R-:W-:Y:S02]  /*48e0*/  IABS R17, R11 ;  /* 0x0000000b00117213 */ /* 0x000fe40000000000 */
[----:B------:R-:W-:Y:S01]  /*48f0*/  ISETP.GE.AND P6, PT, R14, RZ, PT ;  /* 0x000000ff0e00720c */ /* 0x000fe20003fc6270 */
[----:B------:R0:W-:Y:S01]  /*4900*/  STL [R1+0x2c8], R5 ;  /* 0x0002c80501007387 */ /* 0x0001e20000100800 */
[C---:B------:R-:W-:Y:S01]  /*4910*/  IMAD R14, R25.reuse, R12, R2 ;  /* 0x0000000c190e7224 */ /* 0x040fe200078e0202 */
[----:B------:R-:W-:Y:S02]  /*4920*/  ISETP.GT.U32.AND P0, PT, R25, R10, PT ;  /* 0x0000000a1900720c */ /* 0x000fe40003f04070 */
[----:B------:R-:W-:Y:S01]  /*4930*/  ISETP.GE.AND P1, PT, R0, RZ, PT ;  /* 0x000000ff0000720c */ /* 0x000fe20003f26270 */
[----:B------:R-:W-:Y:S01]  /*4940*/  IMAD.HI.U32 R0, R3, R17, RZ ;  /* 0x0000001103007227 */ /* 0x000fe200078e00ff */
[----:B------:R-:W-:-:S03]  /*4950*/  ISETP.GT.U32.AND P5, PT, R25, R8, PT ;  /* 0x000000081900720c */ /* 0x000fc60003fa4070 */
[----:B0-----:R-:W-:-:S04]  /*4960*/  IMAD.MOV.U32 R5, RZ, RZ, R9 ;  /* 0x000000ffff057224 */ /* 0x001fc800078e0009 */
[----:B------:R-:W-:Y:S01]  /*4970*/  @!P4 IMAD.MOV R5, RZ, RZ, -R5 ;  /* 0x000000ffff05c224 */ /* 0x000fe200078e0a05 */
[C---:B------:R-:W-:Y:S01]  /*4980*/  ISETP.GT.U32.AND P4, PT, R25.reuse, R14, PT ;  /* 0x0000000e1900720c */ /* 0x040fe20003f84070 */
[----:B------:R-:W-:Y:S01]  /*4990*/  IMAD.MOV R0, RZ, RZ, -R0 ;  /* 0x000000ffff007224 */ /* 0x000fe200078e0a00 */
[----:B------:R-:W-:Y:S01]  /*49a0*/  ISETP.GE.AND P3, PT, R18, RZ, PT ;  /* 0x000000ff1200720c */ /* 0x000fe20003f66270 */
[----:B------:R-:W-:Y:S02]  /*49b0*/  @!P0 IMAD.IADD R10, R10, 0x1, -R25 ;  /* 0x000000010a0a8824 */ /* 0x000fe400078e0a19 */
[C---:B------:R-:W-:Y:S01]  /*49c0*/  IMAD R17, R25.reuse, R0, R17 ;  /* 0x0000000019117224 */ /* 0x040fe200078e0211 */
[----:B------:R-:W-:Y:S01]  /*49d0*/  IADD3 R15, R4, 0xb4, RZ ;  /* 0x000000b4040f7810 */ /* 0x000fe20007ffe0ff */
[----:B------:R-:W-:Y:S01]  /*49e0*/  @!P5 IMAD.IADD R8, R8, 0x1, -R25 ;  /* 0x000000010808d824 */ /* 0x000fe200078e0a19 */
[----:B------:R0:W-:Y:S02]  /*49f0*/  STL [R1+0x2c4], R5 ;  /* 0x0002c40501007387 */ /* 0x0001e40000100800 */
[----:B------:R-:W-:-:S02]  /*4a00*/  ISETP.GT.U32.AND P5, PT, R25, R17, PT ;  /* 0x000000111900720c */ /* 0x000fc40003fa4070 */
[----:B------:R-:W-:Y:S01]  /*4a10*/  ISETP.GE.AND P0, PT, R15, RZ, PT ;  /* 0x000000ff0f00720c */ /* 0x000fe20003f06270 */
[----:B------:R-:W-:Y:S01]  /*4a20*/  @!P4 IMAD.IADD R14, R14, 0x1, -R25 ;  /* 0x000000010e0ec824 */ /* 0x000fe200078e0a19 */
[----:B------:R-:W-:Y:S01]  /*4a30*/  IABS R15, R15 ;  /* 0x0000000f000f7213 */ /* 0x000fe20000000000 */
[----:B0-----:R-:W-:Y:S01]  /*4a40*/  IMAD.MOV.U32 R5, RZ, RZ, R10 ;  /* 0x000000ffff057224 */ /* 0x001fe200078e000a */
[----:B------:R-:W-:-:S03]  /*4a50*/  IADD3 R0, R4, 0xb2, RZ ;  /* 0x000000b204007810 */ /* 0x000fc60007ffe0ff */
[----:B------:R-:W-:-:S04]  /*4a60*/  IMAD.HI.U32 R9, R3, R15, RZ ;  /* 0x0000000f03097227 */ /* 0x000fc800078e00ff */
[----:B------:R-:W-:Y:S01]  /*4a70*/  @!P3 IMAD.MOV R5, RZ, RZ, -R5 ;  /* 0x000000ffff05b224 */ /* 0x000fe200078e0a05 */
[----:B------:R-:W-:Y:S02]  /*4a80*/  ISETP.GT.U32.AND P3, PT, R25, R14, PT ;  /* 0x0000000e1900720c */ /* 0x000fe40003f64070 */
[----:B------:R-:W-:Y:S01]  /*4a90*/  IABS R7, R0 ;  /* 0x0000000000077213 */ /* 0x000fe20000000000 */
[----:B------:R-:W-:Y:S01]  /*4aa0*/  IMAD.MOV R9, RZ, RZ, -R9 ;  /* 0x000000ffff097224 */ /* 0x000fe200078e0a09 */
[----:B------:R-:W-:Y:S01]  /*4ab0*/  IADD3 R2, R4, 0xb3, RZ ;  /* 0x000000b304027810 */ /* 0x000fe20007ffe0ff */
[----:B------:R-:W-:Y:S01]  /*4ac0*/  @!P5 IMAD.IADD R17, R17, 0x1, -R25 ;  /* 0x000000011111d824 */ /* 0x000fe200078e0a19 */
[----:B------:R0:W-:Y:S01]  /*4ad0*/  STL [R1+0x274], R5 ;  /* 0x0002740501007387 */ /* 0x0001e20000100800 */
[----:B------:R-:W-:Y:S01]  /*4ae0*/  IMAD.MOV.U32 R10, RZ, RZ, R7 ;  /* 0x000000ffff0a7224 */ /* 0x000fe200078e0007 */
[----:B------:R-:W-:Y:S01]  /*4af0*/  IABS R12, R2 ;  /* 0x00000002000c7213 */ /* 0x000fe20000000000 */
[----:B------:R-:W-:Y:S01]  /*4b00*/  IMAD R15, R25, R9, R15 ;  /* 0x00000009190f7224 */ /* 0x000fe200078e020f */
[----:B------:R-:W-:Y:S01]  /*4b10*/  ISETP.GE.AND P4, PT, R2, RZ, PT ;  /* 0x000000ff0200720c */ /* 0x000fe20003f86270 */
[----:B------:R-:W-:Y:S01]  /*4b20*/  IMAD.HI.U32 R2, R3, R10, RZ ;  /* 0x0000000a03027227 */ /* 0x000fe200078e00ff */
[----:B------:R-:W-:-:S03]  /*4b30*/  ISETP.GT.U32.AND P5, PT, R25, R17, PT ;  /* 0x000000111900720c */ /* 0x000fc60003fa4070 */
[----:B0-----:R-:W-:Y:S02]  /*4b40*/  IMAD.MOV.U32 R5, RZ, RZ, R8 ;  /* 0x000000ffff057224 */ /* 0x001fe400078e0008 */
[----:B------:R-:W-:-:S04]  /*4b50*/  IMAD.HI.U32 R7, R3, R12, RZ ;  /* 0x0000000c03077227 */ /* 0x000fc800078e00ff */
[----:B------:R-:W-:Y:S02]  /*4b60*/  @!P6 IMAD.MOV R5, RZ, RZ, -R5 ;  /* 0x000000ffff05e224 */ /* 0x000fe400078e0a05 */
[----:B------:R-:W-:Y:S01]  /*4b70*/  @!P3 IMAD.IADD R14, R14, 0x1, -R25 ;  /* 0x000000010e0eb824 */ /* 0x000fe200078e0a19 */
[C---:B------:R-:W-:Y:S01]  /*4b80*/  ISETP.GT.U32.AND P3, PT, R25.reuse, R15, PT ;  /* 0x0000000f1900720c */ /* 0x040fe20003f64070 */
[----:B------:R-:W-:Y:S01]  /*4b90*/  IMAD.MOV R2, RZ, RZ, -R2 ;  /* 0x000000ffff027224 */ /* 0x000fe200078e0a02 */
[----:B------:R0:W-:Y:S01]  /*4ba0*/  STL [R1+0x2c0], R5 ;  /* 0x0002c00501007387 */ /* 0x0001e20000100800 */
[----:B------:R-:W-:Y:S02]  /*4bb0*/  IMAD.MOV R7, RZ, RZ, -R7 ;  /* 0x000000ffff077224 */ /* 0x000fe400078e0a07 */
[C---:B------:R-:W-:Y:S02]  /*4bc0*/  IMAD R10, R25.reuse, R2, R10 ;  /* 0x00000002190a7224 */ /* 0x040fe400078e020a */
[----:B------:R-:W-:-:S02]  /*4bd0*/  IMAD R12, R25, R7, R12 ;  /* 0x00000007190c7224 */ /* 0x000fc400078e020c */
[----:B0-----:R-:W-:Y:S01]  /*4be0*/  IMAD.MOV.U32 R5, RZ, RZ, R14 ;  /* 0x000000ffff057224 */ /* 0x001fe200078e000e */
[----:B------:R-:W-:Y:S01]  /*4bf0*/  ISETP.GE.AND P6, PT, R0, RZ, PT ;  /* 0x000000ff0000720c */ /* 0x000fe20003fc6270 */
[----:B------:R-:W-:Y:S02]  /*4c00*/  @!P5 IMAD.IADD R17, R17, 0x1, -R25 ;  /* 0x000000011111d824 */ /* 0x000fe400078e0a19 */
[----:B------:R-:W-:Y:S01]  /*4c10*/  @!P1 IMAD.MOV R5, RZ, RZ, -R5 ;  /* 0x000000ffff059224 */ /* 0x000fe200078e0a05 */
[----:B------:R-:W-:Y:S02]  /*4c20*/  ISETP.GT.U32.AND P1, PT, R25, R10, PT ;  /* 0x0000000a1900720c */ /* 0x000fe40003f24070 */
[----:B------:R-:W-:Y:S01]  /*4c30*/  IADD3 R0, R4, 0xb1, RZ ;  /* 0x000000b104007810 */ /* 0x000fe20007ffe0ff */
[----:B------:R-:W-:Y:S01]  /*4c40*/  @!P3 IMAD.IADD R15, R15, 0x1, -R25 ;  /* 0x000000010f0fb824 */ /* 0x000fe200078e0a19 */
[----:B------:R-:W-:Y:S02]  /*4c50*/  ISETP.GT.U32.AND P5, PT, R25, R12, PT ;  /* 0x0000000c1900720c */ /* 0x000fe40003fa4070 */
[----:B------:R-:W-:-:S02]  /*4c60*/  ISETP.GE.AND P2, PT, R11, RZ, PT ;  /* 0x000000ff0b00720c */ /* 0x000fc40003f46270 */
[----:B------:R-:W-:Y:S02]  /*4c70*/  IABS R7, R0 ;  /* 0x0000000000077213 */ /* 0x000fe40000000000 */
[----:B------:R-:W-:Y:S01]  /*4c80*/  ISETP.GT.U32.AND P3, PT, R25, R15, PT ;  /* 0x0000000f1900720c */ /* 0x000fe20003f64070 */
[----:B------:R0:W-:Y:S02]  /*4c90*/  STL [R1+0x288], R5 ;  /* 0x0002880501007387 */ /* 0x0001e40000100800 */
[----:B------:R-:W-:Y:S01]  /*4ca0*/  IMAD.HI.U32 R14, R3, R7, RZ ;  /* 0x00000007030e7227 */ /* 0x000fe200078e00ff */
[----:B------:R-:W-:-:S03]  /*4cb0*/  IADD3 R9, R4, 0xaf, RZ ;  /* 0x000000af04097810 */ /* 0x000fc60007ffe0ff */
[----:B------:R-:W-:Y:S02]  /*4cc0*/  @!P1 IMAD.IADD R10, R10, 0x1, -R25 ;  /* 0x000000010a0a9824 */ /* 0x000fe400078e0a19 */
[----:B------:R-:W-:Y:S02]  /*4cd0*/  IMAD.MOV R14, RZ, RZ, -R14 ;  /* 0x000000ffff0e7224 */ /* 0x000fe400078e0a0e */
[----:B0-----:R-:W-:Y:S02]  /*4ce0*/  IMAD.MOV.U32 R5, RZ, RZ, R17 ;  /* 0x000000ffff057224 */ /* 0x001fe400078e0011 */
[----:B------:R-:W-:Y:S02]  /*4cf0*/  @!P5 IMAD.IADD R12, R12, 0x1, -R25 ;  /* 0x000000010c0cd824 */ /* 0x000fe400078e0a19 */
[----:B------:R-:W-:Y:S01]  /*4d00*/  @!P2 IMAD.MOV R5, RZ, RZ, -R5 ;  /* 0x000000ffff05a224 */ /* 0x000fe200078e0a05 */
[----:B------:R-:W-:Y:S01]  /*4d10*/  ISETP.GE.AND P2, PT, R0, RZ, PT ;  /* 0x000000ff0000720c */ /* 0x000fe20003f46270 */
[----:B------:R-:W-:Y:S01]  /*4d20*/  IMAD R0, R25, R14, R7 ;  /* 0x0000000e19007224 */ /* 0x000fe200078e0207 */
[----:B------:R-:W-:-:S02]  /*4d30*/  IADD3 R11, R4, 0xb0, RZ ;  /* 0x000000b0040b7810 */ /* 0x000fc40007ffe0ff */
[----:B------:R-:W-:Y:S02]  /*4d40*/  IADD3 R2, R4, 0xae, RZ ;  /* 0x000000ae04027810 */ /* 0x000fe40007ffe0ff */
[----:B------:R-:W-:Y:S02]  /*4d50*/  IABS R13, R9 ;  /* 0x00000009000d7213 */ /* 0x000fe40000000000 */
[----:B------:R-:W-:Y:S01]  /*4d60*/  ISETP.GT.U32.AND P1, PT, R25, R10, PT ;  /* 0x0000000a1900720c */ /* 0x000fe20003f24070 */
[----:B------:R-:W-:Y:S01]  /*4d70*/  @!P3 IMAD.IADD R15, R15, 0x1, -R25 ;  /* 0x000000010f0fb824 */ /* 0x000fe200078e0a19 */
[----:B------:R-:W-:Y:S01]  /*4d80*/  ISETP.GT.U32.AND P5, PT, R25, R12, PT ;  /* 0x0000000c1900720c */ /* 0x000fe20003fa4070 */
[----:B------:R-:W-:Y:S01]  /*4d90*/  IMAD.HI.U32 R7, R3, R13, RZ ;  /* 0x0000000d03077227 */ /* 0x000fe200078e00ff */
[----:B------:R-:W-:Y:S02]  /*4da0*/  IABS R16, R11 ;  /* 0x0000000b00107213 */ /* 0x000fe40000000000 */
[----:B------:R-:W-:Y:S01]  /*4db0*/  IABS R8, R2 ;  /* 0x0000000200087213 */ /* 0x000fe20000000000 */
[----:B------:R0:W-:Y:S01]  /*4dc0*/  STL [R1+0x2bc], R5 ;  /* 0x0002bc0501007387 */ /* 0x0001e20000100800 */
[----:B------:R-:W-:Y:S01]  /*4dd0*/  ISETP.GT.U32.AND P3, PT, R25, R0, PT ;  /* 0x000000001900720c */ /* 0x000fe20003f64070 */
[----:B------:R-:W-:-:S04]  /*4de0*/  IMAD.HI.U32 R17, R3, R16, RZ ;  /* 0x0000001003117227 */ /* 0x000fc800078e00ff */
[----:B------:R-:W-:-:S04]  /*4df0*/  IMAD.HI.U32 R14, R3, R8, RZ ;  /* 0x00000008030e7227 */ /* 0x000fc800078e00ff */
[----:B0-----:R-:W-:Y:S02]  /*4e00*/  IMAD.MOV.U32 R5, RZ, RZ, R15 ;  /* 0x000000ffff057224 */ /* 0x001fe400078e000f */
[----:B------:R-:W-:Y:S02]  /*4e10*/  IMAD.MOV R7, RZ, RZ, -R7 ;  /* 0x000000ffff077224 */ /* 0x000fe400078e0a07 */
[----:B------:R-:W-:Y:S02]  /*4e20*/  @!P0 IMAD.MOV R5, RZ, RZ, -R5 ;  /* 0x000000ffff058224 */ /* 0x000fe400078e0a05 */
[----:B------:R-:W-:Y:S02]  /*4e30*/  IMAD.MOV R17, RZ, RZ, -R17 ;  /* 0x000000ffff117224 */ /* 0x000fe400078e0a11 */
[----:B------:R-:W-:Y:S02]  /*4e40*/  IMAD.MOV R14, RZ, RZ, -R14 ;  /* 0x000000ffff0e7224 */ /* 0x000fe400078e0a0e */
[----:B------:R-:W-:-:S02]  /*4e50*/  IMAD R13, R25, R7, R13 ;  /* 0x00000007190d7224 */ /* 0x000fc400078e020d */
[--C-:B------:R-:W-:Y:S01]  /*4e60*/  @!P1 IMAD.IADD R10, R10, 0x1, -R25.reuse ;  /* 0x000000010a0a9824 */ /* 0x100fe200078e0a19 */
[----:B------:R-:W-:Y:S01]  /*4e70*/  IADD3 R7, R4, 0xad, RZ ;  /* 0x000000ad04077810 */ /* 0x000fe20007ffe0ff */
[--C-:B------:R-:W-:Y:S01]  /*4e80*/  @!P5 IMAD.IADD R12, R12, 0x1, -R25.reuse ;  /* 0x000000010c0cd824 */ /* 0x100fe200078e0a19 */
[----:B------:R-:W-:Y:S01]  /*4e90*/  ISETP.GE.AND P5, PT, R11, RZ, PT ;  /* 0x000000ff0b00720c */ /* 0x000fe20003fa6270 */
[----:B------:R0:W-:Y:S01]  /*4ea0*/  STL [R1+0x2a8], R5 ;  /* 0x0002a80501007387 */ /* 0x0001e20000100800 */
[C---:B------:R-:W-:Y:S01]  /*4eb0*/  IMAD R11, R25.reuse, R17, R16 ;  /* 0x00000011190b7224 */ /* 0x040fe200078e0210 */
[C---:B------:R-:W-:Y:S01]  /*4ec0*/  ISETP.GT.U32.AND P1, PT, R25.reuse, R13, PT ;  /* 0x0000000d1900720c */ /* 0x040fe20003f24070 */
[C---:B------:R-:W-:Y:S01]  /*4ed0*/  IMAD R8, R25.reuse, R14, R8 ;  /* 0x0000000e19087224 */ /* 0x040fe200078e0208 */
[----:B------:R-:W-:Y:S01]  /*4ee0*/  IABS R14, R7 ;  /* 0x00000007000e7213 */ /* 0x000fe20000000000 */
[----:B------:R-:W-:Y:S02]  /*4ef0*/  @!P3 IMAD.IADD R0, R0, 0x1, -R25 ;  /* 0x000000010000b824 */ /* 0x000fe400078e0a19 */
[----:B0-----:R-:W-:Y:S01]  /*4f00*/  IMAD.MOV.U32 R5, RZ, RZ, R10 ;  /* 0x000000ffff057224 */ /* 0x001fe200078e000a */
[----:B------:R-:W-:Y:S01]  /*4f10*/  ISETP.GT.U32.AND P0, PT, R25, R11, PT ;  /* 0x0000000b1900720c */ /* 0x000fe20003f04070 */
[----:B------:R-:W-:-:S02]  /*4f20*/  IMAD.MOV.U32 R6, RZ, RZ, R12 ;  /* 0x000000ffff067224 */ /* 0x000fc400078e000c */
[----:B------:R-:W-:Y:S01]  /*4f30*/  @!P6 IMAD.MOV R5, RZ, RZ, -R5 ;  /* 0x000000ffff05e224 */ /* 0x000fe200078e0a05 */
[C---:B------:R-:W-:Y:S01]  /*4f40*/  ISETP.GT.U32.AND P6, PT, R25.reuse, R8, PT ;  /* 0x000000081900720c */ /* 0x040fe20003fc4070 */
[----:B------:R-:W-:Y:S01]  /*4f50*/  IMAD.MOV.U32 R12, RZ, RZ, R14 ;  /* 0x000000ffff0c7224 */ /* 0x000fe200078e000e */
[----:B------:R-:W-:Y:S01]  /*4f60*/  ISETP.GT.U32.AND P3, PT, R25, R0, PT ;  /* 0x000000001900720c */ /* 0x000fe20003f64070 */
[----:B------:R-:W-:Y:S01]  /*4f70*/  @!P4 IMAD.MOV R6, RZ, RZ, -R6 ;  /* 0x000000ffff06c224 */ /* 0x000fe200078e0a06 */
[----:B------:R-:W-:Y:S01]  /*4f80*/  ISETP.GE.AND P4, PT, R9, RZ, PT ;  /* 0x000000ff0900720c */ /* 0x000fe20003f86270 */
[----:B------:R-:W-:Y:S01]  /*4f90*/  IMAD.HI.U32 R9, R3, R12, RZ ;  /* 0x0000000c03097227 */ /* 0x000fe200078e00ff */
[----:B------:R-:W-:-:S03]  /*4fa0*/  IADD3 R10, R4, 0xac, RZ ;  /* 0x000000ac040a7810 */ /* 0x000fc60007ffe0ff */
[----:B------:R-:W-:Y:S01]  /*4fb0*/  @!P1 IMAD.IADD R13, R13, 0x1, -R25 ;  /* 0x000000010d0d9824 */ /* 0x000fe200078e0a19 */
[----:B------:R-:W-:Y:S01]  /*4fc0*/  IABS R14, R10 ;  /* 0x0000000a000e7213 */ /* 0x000fe20000000000 */
[----:B------:R-:W-:Y:S02]  /*4fd0*/  IMAD.MOV R9, RZ, RZ, -R9 ;  /* 0x000000ffff097224 */ /* 0x000fe400078e0a09 */
[--C-:B------:R-:W-:Y:S02]  /*4fe0*/  @!P0 IMAD.IADD R11, R11, 0x1, -R25.reuse ;  /* 0x000000010b0b8824 */ /* 0x100fe400078e0a19 */
[--C-:B------:R-:W-:Y:S01]  /*4ff0*/  @!P6 IMAD.IADD R8, R8, 0x1, -R25.reuse ;  /* 0x000000010808e824 */ /* 0x100fe200078e0a19 */
[C---:B------:R-:W-:Y:S01]  /*5000*/  ISETP.GT.U32.AND P6, PT, R25.reuse, R13, PT ;  /* 0x0000000d1900720c */ /* 0x040fe20003fc4070 */
[----:B------:R-:W-:Y:S02]  /*5010*/  @!P3 IMAD.IADD R0, R0, 0x1, -R25 ;  /* 0x000000010000b824 */ /* 0x000fe400078e0a19 */
[----:B------:R-:W-:Y:S01]  /*5020*/  IMAD R12, R25, R9, R12 ;  /* 0x00000009190c7224 */ /* 0x000fe200078e020c */
[----:B------:R-:W-:Y:S01]  /*5030*/  STL [R1+0x2b0], R6 ;  /* 0x0002b00601007387 */ /* 0x000fe20000100800 */
[----:B------:R-:W-:Y:S01]  /*5040*/  IMAD.HI.U32 R9, R3, R14, RZ ;  /* 0x0000000e03097227 */ /* 0x000fe200078e00ff */
[----:B------:R-:W-:-:S02]  /*5050*/  ISETP.GT.U32.AND P1, PT, R25, R11, PT ;  /* 0x0000000b1900720c */ /* 0x000fc40003f24070 */
[----:B------:R0:W-:Y:S01]  /*5060*/  STL [R1+0x2b4], R5 ;  /* 0x0002b40501007387 */ /* 0x0001e20000100800 */
[----:B------:R-:W-:-:S04]  /*5070*/  IMAD.MOV R9, RZ, RZ, -R9 ;  /* 0x000000ffff097224 */ /* 0x000fc800078e0a09 */
[----:B------:R-:W-:Y:S02]  /*5080*/  IMAD R14, R25, R9, R14 ;  /* 0x00000009190e7224 */ /* 0x000fe400078e020e */
[----:B0-----:R-:W-:-:S04]  /*5090*/  IMAD.MOV.U32 R5, RZ, RZ, R0 ;  /* 0x000000ffff057224 */ /* 0x001fc800078e0000 */
[----:B------:R-:W-:Y:S01]  /*50a0*/  @!P2 IMAD.MOV R5, RZ, RZ, -R5 ;  /* 0x000000ffff05a224 */ /* 0x000fe200078e0a05 */
[----:B------:R-:W-:Y:S01]  /*50b0*/  ISETP.GT.U32.AND P2, PT, R25, R8, PT ;  /* 0x000000081900720c */ /* 0x000fe20003f44070 */
[--C-:B------:R-:W-:Y:S01]  /*50c0*/  @!P6 IMAD.IADD R13, R13, 0x1, -R25.reuse ;  /* 0x000000010d0de824 */ /* 0x100fe200078e0a19 */
[----:B------:R-:W-:Y:S02]  /*50d0*/  ISETP.GE.AND P0, PT, R7, RZ, PT ;  /* 0x000000ff0700720c */ /* 0x000fe40003f06270 */
[----:B------:R-:W-:Y:S02]  /*50e0*/  ISETP.GT.U32.AND P6, PT, R25, R14, PT ;  /* 0x0000000e1900720c */ /* 0x000fe40003fc4070 */
[----:B------:R-:W-:Y:S02]  /*50f0*/  ISETP.GE.AND P3, PT, R2, RZ, PT ;  /* 0x000000ff0200720c */ /* 0x000fe40003f66270 */
[C---:B------:R-:W-:Y:S01]  /*5100*/  IADD3 R7, R4.reuse, 0xa9, RZ ;  /* 0x000000a904077810 */ /* 0x040fe20007ffe0ff */
[----:B------:R-:W-:Y:S01]  /*5110*/  @!P1 IMAD.IADD R11, R11, 0x1, -R25 ;  /* 0x000000010b0b9824 */ /* 0x000fe200078e0a19 */
[----:B------:R-:W-:-:S02]  /*5120*/  IADD3 R2, R4, 0xab, RZ ;  /* 0x000000ab04027810 */ /* 0x000fc40007ffe0ff */
[----:B------:R-:W-:Y:S02]  /*5130*/  ISETP.GT.U32.AND P1, PT, R25, R12, PT ;  /* 0x0000000c1900720c */ /* 0x000fe40003f24070 */
[----:B------:R-:W-:Y:S02]  /*5140*/  IABS R16, R7 ;  /* 0x0000000700107213 */ /* 0x000fe40000000000 */
[----:B------:R-:W-:Y:S02]  /*5150*/  IADD3 R0, R4, 0xaa, RZ ;  /* 0x000000aa04007810 */ /* 0x000fe40007ffe0ff */
[----:B------:R-:W-:Y:S01]  /*5160*/  IABS R15, R2 ;  /* 0x00000002000f7213 */ /* 0x000fe20000000000 */
[--C-:B------:R-:W-:Y:S01]  /*5170*/  @!P2 IMAD.IADD R8, R8, 0x1, -R25.reuse ;  /* 0x000000010808a824 */ /* 0x100fe200078e0a19 */
[----:B------:R-:W-:Y:S01]  /*5180*/  ISETP.GE.AND P2, PT, R10, RZ, PT ;  /* 0x000000ff0a00720c */ /* 0x000fe20003f46270 */
[----:B------:R-:W-:Y:S01]  /*5190*/  IMAD.MOV.U32 R10, RZ, RZ, R16 ;  /* 0x000000ffff0a7224 */ /* 0x000fe200078e0010 */
[----:B------:R-:W-:Y:S01]  /*51a0*/  IABS R9, R0 ;  /* 0x0000000000097213 */ /* 0x000fe20000000000 */
[----:B------:R-:W-:Y:S01]  /*51b0*/  IMAD.HI.U32 R16, R3, R15, RZ ;  /* 0x0000000f03107227 */ /* 0x000fe200078e00ff */
[----:B------:R0:W-:Y:S03]  /*51c0*/  STL [R1+0x2b8], R5 ;  /* 0x0002b80501007387 */ /* 0x0001e60000100800 */
[----:B------:R-:W-:-:S02]  /*51d0*/  @!P6 IMAD.IADD R14, R14, 0x1, -R25 ;  /* 0x000000010e0ee824 */ /* 0x000fc400078e0a19 */
[----:B------:R-:W-:-:S04]  /*51e0*/  IMAD.HI.U32 R17, R3, R9, RZ ;  /* 0x0000000903117227 */ /* 0x000fc800078e00ff */
[----:B0-----:R-:W-:Y:S02]  /*51f0*/  IMAD.MOV.U32 R5, RZ, RZ, R11 ;  /* 0x000000ffff057224 */ /* 0x001fe400078e000b */
[----:B------:R-:W-:Y:S01]  /*5200*/  IMAD.MOV R16, RZ, RZ, -R16 ;  /* 0x000000ffff107224 */ /* 0x000fe200078e0a10 */
[----:B------:R-:W-:Y:S01]  /*5210*/  ISETP.GT.U32.AND P6, PT, R25, R14, PT ;  /* 0x0000000e1900720c */ /* 0x000fe20003fc4070 */
[----:B------:R-:W-:Y:S01]  /*5220*/  @!P1 IMAD.IADD R12, R12, 0x1, -R25 ;  /* 0x000000010c0c9824 */ /* 0x000fe200078e0a19 */
[----:B------:R-:W-:Y:S01]  /*5230*/  ISETP.GE.AND P1, PT, R2, RZ, PT ;  /* 0x000000ff0200720c */ /* 0x000fe20003f26270 */
[----:B------:R-:W-:Y:S02]  /*5240*/  @!P5 IMAD.MOV R5, RZ, RZ, -R5 ;  /* 0x000000ffff05d224 */ /* 0x000fe400078e0a05 */
[----:B------:R-:W-:-:S04]  /*5250*/  IMAD.HI.U32 R2, R3, R10, RZ ;  /* 0x0000000a03027227 */ /* 0x000fc800078e00ff */
[----:B------:R-:W-:Y:S02]  /*5260*/  IMAD.MOV R11, RZ, RZ, -R17 ;  /* 0x000000ffff0b7224 */ /* 0x000fe400078e0a11 */
[C---:B------:R-:W-:Y:S02]  /*5270*/  IMAD R15, R25.reuse, R16, R15 ;  /* 0x00000010190f7224 */ /* 0x040fe400078e020f */
[----:B------:R-:W-:Y:S01]  /*5280*/  IMAD.MOV.U32 R6, RZ, RZ, R13 ;  /* 0x000000ffff067224 */ /* 0x000fe200078e000d */
[----:B------:R0:W-:Y:S01]  /*5290*/  STL [R1+0x2ac], R5 ;  /* 0x0002ac0501007387 */ /* 0x0001e20000100800 */
[C---:B------:R-:W-:Y:S01]  /*52a0*/  ISETP.GT.U32.AND P5, PT, R25.reuse, R12, PT ;  /* 0x0000000c1900720c */ /* 0x040fe20003fa4070 */
[----:B------:R-:W-:Y:S02]  /*52b0*/  IMAD.MOV R2, RZ, RZ, -R2 ;  /* 0x000000ffff027224 */ /* 0x000fe400078e0a02 */
[C---:B------:R-:W-:Y:S02]  /*52c0*/  IMAD R9, R25.reuse, R11, R9 ;  /* 0x0000000b19097224 */ /* 0x040fe400078e0209 */
[----:B------:R-:W-:Y:S01]  /*52d0*/  @!P4 IMAD.MOV R6, RZ, RZ, -R6 ;  /* 0x000000ffff06c224 */ /* 0x000fe200078e0a06 */
[----:B------:R-:W-:Y:S01]  /*52e0*/  ISETP.GT.U32.AND P4, PT, R25, R15, PT ;  /* 0x0000000f1900720c */ /* 0x000fe20003f84070 */
[----:B0-----:R-:W-:-:S02]  /*52f0*/  IMAD.MOV.U32 R5, RZ, RZ, R8 ;  /* 0x000000ffff057224 */ /* 0x001fc400078e0008 */
[C---:B------:R-:W-:Y:S02]  /*5300*/  IMAD R10, R25.reuse, R2, R10 ;  /* 0x00000002190a7224 */ /* 0x040fe400078e020a */
[----:B------:R-:W-:Y:S01]  /*5310*/  @!P3 IMAD.MOV R5, RZ, RZ, -R5 ;  /* 0x000000ffff05b224 */ /* 0x000fe200078e0a05 */
[C---:B------:R-:W-:Y:S01]  /*5320*/  ISETP.GT.U32.AND P3, PT, R25.reuse, R9, PT ;  /* 0x000000091900720c */ /* 0x040fe20003f64070 */
[--C-:B------:R-:W-:Y:S01]  /*5330*/  @!P6 IMAD.IADD R14, R14, 0x1, -R25.reuse ;  /* 0x000000010e0ee824 */ /* 0x100fe200078e0a19 */
[----:B------:R-:W-:Y:S02]  /*5340*/  ISETP.GT.U32.AND P6, PT, R25, R10, PT ;  /* 0x0000000a1900720c */ /* 0x000fe40003fc4070 */
[----:B------:R-:W-:Y:S01]  /*5350*/  IADD3 R16, R4, 0xa8, RZ ;  /* 0x000000a804107810 */ /* 0x000fe20007ffe0ff */
[--C-:B------:R-:W-:Y:S01]  /*5360*/  @!P5 IMAD.IADD R12, R12, 0x1, -R25.reuse ;  /* 0x000000010c0cd824 */ /* 0x100fe200078e0a19 */
[----:B------:R-:W-:Y:S01]  /*5370*/  ISETP.GE.AND P5, PT, R0, RZ, PT ;  /* 0x000000ff0000720c */ /* 0x000fe20003fa6270 */
[----:B------:R-:W-:Y:S01]  /*5380*/  @!P4 IMAD.IADD R15, R15, 0x1, -R25 ;  /* 0x000000010f0fc824 */ /* 0x000fe200078e0a19 */
[----:B------:R-:W-:-:S02]  /*5390*/  IABS R2, R16 ;  /* 0x0000001000027213 */ /* 0x000fc40000000000 */
[----:B------:R-:W-:-:S03]  /*53a0*/  IADD3 R0, R4, 0xa7, RZ ;  /* 0x000000a704007810 */ /* 0x000fc60007ffe0ff */
[--C-:B------:R-:W-:Y:S01]  /*53b0*/  @!P3 IMAD.IADD R9, R9, 0x1, -R25.reuse ;  /* 0x000000010909b824 */ /* 0x100fe200078e0a19 */
[----:B------:R-:W-:Y:S01]  /*53c0*/  IABS R8, R0 ;  /* 0x0000000000087213 */ /* 0x000fe20000000000 */
[----:B------:R-:W-:Y:S01]  /*53d0*/  IMAD.HI.U32 R11, R3, R2, RZ ;  /* 0x00000002030b7227 */ /* 0x000fe200078e00ff */
[C---:B------:R-:W-:Y:S01]  /*53e0*/  ISETP.GT.U32.AND P3, PT, R25.reuse, R15, PT ;  /* 0x0000000f1900720c */ /* 0x040fe20003f64070 */
[----:B------:R-:W-:Y:S02]  /*53f0*/  STL [R1+0x29c], R6 ;  /* 0x00029c0601007387 */ /* 0x000fe40000100800 */
[----:B------:R-:W-:Y:S01]  /*5400*/  @!P6 IMAD.IADD R10, R10, 0x1, -R25 ;  /* 0x000000010a0ae824 */ /* 0x000fe200078e0a19 */
[----:B------:R-:W-:Y:S01]  /*5410*/  ISETP.GT.U32.AND P6, PT, R25, R9, PT ;  /* 0x000000091900720c */ /* 0x000fe20003fc4070 */
[----:B------:R0:W-:Y:S01]  /*5420*/  STL [R1+0x2a0], R5 ;  /* 0x0002a00501007387 */ /* 0x0001e20000100800 */
[----:B------:R-:W-:-:S04]  /*5430*/  IMAD.MOV R11, RZ, RZ, -R11 ;  /* 0x000000ffff0b7224 */ /* 0x000fc800078e0a0b */
[----:B------:R-:W-:Y:S02]  /*5440*/  IMAD R2, R25, R11, R2 ;  /* 0x0000000b19027224 */ /* 0x000fe400078e0202 */
[----:B0-----:R-:W-:Y:S02]  /*5450*/  IMAD.MOV.U32 R5, RZ, RZ, R12 ;  /* 0x000000ffff057224 */ /* 0x001fe400078e000c */
[----:B------:R-:W-:-:S04]  /*5460*/  IMAD.HI.U32 R12, R3, R8, RZ ;  /* 0x00000008030c7227 */ /* 0x000fc800078e00ff */
[----:B------:R-:W-:Y:S02]  /*5470*/  IMAD.MOV R12, RZ, RZ, -R12 ;  /* 0x000000ffff0c7224 */ /* 0x000fe400078e0a0c */
[--C-:B------:R-:W-:Y:S01]  /*5480*/  @!P3 IMAD.IADD R15, R15, 0x1, -R25.reuse ;  /* 0x000000010f0fb824 */ /* 0x100fe200078e0a19 */
[C---:B------:R-:W-:Y:S01]  /*5490*/  ISETP.GT.U32.AND P3, PT, R25.reuse, R2, PT ;  /* 0x000000021900720c */ /* 0x040fe20003f64070 */
[----:B------:R-:W-:Y:S02]  /*54a0*/  IMAD R8, R25, R12, R8 ;  /* 0x0000000c19087224 */ /* 0x000fe400078e0208 */
[----:B------:R-:W-:Y:S01]  /*54b0*/  @!P6 IMAD.IADD R9, R9, 0x1, -R25 ;  /* 0x000000010909e824 */ /* 0x000fe200078e0a19 */
[----:B------:R-:W-:Y:S02]  /*54c0*/  ISETP.GE.AND P4, PT, R7, RZ, PT ;  /* 0x000000ff0700720c */ /* 0x000fe40003f86270 */
[----:B------:R-:W-:Y:S01]  /*54d0*/  ISETP.GT.U32.AND P6, PT, R25, R8, PT ;  /* 0x000000081900720c */ /* 0x000fe20003fc4070 */
[----:B------:R-:W-:Y:S01]  /*54e0*/  @!P0 IMAD.MOV R5, RZ, RZ, -R5 ;  /* 0x000000ffff058224 */ /* 0x000fe200078e0a05 */
[----:B------:R-:W-:-:S02]  /*54f0*/  IADD3 R7, R4, 0xa6, RZ ;  /* 0x000000a604077810 */ /* 0x000fc40007ffe0ff */
[----:B------:R-:W-:Y:S02]  /*5500*/  ISETP.GT.U32.AND P0, PT, R25, R10, PT ;  /* 0x0000000a1900720c */ /* 0x000fe40003f04070 */
[----:B------:R-:W-:Y:S02]  /*5510*/  IABS R18, R7 ;  /* 0x0000000700127213 */ /* 0x000fe40000000000 */
[----:B------:R-:W-:Y:S01]  /*5520*/  IADD3 R11, R4, 0xa5, RZ ;  /* 0x000000a5040b7810 */ /* 0x000fe20007ffe0ff */
[----:B------:R-:W-:Y:S01]  /*5530*/  @!P3 IMAD.IADD R2, R2, 0x1, -R25 ;  /* 0x000000010202b824 */ /* 0x000fe200078e0a19 */
[----:B------:R0:W-:Y:S01]  /*5540*/  STL [R1+0x2a4], R5 ;  /* 0x0002a40501007387 */ /* 0x0001e20000100800 */
[----:B------:R-:W-:Y:S01]  /*5550*/  IMAD.MOV.U32 R6, RZ, RZ, R14 ;  /* 0x000000ffff067224 */ /* 0x000fe200078e000e */
[----:B------:R-:W-:Y:S01]  /*5560*/  IABS R12, R11 ;  /* 0x0000000b000c7213 */ /* 0x000fe20000000000 */
[----:B------:R-:W-:-:S04]  /*5570*/  IMAD.HI.U32 R20, R3, R18, RZ ;  /* 0x0000001203147227 */ /* 0x000fc800078e00ff */
[----:B------:R-:W-:Y:S02]  /*5580*/  @!P6 IMAD.IADD R8, R8, 0x1, -R25 ;  /* 0x000000010808e824 */ /* 0x000fe400078e0a19 */
[----:B0-----:R-:W-:Y:S01]  /*5590*/  IMAD.MOV.U32 R5, RZ, RZ, R15 ;  /* 0x000000ffff057224 */ /* 0x001fe200078e000f */
[----:B------:R-:W-:Y:S01]  /*55a0*/  ISETP.GT.U32.AND P6, PT, R25, R2, PT ;  /* 0x000000021900720c */ /* 0x000fe20003fc4070 */
[----:B------:R-:W-:Y:S02]  /*55b0*/  @!P2 IMAD.MOV R6, RZ, RZ, -R6 ;  /* 0x000000ffff06a224 */ /* 0x000fe400078e0a06 */
[----:B------:R-:W-:Y:S02]  /*55c0*/  IMAD.MOV R20, RZ, RZ, -R20 ;  /* 0x000000ffff147224 */ /* 0x000fe400078e0a14 */
[----:B------:R-:W-:Y:S01]  /*55d0*/  IMAD.HI.U32 R17, R3, R12, RZ ;  /* 0x0000000c03117227 */ /* 0x000fe200078e00ff */
[----:B------:R-:W-:-:S03]  /*55e0*/  ISETP.GE.AND P3, PT, R0, RZ, PT ;  /* 0x000000ff0000720c */ /* 0x000fc60003f66270 */
[----:B------:R-:W-:Y:S02]  /*55f0*/  @!P1 IMAD.MOV R5, RZ, RZ, -R5 ;  /* 0x000000ffff059224 */ /* 0x000fe400078e0a05 */
[----:B------:R-:W-:Y:S01]  /*5600*/  @!P0 IMAD.IADD R10, R10, 0x1, -R25 ;  /* 0x000000010a0a8824 */ /* 0x000fe200078e0a19 */
[----:B------:R0:W-:Y:S01]  /*5610*/  STL [R1+0x298], R6 ;  /* 0x0002980601007387 */ /* 0x0001e20000100800 */
[C---:B------:R-:W-:Y:S02]  /*5620*/  IMAD R0, R25.reuse, R20, R18 ;  /* 0x0000001419007224 */ /* 0x040fe400078e0212 */
[----:B------:R-:W-:Y:S01]  /*5630*/  IMAD.MOV R17, RZ, RZ, -R17 ;  /* 0x000000ffff117224 */ /* 0x000fe200078e0a11 */
[----:B------:R1:W-:Y:S01]  /*5640*/  STL [R1+0x294], R5 ;  /* 0x0002940501007387 */ /* 0x0003e20000100800 */
[----:B------:R-:W-:Y:S02]  /*5650*/  ISETP.GE.AND P0, PT, R16, RZ, PT ;  /* 0x000000ff1000720c */ /* 0x000fe40003f06270 */
[----:B------:R-:W-:-:S02]  /*5660*/  IMAD R12, R25, R17, R12 ;  /* 0x00000011190c7224 */ /* 0x000fc400078e020c */
[----:B0-----:R-:W-:Y:S01]  /*5670*/  IMAD.MOV.U32 R6, RZ, RZ, R9 ;  /* 0x000000ffff067224 */ /* 0x001fe200078e0009 */
[----:B------:R-:W-:Y:S01]  /*5680*/  IADD3 R13, R4, 0xa4, RZ ;  /* 0x000000a4040d7810 */ /* 0x000fe20007ffe0ff */
[----:B-1----:R-:W-:Y:S01]  /*5690*/  IMAD.MOV.U32 R5, RZ, RZ, R10 ;  /* 0x000000ffff057224 */ /* 0x002fe200078e000a */
[C---:B------:R-:W-:Y:S01]  /*56a0*/  ISETP.GT.U32.AND P2, PT, R25.reuse, R8, PT ;  /* 0x000000081900720c */ /* 0x040fe20003f44070 */
[----:B------:R-:W-:Y:S01]  /*56b0*/  @!P5 IMAD.MOV R6, RZ, RZ, -R6 ;  /* 0x000000ffff06d224 */ /* 0x000fe200078e0a06 */
[C---:B------:R-:W-:Y:S01]  /*56c0*/  ISETP.GT.U32.AND P1, PT, R25.reuse, R0, PT ;  /* 0x000000001900720c */ /* 0x040fe20003f24070 */
[----:B------:R-:W-:Y:S01]  /*56d0*/  @!P4 IMAD.MOV R5, RZ, RZ, -R5 ;  /* 0x000000ffff05c224 */ /* 0x000fe200078e0a05 */
[----:B------:R-:W-:Y:S01]  /*56e0*/  IABS R16, R13 ;  /* 0x0000000d00107213 */ /* 0x000fe20000000000 */
[----:B------:R-:W-:Y:S01]  /*56f0*/  @!P6 IMAD.IADD R2, R2, 0x1, -R25 ;  /* 0x000000010202e824 */ /* 0x000fe200078e0a19 */
[----:B------:R-:W-:Y:S01]  /*5700*/  ISETP.GT.U32.AND P6, PT, R25, R12, PT ;  /* 0x0000000c1900720c */ /* 0x000fe20003fc4070 */
[----:B------:R-:W-:Y:S01]  /*5710*/  STL [R1+0x290], R6 ;  /* 0x0002900601007387 */ /* 0x000fe20000100800 */
[----:B------:R-:W-:-:S03]  /*5720*/  ISETP.GE.AND P5, PT, R7, RZ, PT ;  /* 0x000000ff0700720c */ /* 0x000fc60003fa6270 */
[----:B------:R0:W-:Y:S01]  /*5730*/  STL [R1+0x28c], R5 ;  /* 0x00028c0501007387 */ /* 0x0001e20000100800 */
[----:B------:R-:W-:Y:S01]  /*5740*/  IMAD.HI.U32 R7, R3, R16, RZ ;  /* 0x0000001003077227 */ /* 0x000fe200078e00ff */
[----:B------:R-:W-:-:S03]  /*5750*/  IADD3 R9, R4, 0xa3, RZ ;  /* 0x000000a304097810 */ /* 0x000fc60007ffe0ff */
[----:B0-----:R-:W-:Y:S02]  /*5760*/  IMAD.MOV.U32 R5, RZ, RZ, R2 ;  /* 0x000000ffff057224 */ /* 0x001fe400078e0002 */
[----:B------:R-:W-:Y:S02]  /*5770*/  IMAD.MOV R7, RZ, RZ, -R7 ;  /* 0x000000ffff077224 */ /* 0x000fe400078e0a07 */
[----:B------:R-:W-:Y:S02]  /*5780*/  @!P0 IMAD.MOV R5, RZ, RZ, -R5 ;  /* 0x000000ffff058224 */ /* 0x000fe400078e0a05 */
[--C-:B------:R-:W-:Y:S02]  /*5790*/  @!P2 IMAD.IADD R8, R8, 0x1, -R25.reuse ;  /* 0x000000010808a824 */ /* 0x100fe400078e0a19 */
[----:B------:R-:W-:Y:S01]  /*57a0*/  @!P1 IMAD.IADD R0, R0, 0x1, -R25 ;  /* 0x0000000100009824 */ /* 0x000fe200078e0a19 */
[----:B------:R-:W-:Y:S01]  /*57b0*/  IABS R18, R9 ;  /* 0x0000000900127213 */ /* 0x000fe20000000000 */
[----:B------:R0:W-:Y:S01]  /*57c0*/  STL [R1+0x284], R5 ;  /* 0x0002840501007387 */ /* 0x0001e20000100800 */
[----:B------:R-:W-:-:S02]  /*57d0*/  IMAD R20, R25, R7, R16 ;  /* 0x0000000719147224 */ /* 0x000fc400078e0210 */
[----:B------:R-:W-:Y:S01]  /*57e0*/  @!P6 IMAD.IADD R12, R12, 0x1, -R25 ;  /* 0x000000010c0ce824 */ /* 0x000fe200078e0a19 */
[----:B------:R-:W-:Y:S01]  /*57f0*/  ISETP.GT.U32.AND P6, PT, R25, R0, PT ;  /* 0x000000001900720c */ /* 0x000fe20003fc4070 */
[----:B------:R-:W-:-:S04]  /*5800*/  IMAD.HI.U32 R2, R3, R18, RZ ;  /* 0x0000001203027227 */ /* 0x000fc800078e00ff */
[----:B0-----:R-:W-:-:S04]  /*5810*/  IMAD.MOV.U32 R5, RZ, RZ, R8 ;  /* 0x000000ffff057224 */ /* 0x001fc800078e0008 */
[----:B------:R-:W-:Y:S01]  /*5820*/  @!P3 IMAD.MOV R5, RZ, RZ, -R5 ;  /* 0x000000ffff05b224 */ /* 0x000fe200078e0a05 */
[C---:B------:R-:W-:Y:S01]  /*5830*/  ISETP.GT.U32.AND P3, PT, R25.reuse, R20, PT ;  /* 0x000000141900720c */ /* 0x040fe20003f64070 */
[----:B------:R-:W-:Y:S01]  /*5840*/  IMAD.MOV R2, RZ, RZ, -R2 ;  /* 0x000000ffff027224 */ /* 0x000fe200078e0a02 */
[C---:B------:R-:W-:Y:S02]  /*5850*/  ISETP.GT.U32.AND P0, PT, R25.reuse, R12, PT ;  /* 0x0000000c1900720c */ /* 0x040fe40003f04070 */
[----:B------:R-:W-:Y:S01]  /*5860*/  IADD3 R10, R4, 0xa2, RZ ;  /* 0x000000a2040a7810 */ /* 0x000fe20007ffe0ff */
[----:B------:R-:W-:Y:S01]  /*5870*/  IMAD R18, R25, R2, R18 ;  /* 0x0000000219127224 */ /* 0x000fe200078e0212 */
[----:B------:R-:W-:Y:S01]  /*5880*/  ISETP.GE.AND P1, PT, R9, RZ, PT ;  /* 0x000000ff0900720c */ /* 0x000fe20003f26270 */
[--C-:B------:R-:W-:Y:S01]  /*5890*/  @!P6 IMAD.IADD R0, R0, 0x1, -R25.reuse ;  /* 0x000000010000e824 */ /* 0x100fe200078e0a19 */
[----:B------:R-:W-:Y:S02]  /*58a0*/  IADD3 R9, R4, 0xa1, RZ ;  /* 0x000000a104097810 */ /* 0x000fe40007ffe0ff */
[----:B------:R-:W-:Y:S01]  /*58b0*/  IABS R14, R10 ;  /* 0x0000000a000e7213 */ /* 0x000fe20000000000 */
[----:B------:R0:W-:Y:S01]  /*58c0*/  STL [R1+0x280], R5 ;  /* 0x0002800501007387 */ /* 0x0001e20000100800 */
[----:B------:R-:W-:Y:S01]  /*58d0*/  ISETP.GT.U32.AND P6, PT, R25, R18, PT ;  /* 0x000000121900720c */ /* 0x000fe20003fc4070 */
[----:B------:R-:W-:Y:S01]  /*58e0*/  @!P3 IMAD.IADD R20, R20, 0x1, -R25 ;  /* 0x000000011414b824 */ /* 0x000fe200078e0a19 */
[----:B------:R-:W-:Y:S01]  /*58f0*/  ISETP.GE.AND P4, PT, R11, RZ, PT ;  /* 0x000000ff0b00720c */ /* 0x000fe20003f86270 */
[----:B------:R-:W-:Y:S01]  /*5900*/  IMAD.HI.U32 R2, R3, R14, RZ ;  /* 0x0000000e03027227 */ /* 0x000fe200078e00ff */
[----:B------:R-:W-:-:S03]  /*5910*/  IABS R17, R9 ;  /* 0x0000000900117213 */ /* 0x000fc60000000000 */
[----:B0-----:R-:W-:Y:S02]  /*5920*/  IMAD.MOV.U32 R5, RZ, RZ, R0 ;  /* 0x000000ffff057224 */ /* 0x001fe400078e0000 */
[----:B------:R-:W-:Y:S01]  /*5930*/  @!P0 IMAD.IADD R12, R12, 0x1, -R25 ;  /* 0x000000010c0c8824 */ /* 0x000fe200078e0a19 */
[----:B------:R-:W-:Y:S01]  /*5940*/  ISETP.GE.AND P0, PT, R10, RZ, PT ;  /* 0x000000ff0a00720c */ /* 0x000fe20003f06270 */
[----:B------:R-:W-:Y:S01]  /*5950*/  @!P5 IMAD.MOV R5, RZ, RZ, -R5 ;  /* 0x000000ffff05d224 */ /* 0x000fe200078e0a05 */
[----:B------:R-:W-:Y:S01]  /*5960*/  ISETP.GT.U32.AND P5, PT, R25, R20, PT ;  /* 0x000000141900720c */ /* 0x000fe20003fa4070 */
[----:B------:R-:W-:Y:S01]  /*5970*/  IMAD.HI.U32 R8, R3, R17, RZ ;  /* 0x0000001103087227 */ /* 0x000fe200078e00ff */
[----:B------:R-:W-:-:S03]  /*5980*/  IADD3 R7, R4, 0xa0, RZ ;  /* 0x000000a004077810 */ /* 0x000fc60007ffe0ff */
[----:B------:R-:W-:Y:S02]  /*5990*/  IMAD.MOV R10, RZ, RZ, -R2 ;  /* 0x000000ffff0a7224 */ /* 0x000fe400078e0a02 */
[----:B------:R-:W-:Y:S02]  /*59a0*/  IMAD.MOV R8, RZ, RZ, -R8 ;  /* 0x000000ffff087224 */ /* 0x000fe400078e0a08 */
[C---:B------:R-:W-:Y:S02]  /*59b0*/  IMAD R14, R25.reuse, R10, R14 ;  /* 0x0000000a190e7224 */ /* 0x040fe400078e020e */
[----:B------:R-:W-:Y:S01]  /*59c0*/  IMAD.MOV.U32 R0, RZ, RZ, R12 ;  /* 0x000000ffff007224 */ /* 0x000fe200078e000c */
[----:B------:R-:W-:Y:S01]  /*59d0*/  IABS R16, R7 ;  /* 0x0000000700107213 */ /* 0x000fe20000000000 */
[----:B------:R-:W-:Y:S02]  /*59e0*/  @!P6 IMAD.IADD R18, R18, 0x1, -R25 ;  /* 0x000000011212e824 */ /* 0x000fe400078e0a19 */
[----:B------:R-:W-:-:S02]  /*59f0*/  IMAD R17, R25, R8, R17 ;  /* 0x0000000819117224 */ /* 0x000fc400078e0211 */
[----:B------:R-:W-:Y:S01]  /*5a00*/  @!P4 IMAD.MOV R0, RZ, RZ, -R0 ;  /* 0x000000ffff00c224 */ /* 0x000fe200078e0a00 */
[----:B------:R-:W-:Y:S01]  /*5a10*/  ISETP.GT.U32.AND P4, PT, R25, R14, PT ;  /* 0x0000000e1900720c */ /* 0x000fe20003f84070 */
[----:B------:R-:W-:Y:S01]  /*5a20*/  IMAD.HI.U32 R2, R3, R16, RZ ;  /* 0x0000001003027227 */ /* 0x000fe200078e00ff */
[----:B------:R-:W-:-:S03]  /*5a30*/  ISETP.GT.U32.AND P6, PT, R25, R18, PT ;  /* 0x000000121900720c */ /* 0x000fc60003fc4070 */
[----:B------:R-:W-:Y:S01]  /*5a40*/  @!P5 IMAD.IADD R20, R20, 0x1, -R25 ;  /* 0x000000011414d824 */ /* 0x000fe200078e0a19 */
[----:B------:R-:W-:Y:S01]  /*5a50*/  ISETP.GT.U32.AND P5, PT, R25, R17, PT ;  /* 0x000000111900720c */ /* 0x000fe20003fa4070 */
[----:B------:R-:W-:Y:S01]  /*5a60*/  IMAD.MOV R2, RZ, RZ, -R2 ;  /* 0x000000ffff027224 */ /* 0x000fe200078e0a02 */
[----:B------:R-:W-:-:S03]  /*5a70*/  IADD3 R10, R4, 0x9f, RZ ;  /* 0x0000009f040a7810 */ /* 0x000fc60007ffe0ff */
[C---:B------:R-:W-:Y:S01]  /*5a80*/  IMAD R16, R25.reuse, R2, R16 ;  /* 0x0000000219107224 */ /* 0x040fe200078e0210 */
[----:B------:R-:W-:Y:S01]  /*5a90*/  IABS R12, R10 ;  /* 0x0000000a000c7213 */ /* 0x000fe20000000000 */
[--C-:B------:R-:W-:Y:S02]  /*5aa0*/  @!P4 IMAD.IADD R14, R14, 0x1, -R25.reuse ;  /* 0x000000010e0ec824 */ /* 0x100fe400078e0a19 */
[----:B------:R-:W-:Y:S01]  /*5ab0*/  @!P6 IMAD.IADD R18, R18, 0x1, -R25 ;  /* 0x000000011212e824 */ /* 0x000fe200078e0a19 */
[----:B------:R-:W-:Y:S01]  /*5ac0*/  ISETP.GT.U32.AND P6, PT, R25, R16, PT ;  /* 0x000000101900720c */ /* 0x000fe20003fc4070 */
[----:B------:R-:W-:-:S04]  /*5ad0*/  IMAD.HI.U32 R15, R3, R12, RZ ;  /* 0x0000000c030f7227 */ /* 0x000fc800078e00ff */
[----:B------:R-:W-:Y:S01]  /*5ae0*/  @!P5 IMAD.IADD R17, R17, 0x1, -R25 ;  /* 0x000000011111d824 */ /* 0x000fe200078e0a19 */
[----:B------:R-:W-:Y:S01]  /*5af0*/  ISETP.GT.U32.AND P5, PT, R25, R14, PT ;  /* 0x0000000e1900720c */ /* 0x000fe20003fa4070 */
[----:B------:R-:W-:Y:S01]  /*5b00*/  IMAD.MOV R15, RZ, RZ, -R15 ;  /* 0x000000ffff0f7224 */ /* 0x000fe200078e0a0f */
[----:B------:R-:W-:Y:S01]  /*5b10*/  IADD3 R2, R4, 0x9e, RZ ;  /* 0x0000009e04027810 */ /* 0x000fe20007ffe0ff */
[----:B------:R-:W-:Y:S01]  /*5b20*/  STL [R1+0x278], R5 ;  /* 0x0002780501007387 */ /* 0x000fe20000100800 */
[----:B------:R-:W-:Y:S01]  /*5b30*/  ISETP.GE.AND P2, PT, R13, RZ, PT ;  /* 0x000000ff0d00720c */ /* 0x000fe20003f46270 */
[----:B------:R-:W-:Y:S02]  /*5b40*/  IMAD R12, R25, R15, R12 ;  /* 0x0000000f190c7224 */ /* 0x000fe400078e020c */
[----:B------:R0:W-:Y:S01]  /*5b50*/  STL [R1+0x27c], R0 ;  /* 0x00027c0001007387 */ /* 0x0001e20000100800 */
[----:B------:R-:W-:Y:S01]  /*5b60*/  @!P6 IMAD.IADD R16, R16, 0x1, -R25 ;  /* 0x000000011010e824 */ /* 0x000fe200078e0a19 */
[----:B------:R-:W-:-:S02]  /*5b70*/  ISETP.GE.AND P4, PT, R7, RZ, PT ;  /* 0x000000ff0700720c */ /* 0x000fc40003f86270 */
[C---:B------:R-:W-:Y:S02]  /*5b80*/  ISETP.GT.U32.AND P6, PT, R25.reuse, R17, PT ;  /* 0x000000111900720c */ /* 0x040fe40003fc4070 */
[----:B0-----:R-:W-:Y:S01]  /*5b90*/  IABS R0, R2 ;  /* 0x0000000200007213 */ /* 0x001fe20000000000 */
[----:B------:R-:W-:Y:S01]  /*5ba0*/  @!P5 IMAD.IADD R14, R14, 0x1, -R25 ;  /* 0x000000010e0ed824 */ /* 0x000fe200078e0a19 */
[----:B------:R-:W-:Y:S02]  /*5bb0*/  IADD3 R13, R4, 0x9c, RZ ;  /* 0x0000009c040d7810 */ /* 0x000fe40007ffe0ff */
[----:B------:R-:W-:Y:S01]  /*5bc0*/  ISETP.GT.U32.AND P5, PT, R25, R12, PT ;  /* 0x0000000c1900720c */ /* 0x000fe20003fa4070 */
[----:B------:R-:W-:Y:S01]  /*5bd0*/  IMAD.HI.U32 R7, R3, R0, RZ ;  /* 0x0000000003077227 */ /* 0x000fe200078e00ff */
[----:B------:R-:W-:-:S03]  /*5be0*/  IABS R8, R13 ;  /* 0x0000000d00087213 */ /* 0x000fc60000000000 */
[----:B------:R-:W-:Y:S02]  /*5bf0*/  IMAD.MOV.U32 R6, RZ, RZ, R20 ;  /* 0x000000ffff067224 */ /* 0x000fe400078e0014 */
[----:B------:R-:W-:Y:S02]  /*5c00*/  IMAD.MOV R7, RZ, RZ, -R7 ;  /* 0x000000ffff077224 */ /* 0x000fe400078e0a07 */
[----:B------:R-:W-:Y:S02]  /*5c10*/  IMAD.MOV.U32 R5, RZ, RZ, R18 ;  /* 0x000000ffff057224 */ /* 0x000fe400078e0012 */
[----:B------:R-:W-:Y:S01]  /*5c20*/  @!P2 IMAD.MOV R6, RZ, RZ, -R6 ;  /* 0x000000ffff06a224 */ /* 0x000fe200078e0a06 */
[----:B------:R-:W-:Y:S01]  /*5c30*/  ISETP.GE.AND P3, PT, R9, RZ, PT ;  /* 0x000000ff0900720c */ /* 0x000fe20003f66270 */
[----:B------:R-:W-:Y:S01]  /*5c40*/  @!P1 IMAD.MOV R5, RZ, RZ, -R5 ;  /* 0x000000ffff059224 */ /* 0x000fe200078e0a05 */
[C---:B------:R-:W-:Y:S01]  /*5c50*/  ISETP.GT.U32.AND P2, PT, R25.reuse, R16, PT ;  /* 0x000000101900720c */ /* 0x040fe20003f44070 */
[----:B------:R-:W-:Y:S01]  /*5c60*/  IMAD R0, R25, R7, R0 ;  /* 0x0000000719007224 */ /* 0x000fe200078e0200 */
[----:B------:R-:W-:Y:S01]  /*5c70*/  ISETP.GE.AND P1, PT, R10, RZ, PT ;  /* 0x000000ff0a00720c */ /* 0x000fe20003f26270 */
[----:B------:R-:W-:Y:S01]  /*5c80*/  IMAD.HI.U32 R10, R3, R8, RZ ;  /* 0x00000008030a7227 */ /* 0x000fe200078e00ff */
[----:B------:R-:W-:Y:S01]  /*5c90*/  IADD3 R11, R4, 0x9d, RZ ;  /* 0x0000009d040b7810 */ /* 0x000fe20007ffe0ff */
[----:B------:R-:W-:Y:S02]  /*5ca0*/  STL [R1+0x23c], R6 ;  /* 0x00023c0601007387 */ /* 0x000fe40000100800 */
[----:B------:R-:W-:Y:S01]  /*5cb0*/  @!P6 IMAD.IADD R17, R17, 0x1, -R25 ;  /* 0x000000011111e824 */ /* 0x000fe200078e0a19 */
[----:B------:R-:W-:Y:S01]  /*5cc0*/  ISETP.GT.U32.AND P6, PT, R25, R0, PT ;  /* 0x000000001900720c */ /* 0x000fe20003fc4070 */
[----:B------:R0:W-:Y:S01]  /*5cd0*/  STL [R1+0x24c], R5 ;  /* 0x00024c0501007387 */ /* 0x0001e20000100800 */
[----:B------:R-:W-:-:S02]  /*5ce0*/  IMAD.MOV R10, RZ, RZ, -R10 ;  /* 0x000000ffff0a7224 */ /* 0x000fc400078e0a0a */
[----:B------:R-:W-:Y:S01]  /*5cf0*/  @!P5 IMAD.IADD R12, R12, 0x1, -R25 ;  /* 0x000000010c0cd824 */ /* 0x000fe200078e0a19 */
[----:B------:R-:W-:Y:S01]  /*5d00*/  IABS R9, R11 ;  /* 0x0000000b00097213 */ /* 0x000fe20000000000 */
[C---:B------:R-:W-:Y:S02]  /*5d10*/  IMAD R8, R25.reuse, R10, R8 ;  /* 0x0000000a19087224 */ /* 0x040fe400078e0208 */
[----:B0-----:R-:W-:Y:S02]  /*5d20*/  IMAD.MOV.U32 R5, RZ, RZ, R14 ;  /* 0x000000ffff057224 */ /* 0x001fe400078e000e */
[----:B------:R-:W-:Y:S02]  /*5d30*/  IMAD.MOV.U32 R6, RZ, RZ, R17 ;  /* 0x000000ffff067224 */ /* 0x000fe400078e0011 */
[----:B------:R-:W-:Y:S01]  /*5d40*/  @!P0 IMAD.MOV R5, RZ, RZ, -R5 ;  /* 0x000000ffff058224 */ /* 0x000fe200078e0a05 */
[----:B------:R-:W-:Y:S01]  /*5d50*/  ISETP.GT.U32.AND P0, PT, R25, R12, PT ;  /* 0x0000000c1900720c */ /* 0x000fe20003f04070 */
[----:B------:R-:W-:Y:S01]  /*5d60*/  IMAD.HI.U32 R15, R3, R9, RZ ;  /* 0x00000009030f7227 */ /* 0x000fe200078e00ff */
[----:B------:R-:W-:-:S03]  /*5d70*/  IADD3 R7, R4, 0x9b, RZ ;  /* 0x0000009b04077810 */ /* 0x000fc60007ffe0ff */
[----:B------:R-:W-:Y:S02]  /*5d80*/  @!P2 IMAD.IADD R16, R16, 0x1, -R25 ;  /* 0x000000011010a824 */ /* 0x000fe400078e0a19 */
[----:B------:R-:W-:Y:S01]  /*5d90*/  @!P3 IMAD.MOV R6, RZ, RZ, -R6 ;  /* 0x000000ffff06b224 */ /* 0x000fe200078e0a06 */
[C---:B------:R-:W-:Y:S01]  /*5da0*/  ISETP.GT.U32.AND P3, PT, R25.reuse, R8, PT ;  /* 0x000000081900720c */ /* 0x040fe20003f64070 */
[----:B------:R-:W-:Y:S01]  /*5db0*/  IMAD.MOV R15, RZ, RZ, -R15 ;  /* 0x000000ffff0f7224 */ /* 0x000fe200078e0a0f */
[----:B------:R0:W-:Y:S01]  /*5dc0*/  STL [R1+0x270], R5 ;  /* 0x0002700501007387 */ /* 0x0001e20000100800 */
[----:B------:R-:W-:Y:S01]  /*5dd0*/  ISETP.GE.AND P2, PT, R2, RZ, PT ;  /* 0x000000ff0200720c */ /* 0x000fe20003f46270 */
[----:B------:R-:W-:Y:S01]  /*5de0*/  @!P6 IMAD.IADD R0, R0, 0x1, -R25 ;  /* 0x000000010000e824 */ /* 0x000fe200078e0a19 */
[----:B------:R-:W-:Y:S01]  /*5df0*/  IABS R2, R7 ;  /* 0x0000000700027213 */ /* 0x000fe20000000000 */
[C---:B------:R-:W-:Y:S01]  /*5e00*/  IMAD R9, R25.reuse, R15, R9 ;  /* 0x0000000f19097224 */ /* 0x040fe200078e0209 */
[----:B------:R-:W-:Y:S01]  /*5e10*/  IADD3 R10, R4, 0x9a, RZ ;  /* 0x0000009a040a7810 */ /* 0x000fe20007ffe0ff */
[----:B0-----:R-:W-:Y:S01]  /*5e20*/  IMAD.MOV.U32 R5, RZ, RZ, R16 ;  /* 0x000000ffff057224 */ /* 0x001fe200078e0010 */
[----:B------:R-:W-:Y:S01]  /*5e30*/  ISETP.GT.U32.AND P6, PT, R25, R0, PT ;  /* 0x000000001900720c */ /* 0x000fe20003fc4070 */
[----:B------:R-:W-:Y:S01]  /*5e40*/  IMAD.HI.U32 R14, R3, R2, RZ ;  /* 0x00000002030e7227 */ /* 0x000fe200078e00ff */
[----:B------:R-:W-:-:S03]  /*5e50*/  IABS R15, R10 ;  /* 0x0000000a000f7213 */ /* 0x000fc60000000000 */
[----:B------:R-:W-:Y:S02]  /*5e60*/  @!P4 IMAD.MOV R5, RZ, RZ, -R5 ;  /* 0x000000ffff05c224 */ /* 0x000fe400078e0a05 */
[--C-:B------:R-:W-:Y:S01]  /*5e70*/  @!P0 IMAD.IADD R12, R12, 0x1, -R25.reuse ;  /* 0x000000010c0c8824 */ /* 0x100fe200078e0a19 */
[----:B------:R-:W-:Y:S01]  /*5e80*/  ISETP.GT.U32.AND P5, PT, R25, R9, PT ;  /* 0x000000091900720c */ /* 0x000fe20003fa4070 */
[----:B------:R-:W-:Y:S01]  /*5e90*/  STL [R1+0x254], R6 ;  /* 0x0002540601007387 */ /* 0x000fe20000100800 */
[----:B------:R-:W-:Y:S01]  /*5ea0*/  IMAD.MOV R14, RZ, RZ, -R14 ;  /* 0x000000ffff0e7224 */ /* 0x000fe200078e0a0e */
[----:B------:R-:W-:Y:S01]  /*5eb0*/  ISETP.GE.AND P4, PT, R11, RZ, PT ;  /* 0x000000ff0b00720c */ /* 0x000fe20003f86270 */
[----:B------:R-:W-:Y:S01]  /*5ec0*/  @!P3 IMAD.IADD R8, R8, 0x1, -R25 ;  /* 0x000000010808b824 */ /* 0x000fe200078e0a19 */
[----:B------:R0:W-:Y:S01]  /*5ed0*/  STL [R1+0x258], R5 ;  /* 0x0002580501007387 */ /* 0x0001e20000100800 */
[----:B------:R-:W-:Y:S01]  /*5ee0*/  IMAD.MOV.U32 R11, RZ, RZ, R15 ;  /* 0x000000ffff0b7224 */ /* 0x000fe200078e000f */
[----:B------:R-:W-:Y:S01]  /*5ef0*/  ISETP.GE.AND P0, PT, R13, RZ, PT ;  /* 0x000000ff0d00720c */ /* 0x000fe20003f06270 */
[----:B------:R-:W-:-:S02]  /*5f00*/  IMAD R2, R25, R14, R2 ;  /* 0x0000000e19027224 */ /* 0x000fc400078e0202 */
[----:B0-----:R-:W-:Y:S02]  /*5f10*/  IMAD.MOV.U32 R5, RZ, RZ, R12 ;  /* 0x000000ffff057224 */ /* 0x001fe400078e000c */
[----:B------:R-:W-:-:S04]  /*5f20*/  IMAD.HI.U32 R13, R3, R11, RZ ;  /* 0x0000000b030d7227 */ /* 0x000fc800078e00ff */
[----:B------:R-:W-:Y:S01]  /*5f30*/  @!P1 IMAD.MOV R5, RZ, RZ, -R5 ;  /* 0x000000ffff059224 */ /* 0x000fe200078e0a05 */
[C---:B------:R-:W-:Y:S01]  /*5f40*/  ISETP.GT.U32.AND P1, PT, R25.reuse, R8, PT ;  /* 0x000000081900720c */ /* 0x040fe20003f24070 */
[----:B------:R-:W-:Y:S01]  /*5f50*/  @!P6 IMAD.IADD R0, R0, 0x1, -R25 ;  /* 0x000000010000e824 */ /* 0x000fe200078e0a19 */
[----:B------:R-:W-:Y:S01]  /*5f60*/  ISETP.GT.U32.AND P6, PT, R25, R2, PT ;  /* 0x000000021900720c */ /* 0x000fe20003fc4070 */
[----:B------:R-:W-:Y:S02]  /*5f70*/  IMAD.MOV R13, RZ, RZ, -R13 ;  /* 0x000000ffff0d7224 */ /* 0x000fe400078e0a0d */
[----:B------:R-:W-:Y:S01]  /*5f80*/  @!P5 IMAD.IADD R9, R9, 0x1, -R25 ;  /* 0x000000010909d824 */ /* 0x000fe200078e0a19 */
[----:B------:R-:W-:Y:S01]  /*5f90*/  ISETP.GE.AND P3, PT, R7, RZ, PT ;  /* 0x000000ff0700720c */ /* 0x000fe20003f66270 */
[----:B------:R-:W-:-:S03]  /*5fa0*/  IMAD R7, R25, R13, R11 ;  /* 0x0000000d19077224 */ /* 0x000fc600078e020b */
[----:B------:R-:W-:-:S03]  /*5fb0*/  ISETP.GT.U32.AND P5, PT, R25, R9, PT ;  /* 0x000000091900720c */ /* 0x000fc60003fa4070 */
[--C-:B------:R-:W-:Y:S01]  /*5fc0*/  @!P1 IMAD.IADD R8, R8, 0x1, -R25.reuse ;  /* 0x0000000108089824 */ /* 0x100fe200078e0a19 */
[----:B------:R-:W-:Y:S01]  /*5fd0*/  ISETP.GT.U32.AND P1, PT, R25, R7, PT ;  /* 0x000000071900720c */ /* 0x000fe20003f24070 */
[----:B------:R-:W-:Y:S01]  /*5fe0*/  @!P6 IMAD.IADD R2, R2, 0x1, -R25 ;  /* 0x000000010202e824 */ /* 0x000fe200078e0a19 */
[----:B------:R0:W-:Y:S01]  /*5ff0*/  STL [R1+0x25c], R5 ;  /* 0x00025c0501007387 */ /* 0x0001e20000100800 */
[----:B------:R-:W-:-:S03]  /*6000*/  IADD3 R15, R4, 0x99, RZ ;  /* 0x00000099040f7810 */ /* 0x000fc60007ffe0ff */
[----:B------:R-:W-:Y:S01]  /*6010*/  ISETP.GT.U32.AND P6, PT, R25, R2, PT ;  /* 0x000000021900720c */ /* 0x000fe20003fc4070 */
[----:B0-----:R-:W-:Y:S02]  /*6020*/  IMAD.MOV.U32 R5, RZ, RZ, R0 ;  /* 0x000000ffff057224 */ /* 0x001fe400078e0000 */
[----:B------:R-:W-:Y:S02]  /*6030*/  @!P5 IMAD.IADD R9, R9, 0x1, -R25 ;  /* 0x000000010909d824 */ /* 0x000fe400078e0a19 */
[----:B------:R-:W-:Y:S01]  /*6040*/  @!P2 IMAD.MOV R5, RZ, RZ, -R5 ;  /* 0x000000ffff05a224 */ /* 0x000fe200078e0a05 */
[----:B------:R-:W-:Y:S01]  /*6050*/  ISETP.GE.AND P2, PT, R15, RZ, PT ;  /* 0x000000ff0f00720c */ /* 0x000fe20003f46270 */
[----:B------:R-:W-:Y:S01]  /*6060*/  @!P1 IMAD.IADD R7, R7, 0x1, -R25 ;  /* 0x0000000107079824 */ /* 0x000fe200078e0a19 */
[----:B------:R-:W-:Y:S01]  /*6070*/  IABS R15, R15 ;  /* 0x0000000f000f7213 */ /* 0x000fe20000000000 */
[----:B------:R-:W-:Y:S01]  /*6080*/  IMAD.MOV.U32 R6, RZ, RZ, R9 ;  /* 0x000000ffff067224 */ /* 0x000fe200078e0009 */
[----:B------:R0:W-:Y:S01]  /*6090*/  STL [R1+0x260], R5 ;  /* 0x0002600501007387 */ /* 0x0001e20000100800 */
[----:B------:R-:W-:-:S02]  /*60a0*/  IADD3 R0, R4, 0x97, RZ ;  /* 0x0000009704007810 */ /* 0x000fc40007ffe0ff */
[----:B------:R-:W-:Y:S01]  /*60b0*/  ISETP.GE.AND P5, PT, R10, RZ, PT ;  /* 0x000000ff0a00720c */ /* 0x000fe20003fa6270 */
[----:B------:R-:W-:Y:S01]  /*60c0*/  @!P4 IMAD.MOV R6, RZ, RZ, -R6 ;  /* 0x000000ffff06c224 */ /* 0x000fe200078e0a06 */
[----:B------:R-:W-:Y:S01]  /*60d0*/  ISETP.GT.U32.AND P1, PT, R25, R7, PT ;  /* 0x000000071900720c */ /* 0x000fe20003f24070 */
[----:B------:R-:W-:-:S04]  /*60e0*/  IMAD.HI.U32 R10, R3, R15, RZ ;  /* 0x0000000f030a7227 */ /* 0x000fc800078e00ff */
[----:B0-----:R-:W-:Y:S01]  /*60f0*/  IMAD.MOV.U32 R5, RZ, RZ, R8 ;  /* 0x000000ffff057224 */ /* 0x001fe200078e0008 */
[----:B------:R-:W-:Y:S01]  /*6100*/  IADD3 R12, R4, 0x98, RZ ;  /* 0x00000098040c7810 */ /* 0x000fe20007ffe0ff */
[----:B------:R-:W-:Y:S02]  /*6110*/  @!P6 IMAD.IADD R2, R2, 0x1, -R25 ;  /* 0x000000010202e824 */ /* 0x000fe400078e0a19 */
[----:B------:R-:W-:Y:S01]  /*6120*/  @!P0 IMAD.MOV R5, RZ, RZ, -R5 ;  /* 0x000000ffff058224 */ /* 0x000fe200078e0a05 */
[----:B------:R-:W-:Y:S01]  /*6130*/  ISETP.GE.AND P0, PT, R0, RZ, PT ;  /* 0x000000ff0000720c */ /* 0x000fe20003f06270 */
[----:B------:R-:W-:Y:S01]  /*6140*/  STL [R1+0x268], R6 ;  /* 0x0002680601007387 */ /* 0x000fe20000100800 */
[----:B------:R-:W-:Y:S01]  /*6150*/  IABS R0, R0 ;  /* 0x0000000000007213 */ /* 0x000fe20000000000 */
[----:B------:R-:W-:Y:S02]  /*6160*/  IMAD.MOV R10, RZ, RZ, -R10 ;  /* 0x000000ffff0a7224 */ /* 0x000fe400078e0a0a */
[----:B------:R0:W-:Y:S01]  /*6170*/  STL [R1+0x26c], R5 ;  /* 0x00026c0501007387 */ /* 0x0001e20000100800 */
[----:B------:R-:W-:Y:S01]  /*6180*/  ISETP.GE.AND P4, PT, R12, RZ, PT ;  /* 0x000000ff0c00720c */ /* 0x000fe20003f86270 */
[----:B------:R-:W-:Y:S01]  /*6190*/  IMAD.HI.U32 R8, R3, R0, RZ ;  /* 0x0000000003087227 */ /* 0x000fe200078e00ff */
[----:B------:R-:W-:-:S03]  /*61a0*/  IABS R12, R12 ;  /* 0x0000000c000c7213 */ /* 0x000fc60000000000 */
[C---:B------:R-:W-:Y:S02]  /*61b0*/  IMAD R15, R25.reuse, R10, R15 ;  /* 0x0000000a190f7224 */ /* 0x040fe400078e020f */
[----:B0-----:R-:W-:Y:S02]  /*61c0*/  IMAD.MOV.U32 R5, RZ, RZ, R2 ;  /* 0x000000ffff057224 */ /* 0x001fe400078e0002 */
[----:B------:R-:W-:Y:S02]  /*61d0*/  IMAD.MOV R8, RZ, RZ, -R8 ;  /* 0x000000ffff087224 */ /* 0x000fe400078e0a08 */
[----:B------:R-:W-:Y:S01]  /*61e0*/  @!P3 IMAD.MOV R5, RZ, RZ, -R5 ;  /* 0x000000ffff05b224 */ /* 0x000fe200078e0a05 */
[----:B------:R-:W-:Y:S01]  /*61f0*/  ISETP.GT.U32.AND P3, PT, R25, R15, PT ;  /* 0x0000000f1900720c */ /* 0x000fe20003f64070 */
[----:B------:R-:W-:Y:S02]  /*6200*/  @!P1 IMAD.IADD R7, R7, 0x1, -R25 ;  /* 0x0000000107079824 */ /* 0x000fe400078e0a19 */
[----:B------:R-:W-:Y:S01]  /*6210*/  IMAD.HI.U32 R9, R3, R12, RZ ;  /* 0x0000000c03097227 */ /* 0x000fe200078e00ff */
[----:B------:R0:W-:Y:S03]  /*6220*/  STL [R1+0x264], R5 ;  /* 0x0002640501007387 */ /* 0x0001e60000100800 */
[----:B------:R-:W-:-:S02]  /*6230*/  IMAD R0, R25, R8, R0 ;  /* 0x0000000819007224 */ /* 0x000fc400078e0200 */
[----:B------:R-:W-:Y:S02]  /*6240*/  IMAD.MOV R9, RZ, RZ, -R9 ;  /* 0x000000ffff097224 */ /* 0x000fe400078e0a09 */
[----:B0-----:R-:W-:Y:S01]  /*6250*/  IMAD.MOV.U32 R5, RZ, RZ, R7 ;  /* 0x000000ffff057224 */ /* 0x001fe200078e0007 */
[----:B------:R-:W-:Y:S01]  /*6260*/  IADD3 R11, R4, 0x96, RZ ;  /* 0x00000096040b7810 */ /* 0x000fe20007ffe0ff */
[C---:B------:R-:W-:Y:S02]  /*6270*/  IMAD R12, R25.reuse, R9, R12 ;  /* 0x00000009190c7224 */ /* 0x040fe400078e020c */
[----:B------:R-:W-:Y:S01]  /*6280*/  @!P5 IMAD.MOV R5, RZ, RZ, -R5 ;  /* 0x000000ffff05d224 */ /* 0x000fe200078e0a05 */
[----:B------:R-:W-:Y:S01]  /*6290*/  ISETP.GT.U32.AND P5, PT, R25, R0, PT ;  /* 0x000000001900720c */ /* 0x000fe20003fa4070 */
[----:B------:R-:W-:Y:S01]  /*62a0*/  @!P3 IMAD.IADD R15, R15, 0x1, -R25 ;  /* 0x000000010f0fb824 */ /* 0x000fe200078e0a19 */
[----:B------:R-:W-:Y:S02]  /*62b0*/  ISETP.GE.AND P6, PT, R11, RZ, PT ;  /* 0x000000ff0b00720c */ /* 0x000fe40003fc6270 */
[----:B------:R-:W-:-:S02]  /*62c0*/  ISETP.GT.U32.AND P1, PT, R25, R12, PT ;  /* 0x0000000c1900720c */ /* 0x000fc40003f24070 */
[----:B------:R-:W-:Y:S02]  /*62d0*/  IABS R11, R11 ;  /* 0x0000000b000b7213 */ /* 0x000fe40000000000 */
[----:B------:R-:W-:Y:S02]  /*62e0*/  IADD3 R14, R4, 0x94, RZ ;  /* 0x00000094040e7810 */ /* 0x000fe40007ffe0ff */
[----:B------:R-:W-:Y:S01]  /*62f0*/  ISETP.GT.U32.AND P3, PT, R25, R15, PT ;  /* 0x0000000f1900720c */ /* 0x000fe20003f64070 */
[----:B------:R-:W-:Y:S01]  /*6300*/  IMAD.HI.U32 R2, R3, R11, RZ ;  /* 0x0000000b03027227 */ /* 0x000fe200078e00ff */
[----:B------:R-:W-:-:S03]  /*6310*/  IABS R17, R14 ;  /* 0x0000000e00117213 */ /* 0x000fc60000000000 */
[--C-:B------:R-:W-:Y:S01]  /*6320*/  @!P5 IMAD.IADD R0, R0, 0x1, -R25.reuse ;  /* 0x000000010000d824 */ /* 0x100fe200078e0a19 */
[----:B------:R-:W-:Y:S01]  /*6330*/  IADD3 R20, R4, 0x95, RZ ;  /* 0x0000009504147810 */ /* 0x000fe20007ffe0ff */
[----:B------:R-:W-:Y:S02]  /*6340*/  IMAD.MOV R2, RZ, RZ, -R2 ;  /* 0x000000ffff027224 */ /* 0x000fe400078e0a02 */
[----:B------:R-:W-:Y:S01]  /*6350*/  @!P1 IMAD.IADD R12, R12, 0x1, -R25 ;  /* 0x000000010c0c9824 */ /* 0x000fe200078e0a19 */
[C---:B------:R-:W-:Y:S01]  /*6360*/  ISETP.GT.U32.AND P5, PT, R25.reuse, R0, PT ;  /* 0x000000001900720c */ /* 0x040fe20003fa4070 */
[----:B------:R-:W-:Y:S01]  /*6370*/  IMAD R11, R25, R2, R11 ;  /* 0x00000002190b7224 */ /* 0x000fe200078e020b */
[----:B------:R-:W-:Y:S01]  /*6380*/  IABS R7, R20 ;  /* 0x0000001400077213 */ /* 0x000fe20000000000 */
[----:B------:R-:W-:Y:S01]  /*6390*/  IMAD.HI.U32 R9, R3, R17, RZ ;  /* 0x0000001103097227 */ /* 0x000fe200078e00ff */
[----:B------:R-:W-:-:S03]  /*63a0*/  ISETP.GT.U32.AND P1, PT, R25, R12, PT ;  /* 0x0000000c1900720c */ /* 0x000fc60003f24070 */
[----:B------:R-:W-:Y:S02]  /*63b0*/  IMAD.MOV R9, RZ, RZ, -R9 ;  /* 0x000000ffff097224 */ /* 0x000fe400078e0a09 */
[----:B------:R-:W-:Y:S01]  /*63c0*/  @!P3 IMAD.IADD R15, R15, 0x1, -R25 ;  /* 0x000000010f0fb824 */ /* 0x000fe200078e0a19 */
[----:B------:R-:W-:Y:S01]  /*63d0*/  ISETP.GT.U32.AND P3, PT, R25, R11, PT ;  /* 0x0000000b1900720c */ /* 0x000fe20003f64070 */
[----:B------:R-:W-:-:S04]  /*63e0*/  IMAD.HI.U32 R13, R3, R7, RZ ;  /* 0x00000007030d7227 */ /* 0x000fc800078e00ff */
[C---:B------:R-:W-:Y:S02]  /*63f0*/  IMAD R17, R25.reuse, R9, R17 ;  /* 0x0000000919117224 */ /* 0x040fe400078e0211 */
[----:B------:R-:W-:Y:S02]  /*6400*/  IMAD.MOV R13, RZ, RZ, -R13 ;  /* 0x000000ffff0d7224 */ /* 0x000fe400078e0a0d */
[----:B------:R-:W-:Y:S01]  /*6410*/  @!P5 IMAD.IADD R0, R0, 0x1, -R25 ;  /* 0x000000010000d824 */ /* 0x000fe200078e0a19 */
[C---:B------:R-:W-:Y:S01]  /*6420*/  ISETP.GT.U32.AND P5, PT, R25.reuse, R17, PT ;  /* 0x000000111900720c */ /* 0x040fe20003fa4070 */
[----:B------:R-:W-:Y:S01]  /*6430*/  IMAD R7, R25, R13, R7 ;  /* 0x0000000d19077224 */ /* 0x000fe200078e0207 */
[----:B------:R-:W-:Y:S01]  /*6440*/  IADD3 R10, R4, 0x93, RZ ;  /* 0x00000093040a7810 */ /* 0x000fe20007ffe0ff */
[--C-:B------:R-:W-:Y:S01]  /*6450*/  @!P1 IMAD.IADD R12, R12, 0x1, -R25.reuse ;  /* 0x000000010c0c9824 */ /* 0x100fe200078e0a19 */
[----:B------:R0:W-:Y:S01]  /*6460*/  STL [R1+0x410], R5 ;  /* 0x0004100501007387 */ /* 0x0001e20000100800 */
[----:B------:R-:W-:Y:S01]  /*6470*/  @!P3 IMAD.IADD R11, R11, 0x1, -R25 ;  /* 0x000000010b0bb824 */ /* 0x000fe200078e0a19 */
[----:B------:R-:W-:-:S02]  /*6480*/  ISETP.GT.U32.AND P1, PT, R25, R7, PT ;  /* 0x000000071900720c */ /* 0x000fc40003f24070 */
[----:B------:R-:W-:Y:S02]  /*6490*/  IABS R2, R10 ;  /* 0x0000000a00027213 */ /* 0x000fe40000000000 */
[C---:B------:R-:W-:Y:S01]  /*64a0*/  IADD3 R8, R4.reuse, 0x92, RZ ;  /* 0x0000009204087810 */ /* 0x040fe20007ffe0ff */
[----:B0-----:R-:W-:Y:S01]  /*64b0*/  IMAD.MOV.U32 R5, RZ, RZ, R15 ;  /* 0x000000ffff057224 */ /* 0x001fe200078e000f */
[----:B------:R-:W-:Y:S02]  /*64c0*/  IADD3 R9, R4, 0x91, RZ ;  /* 0x0000009104097810 */ /* 0x000fe40007ffe0ff */
[----:B------:R-:W-:Y:S01]  /*64d0*/  ISETP.GT.U32.AND P3, PT, R25, R11, PT ;  /* 0x0000000b1900720c */ /* 0x000fe20003f64070 */
[----:B------:R-:W-:Y:S01]  /*64e0*/  @!P2 IMAD.MOV R5, RZ, RZ, -R5 ;  /* 0x000000ffff05a224 */ /* 0x000fe200078e0a05 */
[----:B------:R-:W-:Y:S01]  /*64f0*/  IABS R16, R8 ;  /* 0x0000000800107213 */ /* 0x000fe20000000000 */
[----:B------:R-:W-:Y:S01]  /*6500*/  @!P5 IMAD.IADD R17, R17, 0x1, -R25 ;  /* 0x000000011111d824 */ /* 0x000fe200078e0a19 */
[----:B------:R-:W-:Y:S01]  /*6510*/  IABS R15, R9 ;  /* 0x00000009000f7213 */ /* 0x000fe20000000000 */
[----:B------:R-:W-:Y:S01]  /*6520*/  IMAD.HI.U32 R18, R3, R2, RZ ;  /* 0x0000000203127227 */ /* 0x000fe200078e00ff */
[----:B------:R0:W-:Y:S02]  /*6530*/  STL [R1+0x250], R5 ;  /* 0x0002500501007387 */ /* 0x0001e40000100800 */
[----:B------:R-:W-:Y:S01]  /*6540*/  ISETP.GT.U32.AND P5, PT, R25, R17, PT ;  /* 0x000000111900720c */ /* 0x000fe20003fa4070 */
[----:B------:R-:W-:-:S02]  /*6550*/  IMAD.MOV R18, RZ, RZ, -R18 ;  /* 0x000000ffff127224 */ /* 0x000fc400078e0a12 */
[----:B------:R-:W-:Y:S02]  /*6560*/  @!P1 IMAD.IADD R7, R7, 0x1, -R25 ;  /* 0x0000000107079824 */ /* 0x000fe400078e0a19 */
[----:B------:R-:W-:-:S04]  /*6570*/  IMAD.HI.U32 R13, R3, R16, RZ ;  /* 0x00000010030d7227 */ /* 0x000fc800078e00ff */
[----:B0-----:R-:W-:Y:S02]  /*6580*/  IMAD.MOV.U32 R5, RZ, RZ, R12 ;  /* 0x000000ffff057224 */ /* 0x001fe400078e000c */
[----:B------:R-:W-:-:S04]  /*6590*/  IMAD.HI.U32 R12, R3, R15, RZ ;  /* 0x0000000f030c7227 */ /* 0x000fc800078e00ff */
[----:B------:R-:W-:Y:S01]  /*65a0*/  @!P4 IMAD.MOV R5, RZ, RZ, -R5 ;  /* 0x000000ffff05c224 */ /* 0x000fe200078e0a05 */
[C---:B------:R-:W-:Y:S01]  /*65b0*/  ISETP.GT.U32.AND P4, PT, R25.reuse, R7, PT ;  /* 0x000000071900720c */ /* 0x040fe20003f84070 */
[----:B------:R-:W-:Y:S02]  /*65c0*/  IMAD R2, R25, R18, R2 ;  /* 0x0000001219027224 */ /* 0x000fe400078e0202 */
[----:B------:R-:W-:Y:S02]  /*65d0*/  IMAD.MOV R13, RZ, RZ, -R13 ;  /* 0x000000ffff0d7224 */ /* 0x000fe400078e0a0d */
[----:B------:R-:W-:Y:S02]  /*65e0*/  @!P3 IMAD.IADD R11, R11, 0x1, -R25 ;  /* 0x000000010b0bb824 */ /* 0x000fe400078e0a19 */
[----:B------:R-:W-:Y:S01]  /*65f0*/  IMAD.MOV R12, RZ, RZ, -R12 ;  /* 0x000000ffff0c7224 */ /* 0x000fe200078e0a0c */
[----:B------:R0:W-:Y:S01]  /*6600*/  STL [R1+0x248], R5 ;  /* 0x0002480501007387 */ /* 0x0001e20000100800 */
[C---:B------:R-:W-:Y:S01]  /*6610*/  IMAD R16, R25.reuse, R13, R16 ;  /* 0x0000000d19107224 */ /* 0x040fe200078e0210 */
[C---:B------:R-:W-:Y:S01]  /*6620*/  ISETP.GT.U32.AND P3, PT, R25.reuse, R2, PT ;  /* 0x000000021900720c */ /* 0x040fe20003f64070 */
[----:B------:R-:W-:-:S02]  /*6630*/  IMAD R15, R25, R12, R15 ;  /* 0x0000000c190f7224 */ /* 0x000fc400078e020f */
[----:B------:R-:W-:Y:S02]  /*6640*/  @!P5 IMAD.IADD R17, R17, 0x1, -R25 ;  /* 0x000000011111d824 */ /* 0x000fe400078e0a19 */
[----:B0-----:R-:W-:Y:S01]  /*6650*/  IMAD.MOV.U32 R5, RZ, RZ, R11 ;  /* 0x000000ffff057224 */ /* 0x001fe200078e000b */
[C---:B------:R-:W-:Y:S01]  /*6660*/  ISETP.GT.U32.AND P5, PT, R25.reuse, R15, PT ;  /* 0x0000000f1900720c */ /* 0x040fe20003fa4070 */
[----:B------:R-:W-:Y:S02]  /*6670*/  @!P0 IMAD.MOV R0, RZ, RZ, -R0 ;  /* 0x000000ffff008224 */ /* 0x000fe400078e0a00 */
[----:B------:R-:W-:Y:S01]  /*6680*/  @!P6 IMAD.MOV R5, RZ, RZ, -R5 ;  /* 0x000000ffff05e224 */ /* 0x000fe200078e0a05 */
[----:B------:R-:W-:Y:S01]  /*6690*/  ISETP.GT.U32.AND P6, PT, R25, R16, PT ;  /* 0x000000101900720c */ /* 0x000fe20003fc4070 */
[----:B------:R-:W-:Y:S01]  /*66a0*/  @!P4 IMAD.IADD R7, R7, 0x1, -R25 ;  /* 0x000000010707c824 */ /* 0x000fe200078e0a19 */
[----:B------:R-:W-:Y:S01]  /*66b0*/  ISETP.GE.AND P2, PT, R20, RZ, PT ;  /* 0x000000ff1400720c */ /* 0x000fe20003f46270 */
[----:B------:R0:W-:Y:S01]  /*66c0*/  STL [R1+0x244], R0 ;  /* 0x0002440001007387 */ /* 0x0001e20000100800 */
[----:B------:R-:W-:-:S02]  /*66d0*/  ISETP.GE.AND P4, PT, R8, RZ, PT ;  /* 0x000000ff0800720c */ /* 0x000fc40003f86270 */
[----:B------:R-:W-:Y:S01]  /*66e0*/  IADD3 R8, R4, 0x8f, RZ ;  /* 0x0000008f04087810 */ /* 0x000fe20007ffe0ff */
[--C-:B------:R-:W-:Y:S01]  /*66f0*/  @!P3 IMAD.IADD R2, R2, 0x1, -R25.reuse ;  /* 0x000000010202b824 */ /* 0x100fe200078e0a19 */
[----:B------:R-:W-:Y:S02]  /*6700*/  ISETP.GE.AND P3, PT, R9, RZ, PT ;  /* 0x000000ff0900720c */ /* 0x000fe40003f66270 */
[----:B0-----:R-:W-:Y:S02]  /*6710*/  IADD3 R0, R4, 0x90, RZ ;  /* 0x0000009004007810 */ /* 0x001fe40007ffe0ff */
[----:B------:R-:W-:Y:S02]  /*6720*/  IABS R9, R8 ;  /* 0x0000000800097213 */ /* 0x000fe40000000000 */
[----:B------:R-:W-:Y:S01]  /*6730*/  IABS R11, R0 ;  /* 0x00000000000b7213 */ /* 0x000fe20000000000 */
[----:B------:R0:W-:Y:S01]  /*6740*/  STL [R1+0x240], R5 ;  /* 0x0002400501007387 */ /* 0x0001e20000100800 */
[--C-:B------:R-:W-:Y:S01]  /*6750*/  @!P6 IMAD.IADD R16, R16, 0x1, -R25.reuse ;  /* 0x000000011010e824 */ /* 0x100fe200078e0a19 */
[----:B------:R-:W-:Y:S01]  /*6760*/  ISETP.GE.AND P0, PT, R10, RZ, PT ;  /* 0x000000ff0a00720c */ /* 0x000fe20003f06270 */
[----:B------:R-:W-:Y:S01]  /*6770*/  @!P5 IMAD.IADD R15, R15, 0x1, -R25 ;  /* 0x000000010f0fd824 */ /* 0x000fe200078e0a19 */
[----:B------:R-:W-:Y:S01]  /*6780*/  ISETP.GT.U32.AND P6, PT, R25, R2, PT ;  /* 0x000000021900720c */ /* 0x000fe20003fc4070 */
[----:B------:R-:W-:-:S04]  /*6790*/  IMAD.HI.U32 R10, R3, R11, RZ ;  /* 0x0000000b030a7227 */ /* 0x000fc800078e00ff */
[----:B0-----:R-:W-:Y:S02]  /*67a0*/  IMAD.MOV.U32 R5, RZ, RZ, R7 ;  /* 0x000000ffff057224 */ /* 0x001fe400078e0007 */
[----:B------:R-:W-:Y:S02]  /*67b0*/  IMAD.MOV.U32 R7, RZ, RZ, R9 ;  /* 0x000000ffff077224 */ /* 0x000fe400078e0009 */
[----:B------:R-:W-:Y:S01]  /*67c0*/  @!P2 IMAD.MOV R5, RZ, RZ, -R5 ;  /* 0x000000ffff05a224 */ /* 0x000fe200078e0a05 */
[----:B------:R-:W-:Y:S01]  /*67d0*/  ISETP.GT.U32.AND P2, PT, R25, R15, PT ;  /* 0x0000000f1900720c */ /* 0x000fe20003f44070 */
[----:B------:R-:W-:Y:S02]  /*67e0*/  IMAD.MOV R10, RZ, RZ, -R10 ;  /* 0x000000ffff0a7224 */ /* 0x000fe400078e0a0a */
[----:B------:R-:W-:-:S04]  /*67f0*/  IMAD.HI.U32 R9, R3, R7, RZ ;  /* 0x0000000703097227 */ /* 0x000fc800078e00ff */
[C---:B------:R-:W-:Y:S02]  /*6800*/  IMAD R11, R25.reuse, R10, R11 ;  /* 0x0000000a190b7224 */ /* 0x040fe400078e020b */
[----:B------:R-:W-:Y:S02]  /*6810*/  IMAD.MOV R9, RZ, RZ, -R9 ;  /* 0x000000ffff097224 */ /* 0x000fe400078e0a09 */
[----:B------:R-:W-:Y:S01]  /*6820*/  @!P6 IMAD.IADD R2, R2, 0x1, -R25 ;  /* 0x000000010202e824 */ /* 0x000fe200078e0a19 */
[C---:B------:R-:W-:Y:S01]  /*6830*/  ISETP.GT.U32.AND P6, PT, R25.reuse, R11, PT ;  /* 0x0000000b1900720c */ /* 0x040fe20003fc4070 */
[C---:B------:R-:W-:Y:S01]  /*6840*/  IMAD R7, R25.reuse, R9, R7 ;  /* 0x0000000919077224 */ /* 0x040fe200078e0207 */
[----:B------:R-:W-:Y:S01]  /*6850*/  ISETP.GT.U32.AND P5, PT, R25, R16, PT ;  /* 0x000000101900720c */ /* 0x000fe20003fa4070 */
[----:B------:R-:W-:Y:S01]  /*6860*/  @!P2 IMAD.IADD R15, R15, 0x1, -R25 ;  /* 0x000000010f0fa824 */ /* 0x000fe200078e0a19 */
[----:B------:R-:W-:Y:S02]  /*6870*/  ISETP.GE.AND P1, PT, R14, RZ, PT ;  /* 0x000000ff0e00720c */ /* 0x000fe40003f26270 */
[----:B------:R-:W-:-:S02]  /*6880*/  IADD3 R13, R4, 0x8e, RZ ;  /* 0x0000008e040d7810 */ /* 0x000fc40007ffe0ff */
[----:B------:R-:W-:Y:S02]  /*6890*/  ISETP.GT.U32.AND P2, PT, R25, R7, PT ;  /* 0x000000071900720c */ /* 0x000fe40003f44070 */
[----:B------:R-:W-:Y:S02]  /*68a0*/  IADD3 R12, R4, 0x8d, RZ ;  /* 0x0000008d040c7810 */ /* 0x000fe40007ffe0ff */
[----:B------:R-:W-:Y:S01]  /*68b0*/  IABS R14, R13 ;  /* 0x0000000d000e7213 */ /* 0x000fe20000000000 */
[----:B------:R-:W-:Y:S01]  /*68c0*/  @!P6 IMAD.IADD R11, R11, 0x1, -R25 ;  /* 0x000000010b0be824 */ /* 0x000fe200078e0a19 */
[----:B------:R-:W-:Y:S01]  /*68d0*/  IABS R20, R12 ;  /* 0x0000000c00147213 */ /* 0x000fe20000000000 */
[----:B------:R-:W-:Y:S02]  /*68e0*/  IMAD.MOV.U32 R6, RZ, RZ, R17 ;  /* 0x000000ffff067224 */ /* 0x000fe400078e0011 */
[C---:B------:R-:W-:Y:S01]  /*68f0*/  IMAD.HI.U32 R9, R3.reuse, R14, RZ ;  /* 0x0000000e03097227 */ /* 0x040fe200078e00ff */
[----:B------:R0:W-:Y:S03]  /*6900*/  STL [R1+0x20c], R5 ;  /* 0x00020c0501007387 */ /* 0x0001e60000100800 */
[----:B------:R-:W-:Y:S01]  /*6910*/  @!P5 IMAD.IADD R16, R16, 0x1, -R25 ;  /* 0x000000011010d824 */ /* 0x000fe200078e0a19 */
[----:B------:R-:W-:Y:S01]  /*6920*/  ISETP.GE.AND P5, PT, R0, RZ, PT ;  /* 0x000000ff0000720c */ /* 0x000fe20003fa6270 */
[----:B------:R-:W-:Y:S01]  /*6930*/  IMAD.HI.U32 R10, R3, R20, RZ ;  /* 0x00000014030a7227 */ /* 0x000fe200078e00ff */
[----:B------:R-:W-:-:S03]  /*6940*/  IADD3 R0, R4, 0x8c, RZ ;  /* 0x0000008c04007810 */ /* 0x000fc60007ffe0ff */
[----:B------:R-:W-:Y:S02]  /*6950*/  IMAD.MOV R9, RZ, RZ, -R9 ;  /* 0x000000ffff097224 */ /* 0x000fe400078e0a09 */
[----:B------:R-:W-:Y:S02]  /*6960*/  @!P2 IMAD.IADD R7, R7, 0x1, -R25 ;  /* 0x000000010707a824 */ /* 0x000fe400078e0a19 */
[----:B------:R-:W-:Y:S01]  /*6970*/  @!P1 IMAD.MOV R6, RZ, RZ, -R6 ;  /* 0x000000ffff069224 */ /* 0x000fe200078e0a06 */
[C---:B------:R-:W-:Y:S01]  /*6980*/  ISETP.GT.U32.AND P1, PT, R25.reuse, R11, PT ;  /* 0x0000000b1900720c */ /* 0x040fe20003f24070 */
[----:B0-----:R-:W-:Y:S01]  /*6990*/  IMAD.MOV.U32 R5, RZ, RZ, R2 ;  /* 0x000000ffff057224 */ /* 0x001fe200078e0002 */
[----:B------:R-:W-:Y:S01]  /*69a0*/  ISETP.GE.AND P6, PT, R8, RZ, PT ;  /* 0x000000ff0800720c */ /* 0x000fe20003fc6270 */
[----:B------:R-:W-:Y:S01]  /*69b0*/  IMAD.MOV R10, RZ, RZ, -R10 ;  /* 0x000000ffff0a7224 */ /* 0x000fe200078e0a0a */
[----:B------:R-:W-:Y:S01]  /*69c0*/  IADD3 R8, R4, 0x8b, RZ ;  /* 0x0000008b04087810 */ /* 0x000fe20007ffe0ff */
[C---:B------:R-:W-:Y:S01]  /*69d0*/  IMAD R14, R25.reuse, R9, R14 ;  /* 0x00000009190e7224 */ /* 0x040fe200078e020e */
[----:B------:R-:W-:Y:S01]  /*69e0*/  IABS R9, R0 ;  /* 0x0000000000097213 */ /* 0x000fe20000000000 */
[----:B------:R-:W-:Y:S01]  /*69f0*/  @!P0 IMAD.MOV R5, RZ, RZ, -R5 ;  /* 0x000000ffff058224 */ /* 0x000fe200078e0a05 */
[C---:B------:R-:W-:Y:S01]  /*6a00*/  ISETP.GT.U32.AND P2, PT, R25.reuse, R7, PT ;  /* 0x000000071900720c */ /* 0x040fe20003f44070 */
[----:B------:R0:W-:Y:S01]  /*6a10*/  STL [R1+0x210], R6 ;  /* 0x0002100601007387 */ /* 0x0001e20000100800 */
[----:B------:R-:W-:Y:S01]  /*6a20*/  IMAD R20, R25, R10, R20 ;  /* 0x0000000a19147224 */ /* 0x000fe200078e0214 */
[----:B------:R-:W-:Y:S01]  /*6a30*/  IABS R10, R8 ;  /* 0x00000008000a7213 */ /* 0x000fe20000000000 */
[----:B------:R-:W-:Y:S01]  /*6a40*/  IMAD.HI.U32 R2, R3, R9, RZ ;  /* 0x0000000903027227 */ /* 0x000fe200078e00ff */
[----:B------:R1:W-:Y:S03]  /*6a50*/  STL [R1+0x234], R5 ;  /* 0x0002340501007387 */ /* 0x0003e60000100800 */
[----:B0-----:R-:W-:-:S02]  /*6a60*/  IMAD.MOV.U32 R6, RZ, RZ, R16 ;  /* 0x000000ffff067224 */ /* 0x001fc400078e0010 */
[----:B------:R-:W-:Y:S02]  /*6a70*/  @!P1 IMAD.IADD R11, R11, 0x1, -R25 ;  /* 0x000000010b0b9824 */ /* 0x000fe400078e0a19 */
[----:B-1----:R-:W-:Y:S02]  /*6a80*/  IMAD.MOV.U32 R5, RZ, RZ, R15 ;  /* 0x000000ffff057224 */ /* 0x002fe400078e000f */
[----:B------:R-:W-:Y:S01]  /*6a90*/  @!P4 IMAD.MOV R6, RZ, RZ, -R6 ;  /* 0x000000ffff06c224 */ /* 0x000fe200078e0a06 */
[----:B------:R-:W-:Y:S01]  /*6aa0*/  ISETP.GT.U32.AND P4, PT, R25, R20, PT ;  /* 0x000000141900720c */ /* 0x000fe20003f84070 */
[----:B------:R-:W-:-:S04]  /*6ab0*/  IMAD.HI.U32 R15, R3, R10, RZ ;  /* 0x0000000a030f7227 */ /* 0x000fc800078e00ff */
[----:B------:R-:W-:Y:S01]  /*6ac0*/  IMAD.MOV R2, RZ, RZ, -R2 ;  /* 0x000000ffff027224 */ /* 0x000fe200078e0a02 */
[----:B------:R0:W-:Y:S01]  /*6ad0*/  STL [R1+0x218], R6 ;  /* 0x0002180601007387 */ /* 0x0001e20000100800 */
[----:B------:R-:W-:Y:S02]  /*6ae0*/  @!P3 IMAD.MOV R5, RZ, RZ, -R5 ;  /* 0x000000ffff05b224 */ /* 0x000fe400078e0a05 */
[----:B------:R-:W-:Y:S02]  /*6af0*/  IMAD.MOV R15, RZ, RZ, -R15 ;  /* 0x000000ffff0f7224 */ /* 0x000fe400078e0a0f */
[----:B------:R-:W-:Y:S02]  /*6b00*/  @!P2 IMAD.IADD R7, R7, 0x1, -R25 ;  /* 0x000000010707a824 */ /* 0x000fe400078e0a19 */
[C---:B------:R-:W-:Y:S02]  /*6b10*/  IMAD R9, R25.reuse, R2, R9 ;  /* 0x0000000219097224 */ /* 0x040fe400078e0209 */
[----:B0-----:R-:W-:Y:S01]  /*6b20*/  IMAD.MOV.U32 R6, RZ, RZ, R11 ;  /* 0x000000ffff067224 */ /* 0x001fe200078e000b */
[----:B------:R0:W-:Y:S01]  /*6b30*/  STL [R1+0x22c], R5 ;  /* 0x00022c0501007387 */ /* 0x0001e20000100800 */
[----:B------:R-:W-:-:S02]  /*6b40*/  IMAD R10, R25, R15, R10 ;  /* 0x0000000f190a7224 */ /* 0x000fc400078e020a */
[----:B------:R-:W-:Y:S01]  /*6b50*/  @!P5 IMAD.MOV R6, RZ, RZ, -R6 ;  /* 0x000000ffff06d224 */ /* 0x000fe200078e0a06 */
[C---:B------:R-:W-:Y:S01]  /*6b60*/  ISETP.GT.U32.AND P5, PT, R25.reuse, R9, PT ;  /* 0x000000091900720c */ /* 0x040fe20003fa4070 */
[----:B------:R-:W-:Y:S01]  /*6b70*/  @!P4 IMAD.IADD R20, R20, 0x1, -R25 ;  /* 0x000000011414c824 */ /* 0x000fe200078e0a19 */
[----:B------:R-:W-:Y:S01]  /*6b80*/  ISETP.GT.U32.AND P0, PT, R25, R14, PT ;  /* 0x0000000e1900720c */ /* 0x000fe20003f04070 */
[----:B0-----:R-:W-:-:S04]  /*6b90*/  IMAD.MOV.U32 R5, RZ, RZ, R7 ;  /* 0x000000ffff057224 */ /* 0x001fc800078e0007 */
[----:B------:R-:W-:Y:S01]  /*6ba0*/  @!P6 IMAD.MOV R5, RZ, RZ, -R5 ;  /* 0x000000ffff05e224 */ /* 0x000fe200078e0a05 */
[C---:B------:R-:W-:Y:S02]  /*6bb0*/  ISETP.GT.U32.AND P6, PT, R25.reuse, R10, PT ;  /* 0x0000000a1900720c */ /* 0x040fe40003fc4070 */
[----:B------:R-:W-:Y:S02]  /*6bc0*/  ISETP.GT.U32.AND P4, PT, R25, R20, PT ;  /* 0x000000141900720c */ /* 0x000fe40003f84070 */
[----:B------:R-:W-:Y:S02]  /*6bd0*/  ISETP.GE.AND P2, PT, R0, RZ, PT ;  /* 0x000000ff0000720c */ /* 0x000fe40003f46270 */
[C---:B------:R-:W-:Y:S01]  /*6be0*/  IADD3 R0, R4.reuse, 0x8a, RZ ;  /* 0x0000008a04007810 */ /* 0x040fe20007ffe0ff */
[--C-:B------:R-:W-:Y:S01]  /*6bf0*/  @!P5 IMAD.IADD R9, R9, 0x1, -R25.reuse ;  /* 0x000000010909d824 */ /* 0x100fe200078e0a19 */
[----:B------:R-:W-:Y:S01]  /*6c00*/  IADD3 R2, R4, 0x89, RZ ;  /* 0x0000008904027810 */ /* 0x000fe20007ffe0ff */
[----:B------:R-:W-:Y:S01]  /*6c10*/  @!P0 IMAD.IADD R14, R14, 0x1, -R25 ;  /* 0x000000010e0e8824 */ /* 0x000fe200078e0a19 */
[----:B------:R-:W-:-:S02]  /*6c20*/  IABS R11, R0 ;  /* 0x00000000000b7213 */ /* 0x000fc40000000000 */
[----:B------:R-:W-:Y:S01]  /*6c30*/  ISETP.GE.AND P1, PT, R12, RZ, PT ;  /* 0x000000ff0c00720c */ /* 0x000fe20003f26270 */
[--C-:B------:R-:W-:Y:S01]  /*6c40*/  @!P6 IMAD.IADD R10, R10, 0x1, -R25.reuse ;  /* 0x000000010a0ae824 */ /* 0x100fe200078e0a19 */
[----:B------:R-:W-:Y:S01]  /*6c50*/  IABS R7, R2 ;  /* 0x0000000200077213 */ /* 0x000fe20000000000 */
[----:B------:R-:W-:Y:S01]  /*6c60*/  IMAD.HI.U32 R12, R3, R11, RZ ;  /* 0x0000000b030c7227 */ /* 0x000fe200078e00ff */
[C---:B------:R-:W-:Y:S02]  /*6c70*/  ISETP.GT.U32.AND P5, PT, R25.reuse, R9, PT ;  /* 0x000000091900720c */ /* 0x040fe40003fa4070 */
[----:B------:R-:W-:Y:S01]  /*6c80*/  ISETP.GT.U32.AND P0, PT, R25, R14, PT ;  /* 0x0000000e1900720c */ /* 0x000fe20003f04070 */
[----:B------:R-:W-:Y:S01]  /*6c90*/  @!P4 IMAD.IADD R20, R20, 0x1, -R25 ;  /* 0x000000011414c824 */ /* 0x000fe200078e0a19 */
[----:B------:R-:W-:Y:S01]  /*6ca0*/  ISETP.GE.AND P4, PT, R0, RZ, PT ;  /* 0x000000ff0000720c */ /* 0x000fe20003f86270 */
[----:B------:R-:W-:Y:S01]  /*6cb0*/  IMAD.HI.U32 R0, R3, R7, RZ ;  /* 0x0000000703007227 */ /* 0x000fe200078e00ff */
[----:B------:R-:W-:-:S03]  /*6cc0*/  ISETP.GT.U32.AND P6, PT, R25, R10, PT ;  /* 0x0000000a1900720c */ /* 0x000fc60003fc4070 */
[----:B------:R-:W-:Y:S01]  /*6cd0*/  IMAD.MOV R12, RZ, RZ, -R12 ;  /* 0x000000ffff0c7224 */ /* 0x000fe200078e0a0c */
[----:B------:R-:W-:Y:S01]  /*6ce0*/  ISETP.GE.AND P3, PT, R13, RZ, PT ;  /* 0x000000ff0d00720c */ /* 0x000fe20003f66270 */
[----:B------:R-:W-:Y:S02]  /*6cf0*/  IMAD.MOV R0, RZ, RZ, -R0 ;  /* 0x000000ffff007224 */ /* 0x000fe400078e0a00 */
[C---:B------:R-:W-:Y:S02]  /*6d00*/  IMAD R11, R25.reuse, R12, R11 ;  /* 0x0000000c190b7224 */ /* 0x040fe400078e020b */
[----:B------:R-:W-:Y:S02]  /*6d10*/  IMAD R7, R25, R0, R7 ;  /* 0x0000000019077224 */ /* 0x000fe400078e0207 */
[--C-:B------:R-:W-:Y:S01]  /*6d20*/  @!P5 IMAD.IADD R9, R9, 0x1, -R25.reuse ;  /* 0x000000010909d824 */ /* 0x100fe200078e0a19 */
[----:B------:R-:W-:Y:S01]  /*6d30*/  ISETP.GT.U32.AND P5, PT, R25, R11, PT ;  /* 0x0000000b1900720c */ /* 0x000fe20003fa4070 */
[--C-:B------:R-:W-:Y:S01]  /*6d40*/  @!P0 IMAD.IADD R14, R14, 0x1, -R25.reuse ;  /* 0x000000010e0e8824 */ /* 0x100fe200078e0a19 */
[----:B------:R-:W-:Y:S01]  /*6d50*/  STL [R1+0x21c], R6 ;  /* 0x00021c0601007387 */ /* 0x000fe20000100800 */
[----:B------:R-:W-:Y:S01]  /*6d60*/  @!P6 IMAD.IADD R10, R10, 0x1, -R25 ;  /* 0x000000010a0ae824 */ /* 0x000fe200078e0a19 */
[----:B------:R-:W-:-:S02]  /*6d70*/  IADD3 R13, R4, 0x88, RZ ;  /* 0x00000088040d7810 */ /* 0x000fc40007ffe0ff */
[----:B------:R0:W-:Y:S01]  /*6d80*/  STL [R1+0x224], R5 ;  /* 0x0002240501007387 */ /* 0x0001e20000100800 */
[----:B------:R-:W-:Y:S02]  /*6d90*/  ISETP.GT.U32.AND P6, PT, R25, R7, PT ;  /* 0x000000071900720c */ /* 0x000fe40003fc4070 */
[----:B------:R-:W-:Y:S02]  /*6da0*/  ISETP.GE.AND P0, PT, R8, RZ, PT ;  /* 0x000000ff0800720c */ /* 0x000fe40003f06270 */
[----:B------:R-:W-:Y:S01]  /*6db0*/  IABS R8, R13 ;  /* 0x0000000d00087213 */ /* 0x000fe20000000000 */
[----:B0-----:R-:W-:Y:S01]  /*6dc0*/  IMAD.MOV.U32 R5, RZ, RZ, R14 ;  /* 0x000000ffff057224 */ /* 0x001fe200078e000e */
[----:B------:R-:W-:-:S03]  /*6dd0*/  IADD3 R12, R4, 0x87, RZ ;  /* 0x00000087040c7810 */ /* 0x000fc60007ffe0ff */
[----:B------:R-:W-:Y:S01]  /*6de0*/  @!P3 IMAD.MOV R5, RZ, RZ, -R5 ;  /* 0x000000ffff05b224 */ /* 0x000fe200078e0a05 */
[----:B------:R-:W-:Y:S01]  /*6df0*/  ISETP.GE.AND P3, PT, R2, RZ, PT ;  /* 0x000000ff0200720c */ /* 0x000fe20003f66270 */
[----:B------:R-:W-:Y:S01]  /*6e00*/  IMAD.HI.U32 R2, R3, R8, RZ ;  /* 0x0000000803027227 */ /* 0x000fe200078e00ff */
[----:B------:R-:W-:Y:S02]  /*6e10*/  IABS R17, R12 ;  /* 0x0000000c00117213 */ /* 0x000fe40000000000 */
[----:B------:R0:W-:Y:S01]  /*6e20*/  STL [R1+0x220], R5 ;  /* 0x0002200501007387 */ /* 0x0001e20000100800 */
[--C-:B------:R-:W-:Y:S01]  /*6e30*/  @!P5 IMAD.IADD R11, R11, 0x1, -R25.reuse ;  /* 0x000000010b0bd824 */ /* 0x100fe200078e0a19 */
[C---:B------:R-:W-:Y:S01]  /*6e40*/  IADD3 R14, R4.reuse, 0x86, RZ ;  /* 0x00000086040e7810 */ /* 0x040fe20007ffe0ff */
[----:B------:R-:W-:Y:S02]  /*6e50*/  IMAD.MOV R2, RZ, RZ, -R2 ;  /* 0x000000ffff027224 */ /* 0x000fe400078e0a02 */
[----:B------:R-:W-:Y:S01]  /*6e60*/  @!P6 IMAD.IADD R7, R7, 0x1, -R25 ;  /* 0x000000010707e824 */ /* 0x000fe200078e0a19 */
[----:B------:R-:W-:Y:S01]  /*6e70*/  ISETP.GT.U32.AND P6, PT, R25, R11, PT ;  /* 0x0000000b1900720c */ /* 0x000fe20003fc4070 */
[----:B0-----:R-:W-:Y:S01]  /*6e80*/  IMAD.MOV.U32 R5, RZ, RZ, R20 ;  /* 0x000000ffff057224 */ /* 0x001fe200078e0014 */
[----:B------:R-:W-:Y:S01]  /*6e90*/  IADD3 R0, R4, 0x85, RZ ;  /* 0x0000008504007810 */ /* 0x000fe20007ffe0ff */
[----:B------:R-:W-:Y:S01]  /*6ea0*/  IMAD.HI.U32 R21, R3, R17, RZ ;  /* 0x0000001103157227 */ /* 0x000fe200078e00ff */
[----:B------:R-:W-:-:S03]  /*6eb0*/  IABS R16, R14 ;  /* 0x0000000e00107213 */ /* 0x000fc60000000000 */
[----:B------:R-:W-:Y:S02]  /*6ec0*/  @!P1 IMAD.MOV R5, RZ, RZ, -R5 ;  /* 0x000000ffff059224 */ /* 0x000fe400078e0a05 */
[----:B------:R-:W-:Y:S01]  /*6ed0*/  IMAD R8, R25, R2, R8 ;  /* 0x0000000219087224 */ /* 0x000fe200078e0208 */
[----:B------:R-:W-:Y:S01]  /*6ee0*/  IABS R15, R0 ;  /* 0x00000000000f7213 */ /* 0x000fe20000000000 */
[----:B------:R-:W-:Y:S01]  /*6ef0*/  IMAD.MOV R21, RZ, RZ, -R21 ;  /* 0x000000ffff157224 */ /* 0x000fe200078e0a15 */
[----:B------:R0:W-:Y:S01]  /*6f00*/  STL [R1+0x214], R5 ;  /* 0x0002140501007387 */ /* 0x0001e20000100800 */
[----:B------:R-:W-:Y:S01]  /*6f10*/  ISETP.GE.AND P1, PT, R13, RZ, PT ;  /* 0x000000ff0d00720c */ /* 0x000fe20003f26270 */
[----:B------:R-:W-:Y:S01]  /*6f20*/  IMAD.HI.U32 R18, R3, R16, RZ ;  /* 0x0000001003127227 */ /* 0x000fe200078e00ff */
[C---:B------:R-:W-:Y:S02]  /*6f30*/  ISETP.GT.U32.AND P5, PT, R25.reuse, R8, PT ;  /* 0x000000081900720c */ /* 0x040fe40003fa4070 */
[----:B------:R-:W-:Y:S01]  /*6f40*/  IADD3 R2, R4, 0x84, RZ ;  /* 0x0000008404027810 */ /* 0x000fe20007ffe0ff */
[----:B------:R-:W-:-:S02]  /*6f50*/  IMAD R13, R25, R21, R17 ;  /* 0x00000015190d7224 */ /* 0x000fc400078e0211 */
[----:B0-----:R-:W-:Y:S02]  /*6f60*/  IMAD.MOV.U32 R5, RZ, RZ, R9 ;  /* 0x000000ffff057224 */ /* 0x001fe400078e0009 */
[----:B------:R-:W-:Y:S02]  /*6f70*/  IMAD.MOV.U32 R20, RZ, RZ, R15 ;  /* 0x000000ffff147224 */ /* 0x000fe400078e000f */
[----:B------:R-:W-:Y:S01]  /*6f80*/  @!P2 IMAD.MOV R5, RZ, RZ, -R5 ;  /* 0x000000ffff05a224 */ /* 0x000fe200078e0a05 */
[----:B------:R-:W-:Y:S01]  /*6f90*/  IABS R17, R2 ;  /* 0x0000000200117213 */ /* 0x000fe20000000000 */
[----:B------:R-:W-:Y:S02]  /*6fa0*/  IMAD.MOV R18, RZ, RZ, -R18 ;  /* 0x000000ffff127224 */ /* 0x000fe400078e0a12 */
[----:B------:R-:W-:Y:S01]  /*6fb0*/  @!P6 IMAD.IADD R11, R11, 0x1, -R25 ;  /* 0x000000010b0be824 */ /* 0x000fe200078e0a19 */
[----:B------:R-:W-:Y:S01]  /*6fc0*/  ISETP.GT.U32.AND P6, PT, R25, R13, PT ;  /* 0x0000000d1900720c */ /* 0x000fe20003fc4070 */
[----:B------:R-:W-:Y:S01]  /*6fd0*/  IMAD.HI.U32 R9, R3, R20, RZ ;  /* 0x0000001403097227 */ /* 0x000fe200078e00ff */
[----:B------:R0:W-:Y:S01]  /*6fe0*/  STL [R1+0x208], R5 ;  /* 0x0002080501007387 */ /* 0x0001e20000100800 */
[----:B------:R-:W-:-:S02]  /*6ff0*/  ISETP.GT.U32.AND P2, PT, R25, R7, PT ;  /* 0x000000071900720c */ /* 0x000fc40003f44070 */
[----:B------:R-:W-:Y:S02]  /*7000*/  IMAD R15, R25, R18, R16 ;  /* 0x00000012190f7224 */ /* 0x000fe400078e0210 */
[----:B------:R-:W-:Y:S02]  /*7010*/  IMAD.MOV.U32 R6, RZ, RZ, R10 ;  /* 0x000000ffff067224 */ /* 0x000fe400078e000a */
[----:B------:R-:W-:-:S04]  /*7020*/  IMAD.HI.U32 R10, R3, R17, RZ ;  /* 0x00000011030a7227 */ /* 0x000fc800078e00ff */
[----:B0-----:R-:W-:Y:S02]  /*7030*/  IMAD.MOV.U32 R5, RZ, RZ, R11 ;  /* 0x000000ffff057224 */ /* 0x001fe400078e000b */
[----:B------:R-:W-:Y:S02]  /*7040*/  IMAD.MOV R9, RZ, RZ, -R9 ;  /* 0x000000ffff097224 */ /* 0x000fe400078e0a09 */
[----:B------:R-:W-:Y:S02]  /*7050*/  @!P5 IMAD.IADD R8, R8, 0x1, -R25 ;  /* 0x000000010808d824 */ /* 0x000fe400078e0a19 */
[----:B------:R-:W-:Y:S01]  /*7060*/  @!P4 IMAD.MOV R5, RZ, RZ, -R5 ;  /* 0x000000ffff05c224 */ /* 0x000fe200078e0a05 */
[C---:B------:R-:W-:Y:S01]  /*7070*/  ISETP.GT.U32.AND P4, PT, R25.reuse, R15, PT ;  /* 0x0000000f1900720c */ /* 0x040fe20003f84070 */
[----:B------:R-:W-:Y:S02]  /*7080*/  IMAD.MOV R11, RZ, RZ, -R10 ;  /* 0x000000ffff0b7224 */ /* 0x000fe400078e0a0a */
[C---:B------:R-:W-:Y:S01]  /*7090*/  IMAD R10, R25.reuse, R9, R20 ;  /* 0x00000009190a7224 */ /* 0x040fe200078e0214 */
[----:B------:R-:W-:Y:S01]  /*70a0*/  ISETP.GT.U32.AND P5, PT, R25, R8, PT ;  /* 0x000000081900720c */ /* 0x000fe20003fa4070 */
[----:B------:R-:W-:-:S02]  /*70b0*/  @!P6 IMAD.IADD R13, R13, 0x1, -R25 ;  /* 0x000000010d0de824 */ /* 0x000fc400078e0a19 */
[----:B------:R-:W-:Y:S01]  /*70c0*/  @!P0 IMAD.MOV R6, RZ, RZ, -R6 ;  /* 0x000000ffff068224 */ /* 0x000fe200078e0a06 */
[----:B------:R-:W-:Y:S01]  /*70d0*/  ISETP.GT.U32.AND P6, PT, R25, R10, PT ;  /* 0x0000000a1900720c */ /* 0x000fe20003fc4070 */
[----:B------:R-:W-:-:S03]  /*70e0*/  @!P2 IMAD.IADD R7, R7, 0x1, -R25 ;  /* 0x000000010707a824 */ /* 0x000fc600078e0a19 */
[----:B------:R-:W-:Y:S01]  /*70f0*/  STL [R1+0x204], R6 ;  /* 0x0002040601007387 */ /* 0x000fe20000100800 */
[----:B------:R-:W-:-:S03]  /*7100*/  @!P4 IMAD.IADD R15, R15, 0x1, -R25 ;  /* 0x000000010f0fc824 */ /* 0x000fc600078e0a19 */
[----:B------:R0:W-:Y:S01]  /*7110*/  STL [R1+0x200], R5 ;  /* 0x0002000501007387 */ /* 0x0001e20000100800 */
[----:B------:R-:W-:Y:S01]  /*7120*/  ISETP.GE.AND P0, PT, R12, RZ, PT ;  /* 0x000000ff0c00720c */ /* 0x000fe20003f06270 */
[----:B------:R-:W-:Y:S01]  /*7130*/  @!P5 IMAD.IADD R8, R8, 0x1, -R25 ;  /* 0x000000010808d824 */ /* 0x000fe200078e0a19 */
[----:B------:R-:W-:Y:S02]  /*7140*/  IADD3 R12, R4, 0x83, RZ ;  /* 0x00000083040c7810 */ /* 0x000fe40007ffe0ff */
[----:B------:R-:W-:Y:S01]  /*7150*/  ISETP.GE.AND P5, PT, R0, RZ, PT ;  /* 0x000000ff0000720c */ /* 0x000fe20003fa6270 */
[----:B0-----:R-:W-:Y:S01]  /*7160*/  IMAD.MOV.U32 R5, RZ, RZ, R7 ;  /* 0x000000ffff057224 */ /* 0x001fe200078e0007 */
[C---:B------:R-:W-:Y:S01]  /*7170*/  ISETP.GT.U32.AND P4, PT, R25.reuse, R13, PT ;  /* 0x0000000d1900720c */ /* 0x040fe20003f84070 */
[C---:B------:R-:W-:Y:S02]  /*7180*/  IMAD R0, R25.reuse, R11, R17 ;  /* 0x0000000b19007224 */ /* 0x040fe400078e0211 */
[----:B------:R-:W-:Y:S01]  /*7190*/  @!P3 IMAD.MOV R5, RZ, RZ, -R5 ;  /* 0x000000ffff05b224 */ /* 0x000fe200078e0a05 */
[----:B------:R-:W-:Y:S01]  /*71a0*/  ISETP.GT.U32.AND P3, PT, R25, R15, PT ;  /* 0x0000000f1900720c */ /* 0x000fe20003f64070 */
[----:B------:R-:W-:Y:S01]  /*71b0*/  @!P6 IMAD.IADD R10, R10, 0x1, -R25 ;  /* 0x000000010a0ae824 */ /* 0x000fe200078e0a19 */
[----:B------:R-:W-:-:S04]  /*71c0*/  IABS R17, R12 ;  /* 0x0000000c00117213 */ /* 0x000fc80000000000 */
[----:B------:R-:W-:Y:S01]  /*71d0*/  ISETP.GT.U32.AND P6, PT, R25, R10, PT ;  /* 0x0000000a1900720c */ /* 0x000fe20003fc4070 */
[----:B------:R-:W-:Y:S01]  /*71e0*/  IMAD.HI.U32 R20, R3, R17, RZ ;  /* 0x0000001103147227 */ /* 0x000fe200078e00ff */
[----:B------:R-:W-:-:S03]  /*71f0*/  ISETP.GE.AND P2, PT, R14, RZ, PT ;  /* 0x000000ff0e00720c */ /* 0x000fc60003f46270 */
[----:B------:R-:W-:Y:S01]  /*7200*/  IMAD.MOV R20, RZ, RZ, -R20 ;  /* 0x000000ffff147224 */ /* 0x000fe200078e0a14 */
[----:B------:R-:W-:Y:S01]  /*7210*/  IADD3 R14, R4, 0x82, RZ ;  /* 0x00000082040e7810 */ /* 0x000fe20007ffe0ff */
[--C-:B------:R-:W-:Y:S01]  /*7220*/  @!P3 IMAD.IADD R15, R15, 0x1, -R25.reuse ;  /* 0x000000010f0fb824 */ /* 0x100fe200078e0a19 */
[----:B------:R-:W-:Y:S01]  /*7230*/  ISETP.GE.AND P3, PT, R2, RZ, PT ;  /* 0x000000ff0200720c */ /* 0x000fe20003f66270 */
[----:B------:R-:W-:Y:S01]  /*7240*/  @!P4 IMAD.IADD R13, R13, 0x1, -R25 ;  /* 0x000000010d0dc824 */ /* 0x000fe200078e0a19 */
[C---:B------:R-:W-:Y:S01]  /*7250*/  ISETP.GT.U32.AND P4, PT, R25.reuse, R0, PT ;  /* 0x000000001900720c */ /* 0x040fe20003f84070 */
[----:B------:R-:W-:Y:S01]  /*7260*/  IMAD R2, R25, R20, R17 ;  /* 0x0000001419027224 */ /* 0x000fe200078e0211 */
[----:B------:R-:W-:Y:S01]  /*7270*/  IADD3 R7, R4, 0x81, RZ ;  /* 0x0000008104077810 */ /* 0x000fe20007ffe0ff */
[----:B------:R-:W-:Y:S01]  /*7280*/  @!P6 IMAD.IADD R10, R10, 0x1, -R25 ;  /* 0x000000010a0ae824 */ /* 0x000fe200078e0a19 */
[----:B------:R-:W-:Y:S02]  /*7290*/  IADD3 R9, R4, 0x80, RZ ;  /* 0x0000008004097810 */ /* 0x000fe40007ffe0ff */
[----:B------:R-:W-:-:S02]  /*72a0*/  IABS R18, R14 ;  /* 0x0000000e00127213 */ /* 0x000fc40000000000 */
[----:B------:R-:W-:Y:S02]  /*72b0*/  ISETP.GT.U32.AND P6, PT, R25, R2, PT ;  /* 0x000000021900720c */ /* 0x000fe40003fc4070 */
[----:B------:R-:W-:Y:S01]  /*72c0*/  IABS R16, R7 ;  /* 0x0000000700107213 */ /* 0x000fe20000000000 */
[----:B------:R-:W-:Y:S01]  /*72d0*/  IMAD.HI.U32 R17, R3, R18, RZ ;  /* 0x0000001203117227 */ /* 0x000fe200078e00ff */
[----:B------:R-:W-:-:S03]  /*72e0*/  IABS R11, R9 ;  /* 0x00000009000b7213 */ /* 0x000fc60000000000 */
[----:B------:R-:W-:Y:S02]  /*72f0*/  IMAD.MOV.U32 R6, RZ, RZ, R8 ;  /* 0x000000ffff067224 */ /* 0x000fe400078e0008 */
[----:B------:R-:W-:-:S04]  /*7300*/  IMAD.HI.U32 R21, R3, R16, RZ ;  /* 0x0000001003157227 */ /* 0x000fc800078e00ff */
[----:B------:R-:W-:-:S04]  /*7310*/  IMAD.HI.U32 R20, R3, R11, RZ ;  /* 0x0000000b03147227 */ /* 0x000fc800078e00ff */
[----:B------:R-:W-:Y:S02]  /*7320*/  IMAD.MOV R17, RZ, RZ, -R17 ;  /* 0x000000ffff117224 */ /* 0x000fe400078e0a11 */
[----:B------:R-:W-:Y:S02]  /*7330*/  @!P4 IMAD.IADD R0, R0, 0x1, -R25 ;  /* 0x000000010000c824 */ /* 0x000fe400078e0a19 */
[----:B------:R-:W-:Y:S01]  /*7340*/  @!P1 IMAD.MOV R6, RZ, RZ, -R6 ;  /* 0x000000ffff069224 */ /* 0x000fe200078e0a06 */
[----:B------:R-:W-:Y:S01]  /*7350*/  ISETP.GE.AND P4, PT, R12, RZ, PT ;  /* 0x000000ff0c00720c */ /* 0x000fe20003f86270 */
[----:B------:R-:W-:Y:S01]  /*7360*/  IMAD.MOV R21, RZ, RZ, -R21 ;  /* 0x000000ffff157224 */ /* 0x000fe200078e0a15 */
[----:B------:R-:W-:Y:S01]  /*7370*/  IADD3 R12, R4, 0x7f, RZ ;  /* 0x0000007f040c7810 */ /* 0x000fe20007ffe0ff */
[----:B------:R-:W-:Y:S02]  /*7380*/  IMAD.MOV R20, RZ, RZ, -R20 ;  /* 0x000000ffff147224 */ /* 0x000fe400078e0a14 */
[C---:B------:R-:W-:Y:S01]  /*7390*/  IMAD R17, R25.reuse, R17, R18 ;  /* 0x0000001119117224 */ /* 0x040fe200078e0212 */
[----:B------:R0:W-:Y:S01]  /*73a0*/  STL [R1+0x1fc], R5 ;  /* 0x0001fc0501007387 */ /* 0x0001e20000100800 */
[----:B------:R-:W-:Y:S01]  /*73b0*/  @!P6 IMAD.IADD R2, R2, 0x1, -R25 ;  /* 0x000000010202e824 */ /* 0x000fe200078e0a19 */
[C---:B------:R-:W-:Y:S01]  /*73c0*/  ISETP.GT.U32.AND P6, PT, R25.reuse, R0, PT ;  /* 0x000000001900720c */ /* 0x040fe20003fc4070 */
[C---:B------:R-:W-:Y:S01]  /*73d0*/  IMAD R16, R25.reuse, R21, R16 ;  /* 0x0000001519107224 */ /* 0x040fe200078e0210 */
[----:B------:R1:W-:Y:S01]  /*73e0*/  STL [R1+0x1f8], R6 ;  /* 0x0001f80601007387 */ /* 0x0003e20000100800 */
[----:B------:R-:W-:Y:S01]  /*73f0*/  IMAD R11, R25, R20, R11 ;  /* 0x00000014190b7224 */ /* 0x000fe200078e020b */
[----:B------:R-:W-:-:S02]  /*7400*/  IABS R20, R12 ;  /* 0x0000000c00147213 */ /* 0x000fc40000000000 */
[C---:B------:R-:W-:Y:S01]  /*7410*/  ISETP.GT.U32.AND P1, PT, R25.reuse, R17, PT ;  /* 0x000000111900720c */ /* 0x040fe20003f24070 */
[----:B0-----:R-:W-:Y:S02]  /*7420*/  IMAD.MOV.U32 R5, RZ, RZ, R13 ;  /* 0x000000ffff057224 */ /* 0x001fe400078e000d */
[----:B-1----:R-:W-:Y:S02]  /*7430*/  IMAD.MOV.U32 R6, RZ, RZ, R15 ;  /* 0x000000ffff067224 */ /* 0x002fe400078e000f */
[----:B------:R-:W-:Y:S01]  /*7440*/  @!P0 IMAD.MOV R5, RZ, RZ, -R5 ;  /* 0x000000ffff058224 */ /* 0x000fe200078e0a05 */
[C---:B------:R-:W-:Y:S01]  /*7450*/  ISETP.GT.U32.AND P0, PT, R25.reuse, R2, PT ;  /* 0x000000021900720c */ /* 0x040fe20003f04070 */
[----:B------:R-:W-:Y:S01]  /*7460*/  @!P2 IMAD.MOV R6, RZ, RZ, -R6 ;  /* 0x000000ffff06a224 */ /* 0x000fe200078e0a06 */
[C---:B------:R-:W-:Y:S01]  /*7470*/  ISETP.GT.U32.AND P2, PT, R25.reuse, R16, PT ;  /* 0x000000101900720c */ /* 0x040fe20003f44070 */
[----:B------:R-:W-:Y:S01]  /*7480*/  IMAD.MOV.U32 R13, RZ, RZ, R20 ;  /* 0x000000ffff0d7224 */ /* 0x000fe200078e0014 */
[----:B------:R0:W-:Y:S01]  /*7490*/  STL [R1+0x1f4], R5 ;  /* 0x0001f40501007387 */ /* 0x0001e20000100800 */
[--C-:B------:R-:W-:Y:S01]  /*74a0*/  @!P6 IMAD.IADD R0, R0, 0x1, -R25.reuse ;  /* 0x000000010000e824 */ /* 0x100fe200078e0a19 */
[----:B------:R-:W-:Y:S01]  /*74b0*/  ISETP.GT.U32.AND P6, PT, R25, R11, PT ;  /* 0x0000000b1900720c */ /* 0x000fe20003fc4070 */
[----:B------:R-:W-:-:S02]  /*74c0*/  @!P1 IMAD.IADD R17, R17, 0x1, -R25 ;  /* 0x0000000111119824 */ /* 0x000fc400078e0a19 */
[----:B0-----:R-:W-:Y:S02]  /*74d0*/  IMAD.MOV.U32 R5, RZ, RZ, R10 ;  /* 0x000000ffff057224 */ /* 0x001fe400078e000a */
[----:B------:R-:W-:Y:S01]  /*74e0*/  IMAD.HI.U32 R10, R3, R13, RZ ;  /* 0x0000000d030a7227 */ /* 0x000fe200078e00ff */
[----:B------:R-:W-:-:S03]  /*74f0*/  IADD3 R18, R4, 0x7e, RZ ;  /* 0x0000007e04127810 */ /* 0x000fc60007ffe0ff */
[----:B------:R-:W-:Y:S01]  /*7500*/  IMAD.MOV R10, RZ, RZ, -R10 ;  /* 0x000000ffff0a7224 */ /* 0x000fe200078e0a0a */
[----:B------:R-:W-:Y:S01]  /*7510*/  ISETP.GE.AND P1, PT, R9, RZ, PT ;  /* 0x000000ff0900720c */ /* 0x000fe20003f26270 */
[----:B------:R-:W-:Y:S02]  /*7520*/  @!P0 IMAD.IADD R2, R2, 0x1, -R25 ;  /* 0x0000000102028824 */ /* 0x000fe400078e0a19 */
[C---:B------:R-:W-:Y:S02]  /*7530*/  IMAD R9, R25.reuse, R10, R13 ;  /* 0x0000000a19097224 */ /* 0x040fe400078e020d */
[----:B------:R-:W-:Y:S01]  /*7540*/  @!P2 IMAD.IADD R16, R16, 0x1, -R25 ;  /* 0x000000011010a824 */ /* 0x000fe200078e0a19 */
[C---:B------:R-:W-:Y:S01]  /*7550*/  ISETP.GT.U32.AND P2, PT, R25.reuse, R17, PT ;  /* 0x000000111900720c */ /* 0x040fe20003f44070 */
[----:B------:R-:W-:Y:S01]  /*7560*/  @!P5 IMAD.MOV R5, RZ, RZ, -R5 ;  /* 0x000000ffff05d224 */ /* 0x000fe200078e0a05 */
[----:B------:R-:W-:Y:S01]  /*7570*/  IABS R8, R18 ;  /* 0x0000001200087213 */ /* 0x000fe20000000000 */
[----:B------:R-:W-:Y:S01]  /*7580*/  @!P4 IMAD.MOV R2, RZ, RZ, -R2 ;  /* 0x000000ffff02c224 */ /* 0x000fe200078e0a02 */
[----:B------:R-:W-:Y:S01]  /*7590*/  ISETP.GT.U32.AND P4, PT, R25, R9, PT ;  /* 0x000000091900720c */ /* 0x000fe20003f84070 */
[----:B------:R-:W-:Y:S01]  /*75a0*/  STL [R1+0x1f0], R6 ;  /* 0x0001f00601007387 */ /* 0x000fe20000100800 */
[----:B------:R-:W-:Y:S01]  /*75b0*/  ISETP.GE.AND P0, PT, R7, RZ, PT ;  /* 0x000000ff0700720c */ /* 0x000fe20003f06270 */
[----:B------:R-:W-:-:S02]  /*75c0*/  IMAD.HI.U32 R7, R3, R8, RZ ;  /* 0x0000000803077227 */ /* 0x000fc400078e00ff */
[----:B------:R0:W-:Y:S01]  /*75d0*/  STL [R1+0x1ec], R5 ;  /* 0x0001ec0501007387 */ /* 0x0001e20000100800 */
[----:B------:R-:W-:Y:S01]  /*75e0*/  ISETP.GE.AND P5, PT, R14, RZ, PT ;  /* 0x000000ff0e00720c */ /* 0x000fe20003fa6270 */
[----:B------:R-:W-:Y:S01]  /*75f0*/  @!P6 IMAD.IADD R11, R11, 0x1, -R25 ;  /* 0x000000010b0be824 */ /* 0x000fe200078e0a19 */
[----:B------:R-:W-:Y:S01]  /*7600*/  ISETP.GT.U32.AND P6, PT, R25, R16, PT ;  /* 0x000000101900720c */ /* 0x000fe20003fc4070 */
[----:B------:R-:W-:Y:S01]  /*7610*/  IMAD.MOV R7, RZ, RZ, -R7 ;  /* 0x000000ffff077224 */ /* 0x000fe200078e0a07 */
[----:B------:R-:W-:Y:S01]  /*7620*/  IADD3 R10, R4, 0x7d, RZ ;  /* 0x0000007d040a7810 */ /* 0x000fe20007ffe0ff */
[----:B0-----:R-:W-:Y:S02]  /*7630*/  IMAD.MOV.U32 R5, RZ, RZ, R0 ;  /* 0x000000ffff057224 */ /* 0x001fe400078e0000 */
[----:B------:R-:W-:Y:S02]  /*7640*/  @!P2 IMAD.IADD R17, R17, 0x1, -R25 ;  /* 0x000000011111a824 */ /* 0x000fe400078e0a19 */
[----:B------:R-:W-:Y:S01]  /*7650*/  @!P3 IMAD.MOV R5, RZ, RZ, -R5 ;  /* 0x000000ffff05b224 */ /* 0x000fe200078e0a05 */
[C---:B------:R-:W-:Y:S01]  /*7660*/  ISETP.GT.U32.AND P3, PT, R25.reuse, R11, PT ;  /* 0x0000000b1900720c */ /* 0x040fe20003f64070 */
[----:B------:R-:W-:Y:S01]  /*7670*/  IMAD R0, R25, R7, R8 ;  /* 0x0000000719007224 */ /* 0x000fe200078e0208 */
[----:B------:R-:W-:Y:S01]  /*7680*/  IABS R7, R10 ;  /* 0x0000000a00077213 */ /* 0x000fe20000000000 */
[----:B------:R-:W-:Y:S01]  /*7690*/  @!P4 IMAD.IADD R9, R9, 0x1, -R25 ;  /* 0x000000010909c824 */ /* 0x000fe200078e0a19 */
[----:B------:R0:W-:Y:S01]  /*76a0*/  STL [R1+0x1e8], R5 ;  /* 0x0001e80501007387 */ /* 0x0001e20000100800 */
[----:B------:R-:W-:-:S02]  /*76b0*/  ISETP.GE.AND P2, PT, R12, RZ, PT ;  /* 0x000000ff0c00720c */ /* 0x000fc40003f46270 */
[----:B------:R-:W-:Y:S01]  /*76c0*/  IMAD.HI.U32 R14, R3, R7, RZ ;  /* 0x00000007030e7227 */ /* 0x000fe200078e00ff */
[----:B------:R-:W-:-:S03]  /*76d0*/  IADD3 R12, R4, 0x7b, RZ ;  /* 0x0000007b040c7810 */ /* 0x000fc60007ffe0ff */
[----:B0-----:R-:W-:-:S04]  /*76e0*/  IMAD.MOV.U32 R5, RZ, RZ, R17 ;  /* 0x000000ffff057224 */ /* 0x001fc800078e0011 */
[----:B------:R-:W-:Y:S01]  /*76f0*/  @!P5 IMAD.MOV R5, RZ, RZ, -R5 ;  /* 0x000000ffff05d224 */ /* 0x000fe200078e0a05 */
[----:B------:R-:W-:Y:S01]  /*7700*/  ISETP.GT.U32.AND P5, PT, R25, R9, PT ;  /* 0x000000091900720c */ /* 0x000fe20003fa4070 */
[--C-:B------:R-:W-:Y:S01]  /*7710*/  @!P6 IMAD.IADD R16, R16, 0x1, -R25.reuse ;  /* 0x000000011010e824 */ /* 0x100fe200078e0a19 */
[----:B------:R-:W-:Y:S01]  /*7720*/  ISETP.GE.AND P4, PT, R10, RZ, PT ;  /* 0x000000ff0a00720c */ /* 0x000fe20003f86270 */
[----:B------:R-:W-:Y:S01]  /*7730*/  @!P3 IMAD.IADD R11, R11, 0x1, -R25 ;  /* 0x000000010b0bb824 */ /* 0x000fe200078e0a19 */
[----:B------:R-:W-:Y:S01]  /*7740*/  IADD3 R8, R4, 0x7c, RZ ;  /* 0x0000007c04087810 */ /* 0x000fe20007ffe0ff */
[----:B------:R-:W-:Y:S01]  /*7750*/  IMAD.MOV R14, RZ, RZ, -R14 ;  /* 0x000000ffff0e7224 */ /* 0x000fe200078e0a0e */
[----:B------:R-:W-:Y:S01]  /*7760*/  IABS R10, R12 ;  /* 0x0000000c000a7213 */ /* 0x000fe20000000000 */
[----:B------:R0:W-:Y:S01]  /*7770*/  STL [R1+0x1e4], R2 ;  /* 0x0001e40201007387 */ /* 0x0001e20000100800 */
[----:B------:R-:W-:Y:S02]  /*7780*/  IMAD.MOV.U32 R6, RZ, RZ, R16 ;  /* 0x000000ffff067224 */ /* 0x000fe400078e0010 */
[C---:B------:R-:W-:Y:S01]  /*7790*/  IMAD R7, R25.reuse, R14, R7 ;  /* 0x0000000e19077224 */ /* 0x040fe200078e0207 */
[----:B------:R1:W-:Y:S01]  /*77a0*/  STL [R1+0x1e0], R5 ;  /* 0x0001e00501007387 */ /* 0x0003e20000100800 */
[----:B------:R-:W-:Y:S01]  /*77b0*/  ISETP.GT.U32.AND P6, PT, R25, R0, PT ;  /* 0x000000001900720c */ /* 0x000fe20003fc4070 */
[----:B------:R-:W-:Y:S01]  /*77c0*/  @!P0 IMAD.MOV R6, RZ, RZ, -R6 ;  /* 0x000000ffff068224 */ /* 0x000fe200078e0a06 */
[----:B0-----:R-:W-:Y:S01]  /*77d0*/  IABS R2, R8 ;  /* 0x0000000800027213 */ /* 0x001fe20000000000 */
[----:B-1----:R-:W-:-:S02]  /*77e0*/  IMAD.MOV.U32 R5, RZ, RZ, R11 ;  /* 0x000000ffff057224 */ /* 0x002fc400078e000b */
[----:B------:R-:W-:Y:S01]  /*77f0*/  IMAD.HI.U32 R11, R3, R10, RZ ;  /* 0x0000000a030b7227 */ /* 0x000fe200078e00ff */
[----:B------:R-:W-:-:S03]  /*7800*/  ISETP.GT.U32.AND P0, PT, R25, R7, PT ;  /* 0x000000071900720c */ /* 0x000fc60003f04070 */
[----:B------:R-:W-:Y:S01]  /*7810*/  @!P1 IMAD.MOV R5, RZ, RZ, -R5 ;  /* 0x000000ffff059224 */ /* 0x000fe200078e0a05 */
[----:B------:R-:W-:Y:S01]  /*7820*/  ISETP.GE.AND P1, PT, R8, RZ, PT ;  /* 0x000000ff0800720c */ /* 0x000fe20003f26270 */
[----:B------:R-:W-:Y:S01]  /*7830*/  IMAD.HI.U32 R13, R3, R2, RZ ;  /* 0x00000002030d7227 */ /* 0x000fe200078e00ff */
[----:B------:R0:W-:Y:S03]  /*7840*/  STL [R1+0x1c4], R6 ;  /* 0x0001c40601007387 */ /* 0x0001e60000100800 */
[----:B------:R-:W-:Y:S02]  /*7850*/  IMAD.MOV R8, RZ, RZ, -R11 ;  /* 0x000000ffff087224 */ /* 0x000fe400078e0a0b */
[----:B------:R-:W-:Y:S02]  /*7860*/  @!P5 IMAD.IADD R9, R9, 0x1, -R25 ;  /* 0x000000010909d824 */ /* 0x000fe400078e0a19 */
[----:B------:R-:W-:-:S02]  /*7870*/  IMAD.MOV R13, RZ, RZ, -R13 ;  /* 0x000000ffff0d7224 */ /* 0x000fc400078e0a0d */
[C---:B------:R-:W-:Y:S02]  /*7880*/  IMAD R8, R25.reuse, R8, R10 ;  /* 0x0000000819087224 */ /* 0x040fe400078e020a */
[----:B0-----:R-:W-:Y:S02]  /*7890*/  IMAD.MOV.U32 R6, RZ, RZ, R9 ;  /* 0x000000ffff067224 */ /* 0x001fe400078e0009 */
[C---:B------:R-:W-:Y:S02]  /*78a0*/  IMAD R2, R25.reuse, R13, R2 ;  /* 0x0000000d19027224 */ /* 0x040fe400078e0202 */
[----:B------:R-:W-:Y:S01]  /*78b0*/  @!P2 IMAD.MOV R6, RZ, RZ, -R6 ;  /* 0x000000ffff06a224 */ /* 0x000fe200078e0a06 */
[C---:B------:R-:W-:Y:S01]  /*78c0*/  ISETP.GT.U32.AND P2, PT, R25.reuse, R8, PT ;  /* 0x000000081900720c */ /* 0x040fe20003f44070 */
[--C-:B------:R-:W-:Y:S01]  /*78d0*/  @!P6 IMAD.IADD R0, R0, 0x1, -R25.reuse ;  /* 0x000000010000e824 */ /* 0x100fe200078e0a19 */
[----:B------:R-:W-:Y:S01]  /*78e0*/  ISETP.GT.U32.AND P5, PT, R25, R2, PT ;  /* 0x000000021900720c */ /* 0x000fe20003fa4070 */
[----:B------:R-:W-:-:S03]  /*78f0*/  @!P0 IMAD.IADD R7, R7, 0x1, -R25 ;  /* 0x0000000107078824 */ /* 0x000fc600078e0a19 */
[C---:B------:R-:W-:Y:S02]  /*7900*/  ISETP.GT.U32.AND P6, PT, R25.reuse, R0, PT ;  /* 0x000000001900720c */ /* 0x040fe40003fc4070 */
[----:B------:R-:W-:Y:S02]  /*7910*/  ISETP.GT.U32.AND P0, PT, R25, R7, PT ;  /* 0x000000071900720c */ /* 0x000fe40003f04070 */
[C---:B------:R-:W-:Y:S02]  /*7920*/  IADD3 R10, R4.reuse, 0x78, RZ ;  /* 0x00000078040a7810 */ /* 0x040fe40007ffe0ff */
[----:B------:R-:W-:Y:S01]  /*7930*/  IADD3 R11, R4, 0x79, RZ ;  /* 0x00000079040b7810 */ /* 0x000fe20007ffe0ff */
[----:B------:R-:W-:Y:S01]  /*7940*/  @!P2 IMAD.IADD R8, R8, 0x1, -R25 ;  /* 0x000000010808a824 */ /* 0x000fe200078e0a19 */
[----:B------:R-:W-:Y:S02]  /*7950*/  IABS R13, R10 ;  /* 0x0000000a000d7213 */ /* 0x000fe40000000000 */
[----:B------:R-:W-:-:S02]  /*7960*/  ISETP.GE.AND P3, PT, R18, RZ, PT ;  /* 0x000000ff1200720c */ /* 0x000fc40003f66270 */
[----:B------:R-:W-:Y:S01]  /*7970*/  IABS R22, R11 ;  /* 0x0000000b00167213 */ /* 0x000fe20000000000 */
[--C-:B------:R-:W-:Y:S01]  /*7980*/  @!P5 IMAD.IADD R2, R2, 0x1, -R25.reuse ;  /* 0x000000010202d824 */ /* 0x100fe200078e0a19 */
[----:B------:R-:W-:Y:S01]  /*7990*/  ISETP.GT.U32.AND P2, PT, R25, R8, PT ;  /* 0x000000081900720c */ /* 0x000fe20003f44070 */
[----:B------:R-:W-:Y:S01]  /*79a0*/  @!P6 IMAD.IADD R0, R0, 0x1, -R25 ;  /* 0x000000010000e824 */ /* 0x000fe200078e0a19 */
[----:B------:R-:W-:Y:S01]  /*79b0*/  ISETP.GE.AND P6, PT, R12, RZ, PT ;  /* 0x000000ff0c00720c */ /* 0x000fe20003fc6270 */
[----:B------:R-:W-:Y:S01]  /*79c0*/  IMAD.MOV.U32 R9, RZ, RZ, R13 ;  /* 0x000000ffff097224 */ /* 0x000fe200078e000d */
[----:B------:R-:W-:Y:S01]  /*79d0*/  IADD3 R12, R4, 0x7a, RZ ;  /* 0x0000007a040c7810 */ /* 0x000fe20007ffe0ff */
[----:B------:R-:W-:Y:S01]  /*79e0*/  IMAD.HI.U32 R13, R3, R22, RZ ;  /* 0x00000016030d7227 */ /* 0x000fe200078e00ff */
[----:B------:R0:W-:Y:S01]  /*79f0*/  STL [R1+0x1c8], R5 ;  /* 0x0001c80501007387 */ /* 0x0001e20000100800 */
[----:B------:R-:W-:Y:S02]  /*7a00*/  ISETP.GT.U32.AND P5, PT, R25, R2, PT ;  /* 0x000000021900720c */ /* 0x000fe40003fa4070 */
[----:B------:R-:W-:Y:S01]  /*7a10*/  @!P0 IMAD.IADD R7, R7, 0x1, -R25 ;  /* 0x0000000107078824 */ /* 0x000fe200078e0a19 */
[----:B------:R-:W-:Y:S01]  /*7a20*/  ISETP.GE.AND P0, PT, R11, RZ, PT ;  /* 0x000000ff0b00720c */ /* 0x000fe20003f06270 */
[----:B------:R-:W-:Y:S01]  /*7a30*/  IMAD.MOV R11, RZ, RZ, -R13 ;  /* 0x000000ffff0b7224 */ /* 0x000fe200078e0a0d */
[----:B------:R-:W-:Y:S01]  /*7a40*/  IABS R21, R12 ;  /* 0x0000000c00157213 */ /* 0x000fe20000000000 */
[----:B0-----:R-:W-:-:S02]  /*7a50*/  IMAD.MOV.U32 R5, RZ, RZ, R0 ;  /* 0x000000ffff057224 */ /* 0x001fc400078e0000 */
[----:B------:R-:W-:Y:S02]  /*7a60*/  IMAD R22, R25, R11, R22 ;  /* 0x0000000b19167224 */ /* 0x000fe400078e0216 */
[----:B------:R-:W-:Y:S01]  /*7a70*/  @!P3 IMAD.MOV R5, RZ, RZ, -R5 ;  /* 0x000000ffff05b224 */ /* 0x000fe200078e0a05 */
[----:B------:R-:W-:Y:S01]  /*7a80*/  ISETP.GE.AND P3, PT, R12, RZ, PT ;  /* 0x000000ff0c00720c */ /* 0x000fe20003f66270 */
[----:B------:R-:W-:-:S04]  /*7a90*/  IMAD.HI.U32 R12, R3, R21, RZ ;  /* 0x00000015030c7227 */ /* 0x000fc800078e00ff */
[--C-:B------:R-:W-:Y:S01]  /*7aa0*/  @!P2 IMAD.IADD R8, R8, 0x1, -R25.reuse ;  /* 0x000000010808a824 */ /* 0x100fe200078e0a19 */
[C---:B------:R-:W-:Y:S01]  /*7ab0*/  ISETP.GT.U32.AND P2, PT, R25.reuse, R22, PT ;  /* 0x000000161900720c */ /* 0x040fe20003f44070 */
[----:B------:R-:W-:Y:S01]  /*7ac0*/  IMAD.MOV R12, RZ, RZ, -R12 ;  /* 0x000000ffff0c7224 */ /* 0x000fe200078e0a0c */
[----:B------:R0:W-:Y:S01]  /*7ad0*/  STL [R1+0x1cc], R6 ;  /* 0x0001cc0601007387 */ /* 0x0001e20000100800 */
[----:B------:R-:W-:Y:S02]  /*7ae0*/  @!P5 IMAD.IADD R2, R2, 0x1, -R25 ;  /* 0x000000010202d824 */ /* 0x000fe400078e0a19 */
[----:B------:R-:W-:Y:S01]  /*7af0*/  IMAD R21, R25, R12, R21 ;  /* 0x0000000c19157224 */ /* 0x000fe200078e0215 */
[----:B------:R1:W-:Y:S01]  /*7b00*/  STL [R1+0x1d4], R5 ;  /* 0x0001d40501007387 */ /* 0x0003e20000100800 */
[----:B------:R-:W-:Y:S01]  /*7b10*/  IMAD.HI.U32 R0, R3, R9, RZ ;  /* 0x0000000903007227 */ /* 0x000fe200078e00ff */
[----:B------:R-:W-:-:S03]  /*7b20*/  IADD3 R12, R4, 0x77, RZ ;  /* 0x00000077040c7810 */ /* 0x000fc60007ffe0ff */
[----:B0-----:R-:W-:Y:S02]  /*7b30*/  IMAD.MOV.U32 R6, RZ, RZ, R7 ;  /* 0x000000ffff067224 */ /* 0x001fe400078e0007 */
[----:B-1----:R-:W-:Y:S02]  /*7b40*/  IMAD.MOV.U32 R5, RZ, RZ, R2 ;  /* 0x000000ffff057224 */ /* 0x002fe400078e0002 */
[----:B------:R-:W-:Y:S01]  /*7b50*/  @!P4 IMAD.MOV R6, RZ, RZ, -R6 ;  /* 0x000000ffff06c224 */ /* 0x000fe200078e0a06 */
[C---:B------:R-:W-:Y:S01]  /*7b60*/  ISETP.GT.U32.AND P4, PT, R25.reuse, R21, PT ;  /* 0x000000151900720c */ /* 0x040fe20003f84070 */
[----:B------:R-:W-:Y:S01]  /*7b70*/  @!P1 IMAD.MOV R5, RZ, RZ, -R5 ;  /* 0x000000ffff059224 */ /* 0x000fe200078e0a05 */
[----:B------:R-:W-:Y:S01]  /*7b80*/  ISETP.GE.AND P1, PT, R12, RZ, PT ;  /* 0x000000ff0c00720c */ /* 0x000fe20003f26270 */
[----:B------:R-:W-:Y:S01]  /*7b90*/  IMAD.MOV R0, RZ, RZ, -R0 ;  /* 0x000000ffff007224 */ /* 0x000fe200078e0a00 */
[----:B------:R-:W-:Y:S01]  /*7ba0*/  IADD3 R11, R4, 0x76, RZ ;  /* 0x00000076040b7810 */ /* 0x000fe20007ffe0ff */
[----:B------:R-:W-:Y:S01]  /*7bb0*/  @!P2 IMAD.IADD R22, R22, 0x1, -R25 ;  /* 0x000000011616a824 */ /* 0x000fe200078e0a19 */
[----:B------:R-:W-:Y:S01]  /*7bc0*/  IABS R12, R12 ;  /* 0x0000000c000c7213 */ /* 0x000fe20000000000 */
[----:B------:R-:W-:Y:S01]  /*7bd0*/  STL [R1+0x1d8], R6 ;  /* 0x0001d80601007387 */ /* 0x000fe20000100800 */
[----:B------:R-:W-:Y:S01]  /*7be0*/  IMAD R0, R25, R0, R9 ;  /* 0x0000000019007224 */ /* 0x000fe200078e0209 */
[----:B------:R-:W-:-:S02]  /*7bf0*/  IABS R15, R11 ;  /* 0x0000000b000f7213 */ /* 0x000fc40000000000 */
[----:B------:R0:W-:Y:S01]  /*7c00*/  STL [R1+0x1dc], R5 ;  /* 0x0001dc0501007387 */ /* 0x0001e20000100800 */
[----:B------:R-:W-:Y:S01]  /*7c10*/  ISETP.GT.U32.AND P2, PT, R25, R22, PT ;  /* 0x000000161900720c */ /* 0x000fe20003f44070 */
[----:B------:R-:W-:Y:S01]  /*7c20*/  IMAD.HI.U32 R13, R3, R12, RZ ;  /* 0x0000000c030d7227 */ /* 0x000fe200078e00ff */
[----:B------:R-:W-:-:S03]  /*7c30*/  ISETP.GE.AND P5, PT, R10, RZ, PT ;  /* 0x000000ff0a00720c */ /* 0x000fc60003fa6270 */
[----:B0-----:R-:W-:Y:S02]  /*7c40*/  IMAD.MOV.U32 R5, RZ, RZ, R8 ;  /* 0x000000ffff057224 */ /* 0x001fe400078e0008 */
[----:B------:R-:W-:Y:S02]  /*7c50*/  @!P4 IMAD.IADD R21, R21, 0x1, -R25 ;  /* 0x000000011515c824 */ /* 0x000fe400078e0a19 */
[----:B------:R-:W-:Y:S01]  /*7c60*/  @!P6 IMAD.MOV R5, RZ, RZ, -R5 ;  /* 0x000000ffff05e224 */ /* 0x000fe200078e0a05 */
[----:B------:R-:W-:Y:S01]  /*7c70*/  ISETP.GT.U32.AND P6, PT, R25, R0, PT ;  /* 0x000000001900720c */ /* 0x000fe20003fc4070 */
[----:B------:R-:W-:-:S04]  /*7c80*/  IMAD.HI.U32 R10, R3, R15, RZ ;  /* 0x0000000f030a7227 */ /* 0x000fc800078e00ff */
[----:B------:R-:W-:Y:S01]  /*7c90*/  IMAD.MOV R13, RZ, RZ, -R13 ;  /* 0x000000ffff0d7224 */ /* 0x000fe200078e0a0d */
[C---:B------:R-:W-:Y:S01]  /*7ca0*/  IADD3 R17, R4.reuse, 0x75, RZ ;  /* 0x0000007504117810 */ /* 0x040fe20007ffe0ff */
[----:B------:R-:W-:Y:S01]  /*7cb0*/  IMAD.MOV R10, RZ, RZ, -R10 ;  /* 0x000000ffff0a7224 */ /* 0x000fe200078e0a0a */
[----:B------:R-:W-:Y:S01]  /*7cc0*/  IADD3 R9, R4, 0x74, RZ ;  /* 0x0000007404097810 */ /* 0x000fe20007ffe0ff */
[C---:B------:R-:W-:Y:S01]  /*7cd0*/  IMAD R12, R25.reuse, R13, R12 ;  /* 0x0000000d190c7224 */ /* 0x040fe200078e020c */
[C---:B------:R-:W-:Y:S01]  /*7ce0*/  ISETP.GT.U32.AND P4, PT, R25.reuse, R21, PT ;  /* 0x000000151900720c */ /* 0x040fe20003f84070 */
[C---:B------:R-:W-:Y:S01]  /*7cf0*/  IMAD R15, R25.reuse, R10, R15 ;  /* 0x0000000a190f7224 */ /* 0x040fe200078e020f */
[----:B------:R-:W-:Y:S01]  /*7d00*/  IABS R7, R17 ;  /* 0x0000001100077213 */ /* 0x000fe20000000000 */
[--C-:B------:R-:W-:Y:S01]  /*7d10*/  @!P2 IMAD.IADD R22, R22, 0x1, -R25.reuse ;  /* 0x000000011616a824 */ /* 0x100fe200078e0a19 */
[----:B------:R-:W-:Y:S02]  /*7d20*/  IABS R16, R9 ;  /* 0x0000000900107213 */ /* 0x000fe40000000000 */
[C---:B------:R-:W-:Y:S01]  /*7d30*/  ISETP.GT.U32.AND P2, PT, R25.reuse, R12, PT ;  /* 0x0000000c1900720c */ /* 0x040fe20003f44070 */
[----:B------:R-:W-:Y:S01]  /*7d40*/  @!P6 IMAD.IADD R0, R0, 0x1, -R25 ;  /* 0x000000010000e824 */ /* 0x000fe200078e0a19 */
[----:B------:R-:W-:Y:S01]  /*7d50*/  ISETP.GT.U32.AND P6, PT, R25, R15, PT ;  /* 0x0000000f1900720c */ /* 0x000fe20003fc4070 */
[----:B------:R-:W-:-:S04]  /*7d60*/  IMAD.HI.U32 R14, R3, R7, RZ ;  /* 0x00000007030e7227 */ /* 0x000fc800078e00ff */
[----:B------:R-:W-:Y:S01]  /*7d70*/  IMAD.HI.U32 R2, R3, R16, RZ ;  /* 0x0000001003027227 */ /* 0x000fe200078e00ff */
[----:B------:R-:W-:-:S03]  /*7d80*/  IADD3 R10, R4, 0x73, RZ ;  /* 0x00000073040a7810 */ /* 0x000fc60007ffe0ff */
[----:B------:R-:W-:Y:S02]  /*7d90*/  IMAD.MOV R8, RZ, RZ, -R14 ;  /* 0x000000ffff087224 */ /* 0x000fe400078e0a0e */
[----:B------:R-:W-:Y:S02]  /*7da0*/  IMAD.MOV R2, RZ, RZ, -R2 ;  /* 0x000000ffff027224 */ /* 0x000fe400078e0a02 */
[----:B------:R-:W-:Y:S01]  /*7db0*/  @!P4 IMAD.IADD R21, R21, 0x1, -R25 ;  /* 0x000000011515c824 */ /* 0x000fe200078e0a19 */
[----:B------:R0:W-:Y:S01]  /*7dc0*/  STL [R1+0x1d0], R5 ;  /* 0x0001d00501007387 */ /* 0x0001e20000100800 */
[C---:B------:R-:W-:Y:S01]  /*7dd0*/  IMAD R7, R25.reuse, R8, R7 ;  /* 0x0000000819077224 */ /* 0x040fe200078e0207 */
[----:B------:R-:W-:Y:S01]  /*7de0*/  IABS R8, R10 ;  /* 0x0000000a00087213 */ /* 0x000fe20000000000 */
[C---:B------:R-:W-:Y:S01]  /*7df0*/  IMAD R16, R25.reuse, R2, R16 ;  /* 0x0000000219107224 */ /* 0x040fe200078e0210 */
[----:B------:R-:W-:Y:S01]  /*7e00*/  IADD3 R2, R4, 0x72, RZ ;  /* 0x0000007204027810 */ /* 0x000fe20007ffe0ff */
[----:B------:R-:W-:Y:S01]  /*7e10*/  @!P2 IMAD.IADD R12, R12, 0x1, -R25 ;  /* 0x000000010c0ca824 */ /* 0x000fe200078e0a19 */
[----:B------:R-:W-:Y:S01]  /*7e20*/  ISETP.GT.U32.AND P2, PT, R25, R0, PT ;  /* 0x000000001900720c */ /* 0x000fe20003f44070 */
[----:B0-----:R-:W-:Y:S01]  /*7e30*/  IMAD.MOV.U32 R5, RZ, RZ, R21 ;  /* 0x000000ffff057224 */ /* 0x001fe200078e0015 */
[----:B------:R-:W-:Y:S01]  /*7e40*/  IABS R18, R2 ;  /* 0x0000000200127213 */ /* 0x000fe20000000000 */
[----:B------:R-:W-:-:S02]  /*7e50*/  @!P6 IMAD.IADD R15, R15, 0x1, -R25 ;  /* 0x000000010f0fe824 */ /* 0x000fc400078e0a19 */
[----:B------:R-:W-:Y:S01]  /*7e60*/  @!P3 IMAD.MOV R5, RZ, RZ, -R5 ;  /* 0x000000ffff05b224 */ /* 0x000fe200078e0a05 */
[----:B------:R-:W-:Y:S01]  /*7e70*/  ISETP.GT.U32.AND P3, PT, R25, R12, PT ;  /* 0x0000000c1900720c */ /* 0x000fe20003f64070 */
[----:B------:R-:W-:Y:S01]  /*7e80*/  IMAD.HI.U32 R23, R3, R8, RZ ;  /* 0x0000000803177227 */ /* 0x000fe200078e00ff */
[----:B------:R-:W-:Y:S02]  /*7e90*/  ISETP.GT.U32.AND P6, PT, R25, R15, PT ;  /* 0x0000000f1900720c */ /* 0x000fe40003fc4070 */
[----:B------:R0:W-:Y:S01]  /*7ea0*/  STL [R1+0x1c0], R5 ;  /* 0x0001c00501007387 */ /* 0x0001e20000100800 */
[----:B------:R-:W-:-:S04]  /*7eb0*/  IMAD.HI.U32 R21, R3, R18, RZ ;  /* 0x0000001203157227 */ /* 0x000fc800078e00ff */
[----:B------:R-:W-:Y:S02]  /*7ec0*/  IMAD.MOV R23, RZ, RZ, -R23 ;  /* 0x000000ffff177224 */ /* 0x000fe400078e0a17 */
[----:B0-----:R-:W-:Y:S02]  /*7ed0*/  IMAD.MOV.U32 R5, RZ, RZ, R22 ;  /* 0x000000ffff057224 */ /* 0x001fe400078e0016 */
[----:B------:R-:W-:Y:S02]  /*7ee0*/  IMAD.MOV R21, RZ, RZ, -R21 ;  /* 0x000000ffff157224 */ /* 0x000fe400078e0a15 */
[----:B------:R-:W-:Y:S01]  /*7ef0*/  @!P0 IMAD.MOV R5, RZ, RZ, -R5 ;  /* 0x000000ffff058224 */ /* 0x000fe200078e0a05 */
[C---:B------:R-:W-:Y:S01]  /*7f00*/  ISETP.GT.U32.AND P0, PT, R25.reuse, R7, PT ;  /* 0x000000071900720c */ /* 0x040fe20003f04070 */
[C---:B------:R-:W-:Y:S02]  /*7f10*/  IMAD R8, R25.reuse, R23, R8 ;  /* 0x0000001719087224 */ /* 0x040fe400078e0208 */
[----:B------:R-:W-:Y:S01]  /*7f20*/  @!P2 IMAD.IADD R0, R0, 0x1, -R25 ;  /* 0x000000010000a824 */ /* 0x000fe200078e0a19 */
[C---:B------:R-:W-:Y:S01]  /*7f30*/  ISETP.GT.U32.AND P2, PT, R25.reuse, R16, PT ;  /* 0x000000101900720c */ /* 0x040fe20003f44070 */
[----:B------:R-:W-:-:S02]  /*7f40*/  IMAD R18, R25, R21, R18 ;  /* 0x0000001519127224 */ /* 0x000fc400078e0212 */
[--C-:B------:R-:W-:Y:S01]  /*7f50*/  @!P3 IMAD.IADD R12, R12, 0x1, -R25.reuse ;  /* 0x000000010c0cb824 */ /* 0x100fe200078e0a19 */
[----:B------:R-:W-:Y:S01]  /*7f60*/  ISETP.GT.U32.AND P3, PT, R25, R8, PT ;  /* 0x000000081900720c */ /* 0x000fe20003f64070 */
[--C-:B------:R-:W-:Y:S01]  /*7f70*/  @!P6 IMAD.IADD R15, R15, 0x1, -R25.reuse ;  /* 0x000000010f0fe824 */ /* 0x100fe200078e0a19 */
[----:B------:R-:W-:Y:S02]  /*7f80*/  ISETP.GT.U32.AND P6, PT, R25, R18, PT ;  /* 0x000000121900720c */ /* 0x000fe40003fc4070 */
[----:B------:R-:W-:Y:S01]  /*7f90*/  IADD3 R14, R4, 0x70, RZ ;  /* 0x00000070040e7810 */ /* 0x000fe20007ffe0ff */
[--C-:B------:R-:W-:Y:S02]  /*7fa0*/  @!P0 IMAD.IADD R7, R7, 0x1, -R25.reuse ;  /* 0x0000000107078824 */ /* 0x100fe400078e0a19 */
[----:B------:R-:W-:Y:S01]  /*7fb0*/  IMAD.MOV.U32 R6, RZ, RZ, R0 ;  /* 0x000000ffff067224 */ /* 0x000fe200078e0000 */
[----:B------:R-:W-:Y:S01]  /*7fc0*/  IABS R13, R14 ;  /* 0x0000000e000d7213 */ /* 0x000fe20000000000 */
[--C-:B------:R-:W-:Y:S01]  /*7fd0*/  @!P2 IMAD.IADD R16, R16, 0x1, -R25.reuse ;  /* 0x000000011010a824 */ /* 0x100fe200078e0a19 */
[----:B------:R0:W-:Y:S03]  /*7fe0*/  STL [R1+0x1ac], R5 ;  /* 0x0001ac0501007387 */ /* 0x0001e60000100800 */
[--C-:B------:R-:W-:Y:S01]  /*7ff0*/  @!P3 IMAD.IADD R8, R8, 0x1, -R25.reuse ;  /* 0x000000010808b824 */ /* 0x100fe200078e0a19 */
[----:B------:R-:W-:Y:S01]  /*8000*/  ISETP.GT.U32.AND P3, PT, R25, R7, PT ;  /* 0x000000071900720c */ /* 0x000fe20003f64070 */
[----:B------:R-:W-:Y:S01]  /*8010*/  @!P5 IMAD.MOV R6, RZ, RZ, -R6 ;  /* 0x000000ffff06d224 */ /* 0x000fe200078e0a06 */
[----:B------:R-:W-:Y:S01]  /*8020*/  ISETP.GE.AND P4, PT, R11, RZ, PT ;  /* 0x000000ff0b00720c */ /* 0x000fe20003f86270 */
[----:B------:R-:W-:Y:S01]  /*8030*/  @!P6 IMAD.IADD R18, R18, 0x1, -R25 ;  /* 0x000000011212e824 */ /* 0x000fe200078e0a19 */
[----:B------:R-:W-:Y:S01]  /*8040*/  IADD3 R11, R4, 0x71, RZ ;  /* 0x00000071040b7810 */ /* 0x000fe20007ffe0ff */
[----:B0-----:R-:W-:Y:S01]  /*8050*/  IMAD.MOV.U32 R5, RZ, RZ, R12 ;  /* 0x000000ffff057224 */ /* 0x001fe200078e000c */
[----:B------:R-:W-:Y:S01]  /*8060*/  ISETP.GT.U32.AND P5, PT, R25, R16, PT ;  /* 0x000000101900720c */ /* 0x000fe20003fa4070 */
[----:B------:R-:W-:Y:S01]  /*8070*/  IMAD.HI.U32 R23, R3, R13, RZ ;  /* 0x0000000d03177227 */ /* 0x000fe200078e00ff */
[----:B------:R-:W-:-:S02]  /*8080*/  ISETP.GE.AND P0, PT, R17, RZ, PT ;  /* 0x000000ff1100720c */ /* 0x000fc40003f06270 */
[----:B------:R-:W-:Y:S01]  /*8090*/  IADD3 R17, R4, 0x6f, RZ ;  /* 0x0000006f04117810 */ /* 0x000fe20007ffe0ff */
[----:B------:R-:W-:Y:S01]  /*80a0*/  @!P1 IMAD.MOV R5, RZ, RZ, -R5 ;  /* 0x000000ffff059224 */ /* 0x000fe200078e0a05 */
[----:B------:R-:W-:Y:S01]  /*80b0*/  IABS R20, R11 ;  /* 0x0000000b00147213 */ /* 0x000fe20000000000 */
[----:B------:R-:W-:Y:S01]  /*80c0*/  IMAD.MOV R23, RZ, RZ, -R23 ;  /* 0x000000ffff177224 */ /* 0x000fe200078e0a17 */
[C---:B------:R-:W-:Y:S01]  /*80d0*/  ISETP.GT.U32.AND P6, PT, R25.reuse, R8, PT ;  /* 0x000000081900720c */ /* 0x040fe20003fc4070 */
[----:B------:R-:W-:Y:S01]  /*80e0*/  STL [R1+0x1a8], R6 ;  /* 0x0001a80601007387 */ /* 0x000fe20000100800 */
[----:B------:R-:W-:Y:S02]  /*80f0*/  ISETP.GT.U32.AND P1, PT, R25, R18, PT ;  /* 0x000000121900720c */ /* 0x000fe40003f24070 */
[----:B------:R-:W-:Y:S01]  /*8100*/  IABS R12, R17 ;  /* 0x00000011000c7213 */ /* 0x000fe20000000000 */
[----:B------:R0:W-:Y:S01]  /*8110*/  STL [R1+0x1a4], R5 ;  /* 0x0001a40501007387 */ /* 0x0001e20000100800 */
[----:B------:R-:W-:Y:S01]  /*8120*/  IMAD.HI.U32 R22, R3, R20, RZ ;  /* 0x0000001403167227 */ /* 0x000fe200078e00ff */
[----:B------:R-:W-:-:S03]  /*8130*/  ISETP.GE.AND P2, PT, R9, RZ, PT ;  /* 0x000000ff0900720c */ /* 0x000fc60003f46270 */
[----:B------:R-:W-:Y:S01]  /*8140*/  IMAD R13, R25, R23, R13 ;  /* 0x00000017190d7224 */ /* 0x000fe200078e020d */
[----:B------:R-:W-:Y:S01]  /*8150*/  IADD3 R9, R4, 0x6e, RZ ;  /* 0x0000006e04097810 */ /* 0x000fe20007ffe0ff */
[----:B------:R-:W-:Y:S02]  /*8160*/  @!P3 IMAD.IADD R7, R7, 0x1, -R25 ;  /* 0x000000010707b824 */ /* 0x000fe400078e0a19 */
[----:B0-----:R-:W-:Y:S01]  /*8170*/  IMAD.MOV.U32 R5, RZ, RZ, R15 ;  /* 0x000000ffff057224 */ /* 0x001fe200078e000f */
[----:B------:R-:W-:Y:S01]  /*8180*/  ISETP.GE.AND P3, PT, R10, RZ, PT ;  /* 0x000000ff0a00720c */ /* 0x000fe20003f66270 */
[----:B------:R-:W-:Y:S02]  /*8190*/  IMAD.MOV.U32 R10, RZ, RZ, R12 ;  /* 0x000000ffff0a7224 */ /* 0x000fe400078e000c */
[----:B------:R-:W-:Y:S02]  /*81a0*/  @!P4 IMAD.MOV R5, RZ, RZ, -R5 ;  /* 0x000000ffff05c224 */ /* 0x000fe400078e0a05 */
[----:B------:R-:W-:-:S02]  /*81b0*/  IMAD.MOV R22, RZ, RZ, -R22 ;  /* 0x000000ffff167224 */ /* 0x000fc400078e0a16 */
[----:B------:R-:W-:Y:S01]  /*81c0*/  @!P5 IMAD.IADD R16, R16, 0x1, -R25 ;  /* 0x000000011010d824 */ /* 0x000fe200078e0a19 */
[----:B------:R-:W-:Y:S01]  /*81d0*/  ISETP.GT.U32.AND P5, PT, R25, R13, PT ;  /* 0x0000000d1900720c */ /* 0x000fe20003fa4070 */
[----:B------:R-:W-:Y:S01]  /*81e0*/  IMAD.MOV.U32 R6, RZ, RZ, R7 ;  /* 0x000000ffff067224 */ /* 0x000fe200078e0007 */
[----:B------:R-:W-:Y:S01]  /*81f0*/  IABS R0, R9 ;  /* 0x0000000900007213 */ /* 0x000fe20000000000 */
[----:B------:R-:W-:Y:S01]  /*8200*/  IMAD.HI.U32 R12, R3, R10, RZ ;  /* 0x0000000a030c7227 */ /* 0x000fe200078e00ff */
[----:B------:R0:W-:Y:S03]  /*8210*/  STL [R1+0x1a0], R5 ;  /* 0x0001a00501007387 */ /* 0x0001e60000100800 */
[----:B------:R-:W-:Y:S02]  /*8220*/  IMAD R20, R25, R22, R20 ;  /* 0x0000001619147224 */ /* 0x000fe400078e0214 */
[--C-:B------:R-:W-:Y:S01]  /*8230*/  @!P6 IMAD.IADD R8, R8, 0x1, -R25.reuse ;  /* 0x000000010808e824 */ /* 0x100fe200078e0a19 */
[----:B------:R-:W-:Y:S01]  /*8240*/  ISETP.GE.AND P6, PT, R2, RZ, PT ;  /* 0x000000ff0200720c */ /* 0x000fe20003fc6270 */
[----:B------:R-:W-:Y:S01]  /*8250*/  @!P1 IMAD.IADD R18, R18, 0x1, -R25 ;  /* 0x0000000112129824 */ /* 0x000fe200078e0a19 */
[----:B------:R-:W-:Y:S01]  /*8260*/  ISETP.GE.AND P1, PT, R11, RZ, PT ;  /* 0x000000ff0b00720c */ /* 0x000fe20003f26270 */
[----:B------:R-:W-:-:S02]  /*8270*/  @!P0 IMAD.MOV R6, RZ, RZ, -R6 ;  /* 0x000000ffff068224 */ /* 0x000fc400078e0a06 */
[----:B0-----:R-:W-:Y:S02]  /*8280*/  IMAD.MOV.U32 R5, RZ, RZ, R16 ;  /* 0x000000ffff057224 */ /* 0x001fe400078e0010 */
[----:B------:R-:W-:Y:S01]  /*8290*/  IMAD.HI.U32 R2, R3, R0, RZ ;  /* 0x0000000003027227 */ /* 0x000fe200078e00ff */
[----:B------:R-:W-:-:S03]  /*82a0*/  ISETP.GT.U32.AND P4, PT, R25, R20, PT ;  /* 0x000000141900720c */ /* 0x000fc60003f84070 */
[----:B------:R-:W-:Y:S01]  /*82b0*/  IMAD.MOV R11, RZ, RZ, -R12 ;  /* 0x000000ffff0b7224 */ /* 0x000fe200078e0a0c */
[----:B------:R0:W-:Y:S01]  /*82c0*/  STL [R1+0x198], R6 ;  /* 0x0001980601007387 */ /* 0x0001e20000100800 */
[----:B------:R-:W-:Y:S02]  /*82d0*/  @!P2 IMAD.MOV R5, RZ, RZ, -R5 ;  /* 0x000000ffff05a224 */ /* 0x000fe400078e0a05 */
[----:B------:R-:W-:Y:S02]  /*82e0*/  IMAD.MOV R2, RZ, RZ, -R2 ;  /* 0x000000ffff027224 */ /* 0x000fe400078e0a02 */
[----:B------:R-:W-:Y:S01]  /*82f0*/  IMAD R10, R25, R11, R10 ;  /* 0x0000000b190a7224 */ /* 0x000fe200078e020a */
[----:B------:R1:W-:Y:S01]  /*8300*/  STL [R1+0x194], R5 ;  /* 0x0001940501007387 */ /* 0x0003e20000100800 */
[----:B------:R-:W-:Y:S02]  /*8310*/  @!P5 IMAD.IADD R13, R13, 0x1, -R25 ;  /* 0x000000010d0dd824 */ /* 0x000fe400078e0a19 */
[----:B0-----:R-:W-:-:S02]  /*8320*/  IMAD.MOV.U32 R6, RZ, RZ, R8 ;  /* 0x000000ffff067224 */ /* 0x001fc400078e0008 */
[C---:B------:R-:W-:Y:S02]  /*8330*/  IMAD R2, R25.reuse, R2, R0 ;  /* 0x0000000219027224 */ /* 0x040fe400078e0200 */
[----:B------:R-:W-:Y:S01]  /*8340*/  @!P3 IMAD.MOV R6, RZ, RZ, -R6 ;  /* 0x000000ffff06b224 */ /* 0x000fe200078e0a06 */
[C---:B------:R-:W-:Y:S01]  /*8350*/  ISETP.GT.U32.AND P3, PT, R25.reuse, R10, PT ;  /* 0x0000000a1900720c */ /* 0x040fe20003f64070 */
[----:B-1----:R-:W-:Y:S01]  /*8360*/  IMAD.MOV.U32 R5, RZ, RZ, R18 ;  /* 0x000000ffff057224 */ /* 0x002fe200078e0012 */
[----:B------:R-:W-:-:S03]  /*8370*/  ISETP.GT.U32.AND P5, PT, R25, R13, PT ;  /* 0x0000000d1900720c */ /* 0x000fc60003fa4070 */
[----:B------:R-:W-:Y:S01]  /*8380*/  @!P6 IMAD.MOV R5, RZ, RZ, -R5 ;  /* 0x000000ffff05e224 */ /* 0x000fe200078e0a05 */
[C---:B------:R-:W-:Y:S01]  /*8390*/  ISETP.GT.U32.AND P6, PT, R25.reuse, R2, PT ;  /* 0x000000021900720c */ /* 0x040fe20003fc4070 */
[--C-:B------:R-:W-:Y:S01]  /*83a0*/  @!P4 IMAD.IADD R20, R20, 0x1, -R25.reuse ;  /* 0x000000011414c824 */ /* 0x100fe200078e0a19 */
[C---:B------:R-:W-:Y:S02]  /*83b0*/  IADD3 R0, R4.reuse, 0x6c, RZ ;  /* 0x0000006c04007810 */ /* 0x040fe40007ffe0ff */
[----:B------:R-:W-:Y:S02]  /*83c0*/  IADD3 R7, R4, 0x6d, RZ ;  /* 0x0000006d04077810 */ /* 0x000fe40007ffe0ff */
[----:B------:R-:W-:Y:S01]  /*83d0*/  ISETP.GT.U32.AND P0, PT, R25, R20, PT ;  /* 0x000000141900720c */ /* 0x000fe20003f04070 */
[----:B------:R-:W-:Y:S01]  /*83e0*/  @!P3 IMAD.IADD R10, R10, 0x1, -R25 ;  /* 0x000000010a0ab824 */ /* 0x000fe200078e0a19 */
[----:B------:R-:W-:Y:S02]  /*83f0*/  ISETP.GE.AND P4, PT, R14, RZ, PT ;  /* 0x000000ff0e00720c */ /* 0x000fe40003f86270 */
[----:B------:R-:W-:-:S02]  /*8400*/  IABS R8, R0 ;  /* 0x0000000000087213 */ /* 0x000fc40000000000 */
[----:B------:R-:W-:Y:S01]  /*8410*/  IABS R14, R7 ;  /* 0x00000007000e7213 */ /* 0x000fe20000000000 */
[--C-:B------:R-:W-:Y:S01]  /*8420*/  @!P5 IMAD.IADD R13, R13, 0x1, -R25.reuse ;  /* 0x000000010d0dd824 */ /* 0x100fe200078e0a19 */
[----:B------:R-:W-:Y:S01]  /*8430*/  ISETP.GE.AND P5, PT, R7, RZ, PT ;  /* 0x000000ff0700720c */ /* 0x000fe20003fa6270 */
[----:B------:R-:W-:Y:S01]  /*8440*/  @!P6 IMAD.IADD R2, R2, 0x1, -R25 ;  /* 0x000000010202e824 */ /* 0x000fe200078e0a19 */
[----:B------:R-:W-:Y:S01]  /*8450*/  ISETP.GT.U32.AND P6, PT, R25, R10, PT ;  /* 0x0000000a1900720c */ /* 0x000fe20003fc4070 */
[----:B------:R-:W-:Y:S02]  /*8460*/  IMAD.MOV.U32 R7, RZ, RZ, R8 ;  /* 0x000000ffff077224 */ /* 0x000fe400078e0008 */
[----:B------:R-:W-:Y:S01]  /*8470*/  IMAD.HI.U32 R8, R3, R14, RZ ;  /* 0x0000000e03087227 */ /* 0x000fe200078e00ff */
[----:B------:R-:W-:Y:S03]  /*8480*/  STL [R1+0x190], R6 ;  /* 0x0001900601007387 */ /* 0x000fe60000100800 */
[----:B------:R-:W-:-:S02]  /*8490*/  IMAD.MOV R8, RZ, RZ, -R8 ;  /* 0x000000ffff087224 */ /* 0x000fc400078e0a08 */
[----:B------:R-:W-:Y:S01]  /*84a0*/  @!P0 IMAD.IADD R20, R20, 0x1, -R25 ;  /* 0x0000000114148824 */ /* 0x000fe200078e0a19 */
[----:B------:R0:W-:Y:S01]  /*84b0*/  STL [R1+0x174], R5 ;  /* 0x0001740501007387 */ /* 0x0001e20000100800 */
[----:B------:R-:W-:Y:S01]  /*84c0*/  IMAD R14, R25, R8, R14 ;  /* 0x00000008190e7224 */ /* 0x000fe200078e020e */
[----:B------:R-:W-:Y:S02]  /*84d0*/  ISETP.GE.AND P2, PT, R17, RZ, PT ;  /* 0x000000ff1100720c */ /* 0x000fe40003f46270 */
[----:B------:R-:W-:Y:S01]  /*84e0*/  ISETP.GE.AND P3, PT, R0, RZ, PT ;  /* 0x000000ff0000720c */ /* 0x000fe20003f66270 */
[----:B------:R-:W-:-:S04]  /*84f0*/  IMAD.HI.U32 R0, R3, R7, RZ ;  /* 0x0000000703007227 */ /* 0x000fc800078e00ff */
[----:B0-----:R-:W-:Y:S02]  /*8500*/  IMAD.MOV.U32 R5, RZ, RZ, R20 ;  /* 0x000000ffff057224 */ /* 0x001fe400078e0014 */
[----:B------:R-:W-:Y:S01]  /*8510*/  @!P6 IMAD.IADD R10, R10, 0x1, -R25 ;  /* 0x000000010a0ae824 */ /* 0x000fe200078e0a19 */
[C---:B------:R-:W-:Y:S01]  /*8520*/  ISETP.GT.U32.AND P6, PT, R25.reuse, R14, PT ;  /* 0x0000000e1900720c */ /* 0x040fe20003fc4070 */
[----:B------:R-:W-:Y:S01]  /*8530*/  @!P1 IMAD.MOV R5, RZ, RZ, -R5 ;  /* 0x000000ffff059224 */ /* 0x000fe200078e0a05 */
[C---:B------:R-:W-:Y:S01]  /*8540*/  ISETP.GT.U32.AND P1, PT, R25.reuse, R2, PT ;  /* 0x000000021900720c */ /* 0x040fe20003f24070 */
[----:B------:R-:W-:Y:S02]  /*8550*/  IMAD.MOV R0, RZ, RZ, -R0 ;  /* 0x000000ffff007224 */ /* 0x000fe400078e0a00 */
[----:B------:R-:W-:Y:S02]  /*8560*/  IMAD.MOV.U32 R6, RZ, RZ, R10 ;  /* 0x000000ffff067224 */ /* 0x000fe400078e000a */
[----:B------:R-:W-:Y:S01]  /*8570*/  IMAD R7, R25, R0, R7 ;  /* 0x0000000019077224 */ /* 0x000fe200078e0207 */
[----:B------:R0:W-:Y:S01]  /*8580*/  STL [R1+0x178], R5 ;  /* 0x0001780501007387 */ /* 0x0001e20000100800 */
[----:B------:R-:W-:Y:S01]  /*8590*/  ISETP.GE.AND P0, PT, R9, RZ, PT ;  /* 0x000000ff0900720c */ /* 0x000fe20003f06270 */
[----:B------:R-:W-:-:S02]  /*85a0*/  @!P2 IMAD.MOV R6, RZ, RZ, -R6 ;  /* 0x000000ffff06a224 */ /* 0x000fc400078e0a06 */
[----:B------:R-:W-:Y:S01]  /*85b0*/  ISETP.GT.U32.AND P2, PT, R25, R7, PT ;  /* 0x000000071900720c */ /* 0x000fe20003f44070 */
[----:B------:R-:W-:Y:S02]  /*85c0*/  @!P6 IMAD.IADD R14, R14, 0x1, -R25 ;  /* 0x000000010e0ee824 */ /* 0x000fe400078e0a19 */
[----:B0-----:R-:W-:Y:S01]  /*85d0*/  IMAD.MOV.U32 R5, RZ, RZ, R13 ;  /* 0x000000ffff057224 */ /* 0x001fe200078e000d */
[----:B------:R-:W-:Y:S01]  /*85e0*/  IADD3 R13, R4, 0x6b, RZ ;  /* 0x0000006b040d7810 */ /* 0x000fe20007ffe0ff */
[----:B------:R-:W-:Y:S02]  /*85f0*/  @!P1 IMAD.IADD R2, R2, 0x1, -R25 ;  /* 0x0000000102029824 */ /* 0x000fe400078e0a19 */
[----:B------:R-:W-:Y:S01]  /*8600*/  @!P4 IMAD.MOV R5, RZ, RZ, -R5 ;  /* 0x000000ffff05c224 */ /* 0x000fe200078e0a05 */
[----:B------:R-:W-:Y:S02]  /*8610*/  ISETP.GE.AND P4, PT, R13, RZ, PT ;  /* 0x000000ff0d00720c */ /* 0x000fe40003f86270 */
[----:B------:R-:W-:-:S02]  /*8620*/  IABS R13, R13 ;  /* 0x0000000d000d7213 */ /* 0x000fc40000000000 */
[----:B------:R0:W-:Y:S01]  /*8630*/  STL [R1+0x17c], R5 ;  /* 0x00017c0501007387 */ /* 0x0001e20000100800 */
[----:B------:R-:W-:Y:S02]  /*8640*/  ISETP.GT.U32.AND P6, PT, R25, R14, PT ;  /* 0x0000000e1900720c */ /* 0x000fe40003fc4070 */
[C---:B------:R-:W-:Y:S01]  /*8650*/  IADD3 R9, R4.reuse, 0x6a, RZ ;  /* 0x0000006a04097810 */ /* 0x040fe20007ffe0ff */
[----:B------:R-:W-:Y:S01]  /*8660*/  IMAD.HI.U32 R8, R3, R13, RZ ;  /* 0x0000000d03087227 */ /* 0x000fe200078e00ff */
[----:B------:R-:W-:-:S03]  /*8670*/  IADD3 R12, R4, 0x69, RZ ;  /* 0x00000069040c7810 */ /* 0x000fc60007ffe0ff */
[----:B0-----:R-:W-:Y:S01]  /*8680*/  IMAD.MOV.U32 R5, RZ, RZ, R2 ;  /* 0x000000ffff057224 */ /* 0x001fe200078e0002 */
[----:B------:R-:W-:Y:S01]  /*8690*/  ISETP.GE.AND P1, PT, R9, RZ, PT ;  /* 0x000000ff0900720c */ /* 0x000fe20003f26270 */
[----:B------:R-:W-:Y:S02]  /*86a0*/  IMAD.MOV R8, RZ, RZ, -R8 ;  /* 0x000000ffff087224 */ /* 0x000fe400078e0a08 */
[----:B------:R-:W-:Y:S01]  /*86b0*/  @!P0 IMAD.MOV R5, RZ, RZ, -R5 ;  /* 0x000000ffff058224 */ /* 0x000fe200078e0a05 */
[----:B------:R-:W-:Y:S01]  /*86c0*/  ISETP.GE.AND P0, PT, R12, RZ, PT ;  /* 0x000000ff0c00720c */ /* 0x000fe20003f06270 */
[----:B------:R-:W-:Y:S01]  /*86d0*/  @!P2 IMAD.IADD R7, R7, 0x1, -R25 ;  /* 0x000000010707a824 */ /* 0x000fe200078e0a19 */
[----:B------:R-:W-:Y:S02]  /*86e0*/  IABS R9, R9 ;  /* 0x0000000900097213 */ /* 0x000fe40000000000 */
[----:B------:R-:W-:Y:S02]  /*86f0*/  IADD3 R0, R4, 0x68, RZ ;  /* 0x0000006804007810 */ /* 0x000fe40007ffe0ff */
[----:B------:R-:W-:Y:S01]  /*8700*/  IABS R12, R12 ;  /* 0x0000000c000c7213 */ /* 0x000fe20000000000 */
[C---:B------:R-:W-:Y:S01]  /*8710*/  IMAD R13, R25.reuse, R8, R13 ;  /* 0x00000008190d7224 */ /* 0x040fe200078e020d */
[----:B------:R-:W-:Y:S01]  /*8720*/  IABS R11, R0 ;  /* 0x00000000000b7213 */ /* 0x000fe20000000000 */
[----:B------:R-:W-:Y:S01]  /*8730*/  IMAD.MOV.U32 R10, RZ, RZ, R9 ;  /* 0x000000ffff0a7224 */ /* 0x000fe200078e0009 */
[----:B------:R-:W-:Y:S01]  /*8740*/  ISETP.GT.U32.AND P2, PT, R25, R7, PT ;  /* 0x000000071900720c */ /* 0x000fe20003f44070 */
[----:B------:R-:W-:-:S04]  /*8750*/  IMAD.HI.U32 R8, R3, R12, RZ ;  /* 0x0000000c03087227 */ /* 0x000fc800078e00ff */
[----:B------:R-:W-:Y:S01]  /*8760*/  @!P6 IMAD.IADD R14, R14, 0x1, -R25 ;  /* 0x000000010e0ee824 */ /* 0x000fe200078e0a19 */
[----:B------:R-:W-:Y:S01]  /*8770*/  ISETP.GT.U32.AND P6, PT, R25, R13, PT ;  /* 0x0000000d1900720c */ /* 0x000fe20003fc4070 */
[----:B------:R-:W-:-:S04]  /*8780*/  IMAD.HI.U32 R2, R3, R10, RZ ;  /* 0x0000000a03027227 */ /* 0x000fc800078e00ff */
[----:B------:R-:W-:-:S04]  /*8790*/  IMAD.HI.U32 R9, R3, R11, RZ ;  /* 0x0000000b03097227 */ /* 0x000fc800078e00ff */
[----:B------:R-:W-:Y:S02]  /*87a0*/  IMAD.MOV R8, RZ, RZ, -R8 ;  /* 0x000000ffff087224 */ /* 0x000fe400078e0a08 */
[----:B------:R-:W-:Y:S02]  /*87b0*/  IMAD.MOV R2, RZ, RZ, -R2 ;  /* 0x000000ffff027224 */ /* 0x000fe400078e0a02 */
[----:B------:R-:W-:Y:S02]  /*87c0*/  IMAD.MOV R9, RZ, RZ, -R9 ;  /* 0x000000ffff097224 */ /* 0x000fe400078e0a09 */
[C---:B------:R-:W-:Y:S01]  /*87d0*/  IMAD R12, R25.reuse, R8, R12 ;  /* 0x00000008190c7224 */ /* 0x040fe200078e020c */
[----:B------:R-:W-:Y:S01]  /*87e0*/  STL [R1+0x180], R6 ;  /* 0x0001800601007387 */ /* 0x000fe20000100800 */
[C---:B------:R-:W-:Y:S02]  /*87f0*/  IMAD R10, R25.reuse, R2, R10 ;  /* 0x00000002190a7224 */ /* 0x040fe400078e020a */
[----:B------:R-:W-:Y:S01]  /*8800*/  IMAD R11, R25, R9, R11 ;  /* 0x00000009190b7224 */ /* 0x000fe200078e020b */
[----:B------:R0:W-:Y:S01]  /*8810*/  STL [R1+0x18c], R5 ;  /* 0x00018c0501007387 */ /* 0x0001e20000100800 */
[--C-:B------:R-:W-:Y:S01]  /*8820*/  @!P2 IMAD.IADD R7, R7, 0x1, -R25.reuse ;  /* 0x000000010707a824 */ /* 0x100fe200078e0a19 */
[----:B------:R-:W-:Y:S01]  /*8830*/  ISETP.GT.U32.AND P2, PT, R25, R12, PT ;  /* 0x0000000c1900720c */ /* 0x000fe20003f44070 */
[----:B------:R-:W-:Y:S01]  /*8840*/  @!P6 IMAD.IADD R13, R13, 0x1, -R25 ;  /* 0x000000010d0de824 */ /* 0x000fe200078e0a19 */
[----:B------:R-:W-:Y:S01]  /*8850*/  ISETP.GT.U32.AND P6, PT, R25, R11, PT ;  /* 0x0000000b1900720c */ /* 0x000fe20003fc4070 */
[----:B0-----:R-:W-:-:S04]  /*8860*/  IMAD.MOV.U32 R5, RZ, RZ, R14 ;  /* 0x000000ffff057224 */ /* 0x001fc800078e000e */
[----:B------:R-:W-:Y:S01]  /*8870*/  @!P5 IMAD.MOV R5, RZ, RZ, -R5 ;  /* 0x000000ffff05d224 */ /* 0x000fe200078e0a05 */
[----:B------:R-:W-:Y:S02]  /*8880*/  ISETP.GT.U32.AND P5, PT, R25, R10, PT ;  /* 0x0000000a1900720c */ /* 0x000fe40003fa4070 */
[C---:B------:R-:W-:Y:S02]  /*8890*/  IADD3 R20, R4.reuse, 0x67, RZ ;  /* 0x0000006704147810 */ /* 0x040fe40007ffe0ff */
[----:B------:R-:W-:Y:S01]  /*88a0*/  IADD3 R16, R4, 0x66, RZ ;  /* 0x0000006604107810 */ /* 0x000fe20007ffe0ff */
[--C-:B------:R-:W-:Y:S01]  /*88b0*/  @!P2 IMAD.IADD R12, R12, 0x1, -R25.reuse ;  /* 0x000000010c0ca824 */ /* 0x100fe200078e0a19 */
[----:B------:R-:W-:Y:S02]  /*88c0*/  IABS R2, R20 ;  /* 0x0000001400027213 */ /* 0x000fe40000000000 */
[----:B------:R-:W-:Y:S01]  /*88d0*/  IABS R15, R16 ;  /* 0x00000010000f7213 */ /* 0x000fe20000000000 */
[----:B------:R0:W-:Y:S01]  /*88e0*/  STL [R1+0x188], R5 ;  /* 0x0001880501007387 */ /* 0x0001e20000100800 */
[----:B------:R-:W-:Y:S01]  /*88f0*/  @!P6 IMAD.IADD R11, R11, 0x1, -R25 ;  /* 0x000000010b0be824 */ /* 0x000fe200078e0a19 */
[----:B------:R-:W-:-:S02]  /*8900*/  ISETP.GT.U32.AND P6, PT, R25, R12, PT ;  /* 0x0000000c1900720c */ /* 0x000fc40003fc4070 */
        /* <DEDUP_REMOVED lines=9> */
[C---:B------:R-:W-:Y:S01]  /*89a0*/  IMAD R2, R25.reuse, R8, R2 ;  /* 0x0000000819027224 */ /* 0x040fe200078e0202 */
[C---:B------:R-:W-:Y:S01]  /*89b0*/  ISETP.GT.U32.AND P2, PT, R25.reuse, R10, PT ;  /* 0x0000000a1900720c */ /* 0x040fe20003f44070 */
[----:B------:R-:W-:Y:S02]  /*89c0*/  IMAD R15, R25, R7, R15 ;  /* 0x00000007190f7224 */ /* 0x000fe400078e020f */
[--C-:B------:R-:W-:Y:S01]  /*89d0*/  @!P5 IMAD.IADD R13, R13, 0x1, -R25.reuse ;  /* 0x000000010d0dd824 */ /* 0x100fe200078e0a19 */
[C---:B------:R-:W-:Y:S01]  /*89e0*/  ISETP.GT.U32.AND P5, PT, R25.reuse, R2, PT ;  /* 0x000000021900720c */ /* 0x040fe20003fa4070 */
[----:B------:R-:W-:Y:S01]  /*89f0*/  @!P6 IMAD.IADD R12, R12, 0x1, -R25 ;  /* 0x000000010c0ce824 */ /* 0x000fe200078e0a19 */
[----:B------:R-:W-:-:S02]  /*8a00*/  ISETP.GT.U32.AND P6, PT, R25, R15, PT ;  /* 0x0000000f1900720c */ /* 0x000fc40003fc4070 */
[C---:B------:R-:W-:Y:S02]  /*8a10*/  IADD3 R7, R4.reuse, 0x63, RZ ;  /* 0x0000006304077810 */ /* 0x040fe40007ffe0ff */
[----:B------:R-:W-:Y:S01]  /*8a20*/  IADD3 R9, R4, 0x65, RZ ;  /* 0x0000006504097810 */ /* 0x000fe20007ffe0ff */
[--C-:B------:R-:W-:Y:S01]  /*8a30*/  @!P3 IMAD.IADD R11, R11, 0x1, -R25.reuse ;  /* 0x000000010b0bb824 */ /* 0x100fe200078e0a19 */
[----:B------:R-:W-:Y:S01]  /*8a40*/  ISETP.GE.AND P3, PT, R20, RZ, PT ;  /* 0x000000ff1400720c */ /* 0x000fe20003f66270 */
[--C-:B------:R-:W-:Y:S01]  /*8a50*/  @!P2 IMAD.IADD R10, R10, 0x1, -R25.reuse ;  /* 0x000000010a0aa824 */ /* 0x100fe200078e0a19 */
[----:B------:R-:W-:Y:S01]  /*8a60*/  IABS R20, R7 ;  /* 0x0000000700147213 */ /* 0x000fe20000000000 */
[----:B------:R0:W-:Y:S01]  /*8a70*/  STL [R1+0x184], R5 ;  /* 0x0001840501007387 */ /* 0x0001e20000100800 */
[----:B------:R-:W-:Y:S01]  /*8a80*/  IABS R18, R9 ;  /* 0x0000000900127213 */ /* 0x000fe20000000000 */
[--C-:B------:R-:W-:Y:S01]  /*8a90*/  @!P5 IMAD.IADD R2, R2, 0x1, -R25.reuse ;  /* 0x000000010202d824 */ /* 0x100fe200078e0a19 */
[----:B------:R-:W-:Y:S01]  /*8aa0*/  ISETP.GE.AND P5, PT, R16, RZ, PT ;  /* 0x000000ff1000720c */ /* 0x000fe20003fa6270 */
[----:B------:R-:W-:-:S02]  /*8ab0*/  @!P6 IMAD.IADD R15, R15, 0x1, -R25 ;  /* 0x000000010f0fe824 */ /* 0x000fc400078e0a19 */
[----:B------:R-:W-:Y:S02]  /*8ac0*/  IMAD.MOV.U32 R16, RZ, RZ, R20 ;  /* 0x000000ffff107224 */ /* 0x000fe400078e0014 */
[----:B0-----:R-:W-:Y:S02]  /*8ad0*/  IMAD.MOV.U32 R5, RZ, RZ, R10 ;  /* 0x000000ffff057224 */ /* 0x001fe400078e000a */
[----:B------:R-:W-:-:S04]  /*8ae0*/  IMAD.HI.U32 R14, R3, R18, RZ ;  /* 0x00000012030e7227 */ /* 0x000fc800078e00ff */
[----:B------:R-:W-:Y:S01]  /*8af0*/  @!P1 IMAD.MOV R5, RZ, RZ, -R5 ;  /* 0x000000ffff059224 */ /* 0x000fe200078e0a05 */
[----:B------:R-:W-:Y:S01]  /*8b00*/  ISETP.GT.U32.AND P1, PT, R25, R15, PT ;  /* 0x0000000f1900720c */ /* 0x000fe20003f24070 */
[----:B------:R-:W-:Y:S02]  /*8b10*/  IMAD.MOV.U32 R6, RZ, RZ, R13 ;  /* 0x000000ffff067224 */ /* 0x000fe400078e000d */
[----:B------:R-:W-:-:S04]  /*8b20*/  IMAD.HI.U32 R13, R3, R16, RZ ;  /* 0x00000010030d7227 */ /* 0x000fc800078e00ff */
[----:B------:R-:W-:Y:S02]  /*8b30*/  IMAD.MOV R14, RZ, RZ, -R14 ;  /* 0x000000ffff0e7224 */ /* 0x000fe400078e0a0e */
[----:B------:R-:W-:Y:S02]  /*8b40*/  IMAD.MOV R10, RZ, RZ, -R13 ;  /* 0x000000ffff0a7224 */ /* 0x000fe400078e0a0d */
[C---:B------:R-:W-:Y:S02]  /*8b50*/  IMAD R18, R25.reuse, R14, R18 ;  /* 0x0000000e19127224 */ /* 0x040fe400078e0212 */
[----:B------:R-:W-:Y:S01]  /*8b60*/  @!P4 IMAD.MOV R6, RZ, RZ, -R6 ;  /* 0x000000ffff06c224 */ /* 0x000fe200078e0a06 */
[C---:B------:R-:W-:Y:S01]  /*8b70*/  ISETP.GT.U32.AND P4, PT, R25.reuse, R2, PT ;  /* 0x000000021900720c */ /* 0x040fe20003f84070 */
[----:B------:R-:W-:Y:S01]  /*8b80*/  IMAD R16, R25, R10, R16 ;  /* 0x0000000a19107224 */ /* 0x000fe200078e0210 */
[----:B------:R-:W-:Y:S01]  /*8b90*/  IADD3 R8, R4, 0x64, RZ ;  /* 0x0000006404087810 */ /* 0x000fe20007ffe0ff */
[----:B------:R-:W-:Y:S01]  /*8ba0*/  @!P1 IMAD.IADD R15, R15, 0x1, -R25 ;  /* 0x000000010f0f9824 */ /* 0x000fe200078e0a19 */
[----:B------:R-:W-:-:S02]  /*8bb0*/  ISETP.GE.AND P2, PT, R0, RZ, PT ;  /* 0x000000ff0000720c */ /* 0x000fc40003f46270 */
[C---:B------:R-:W-:Y:S02]  /*8bc0*/  ISETP.GT.U32.AND P6, PT, R25.reuse, R18, PT ;  /* 0x000000121900720c */ /* 0x040fe40003fc4070 */
[----:B------:R-:W-:Y:S02]  /*8bd0*/  IABS R17, R8 ;  /* 0x0000000800117213 */ /* 0x000fe40000000000 */
[----:B------:R-:W-:Y:S01]  /*8be0*/  ISETP.GT.U32.AND P1, PT, R25, R16, PT ;  /* 0x000000101900720c */ /* 0x000fe20003f24070 */
[----:B------:R0:W-:Y:S02]  /*8bf0*/  STL [R1+0x160], R6 ;  /* 0x0001600601007387 */ /* 0x0001e40000100800 */
[----:B------:R-:W-:Y:S02]  /*8c00*/  IMAD.HI.U32 R0, R3, R17, RZ ;  /* 0x0000001103007227 */ /* 0x000fe400078e00ff */
[----:B------:R1:W-:Y:S02]  /*8c10*/  STL [R1+0x164], R5 ;  /* 0x0001640501007387 */ /* 0x0003e40000100800 */
[----:B------:R-:W-:Y:S01]  /*8c20*/  @!P4 IMAD.IADD R2, R2, 0x1, -R25 ;  /* 0x000000010202c824 */ /* 0x000fe200078e0a19 */
[----:B------:R-:W-:Y:S01]  /*8c30*/  ISETP.GE.AND P4, PT, R8, RZ, PT ;  /* 0x000000ff0800720c */ /* 0x000fe20003f86270 */
[----:B------:R-:W-:-:S02]  /*8c40*/  IMAD.MOV R0, RZ, RZ, -R0 ;  /* 0x000000ffff007224 */ /* 0x000fc400078e0a00 */
[----:B0-----:R-:W-:Y:S01]  /*8c50*/  IMAD.MOV.U32 R6, RZ, RZ, R12 ;  /* 0x000000ffff067224 */ /* 0x001fe200078e000c */
[----:B------:R-:W-:Y:S01]  /*8c60*/  IADD3 R8, R4, 0x61, RZ ;  /* 0x0000006104087810 */ /* 0x000fe20007ffe0ff */
[----:B-1----:R-:W-:Y:S02]  /*8c70*/  IMAD.MOV.U32 R5, RZ, RZ, R11 ;  /* 0x000000ffff057224 */ /* 0x002fe400078e000b */
[----:B------:R-:W-:Y:S02]  /*8c80*/  @!P0 IMAD.MOV R6, RZ, RZ, -R6 ;  /* 0x000000ffff068224 */ /* 0x000fe400078e0a06 */
[----:B------:R-:W-:Y:S02]  /*8c90*/  @!P2 IMAD.MOV R5, RZ, RZ, -R5 ;  /* 0x000000ffff05a224 */ /* 0x000fe400078e0a05 */
[----:B------:R-:W-:Y:S01]  /*8ca0*/  @!P6 IMAD.IADD R18, R18, 0x1, -R25 ;  /* 0x000000011212e824 */ /* 0x000fe200078e0a19 */
[----:B------:R-:W-:Y:S01]  /*8cb0*/  ISETP.GE.AND P6, PT, R7, RZ, PT ;  /* 0x000000ff0700720c */ /* 0x000fe20003fc6270 */
[----:B------:R-:W-:Y:S01]  /*8cc0*/  IMAD R17, R25, R0, R17 ;  /* 0x0000000019117224 */ /* 0x000fe200078e0211 */
[----:B------:R-:W-:Y:S01]  /*8cd0*/  IABS R7, R8 ;  /* 0x0000000800077213 */ /* 0x000fe20000000000 */
[----:B------:R-:W-:Y:S01]  /*8ce0*/  @!P1 IMAD.IADD R16, R16, 0x1, -R25 ;  /* 0x0000000110109824 */ /* 0x000fe200078e0a19 */
[----:B------:R-:W-:Y:S01]  /*8cf0*/  IADD3 R0, R4, 0x62, RZ ;  /* 0x0000006204007810 */ /* 0x000fe20007ffe0ff */
[----:B------:R-:W-:Y:S01]  /*8d00*/  STL [R1+0x168], R6 ;  /* 0x0001680601007387 */ /* 0x000fe20000100800 */
[----:B------:R-:W-:Y:S01]  /*8d10*/  ISETP.GE.AND P0, PT, R9, RZ, PT ;  /* 0x000000ff0900720c */ /* 0x000fe20003f06270 */
[----:B------:R-:W-:Y:S01]  /*8d20*/  IMAD.HI.U32 R9, R3, R7, RZ ;  /* 0x0000000703097227 */ /* 0x000fe200078e00ff */
[C---:B------:R-:W-:Y:S01]  /*8d30*/  ISETP.GT.U32.AND P2, PT, R25.reuse, R17, PT ;  /* 0x000000111900720c */ /* 0x040fe20003f44070 */
[----:B------:R0:W-:Y:S01]  /*8d40*/  STL [R1+0x16c], R5 ;  /* 0x00016c0501007387 */ /* 0x0001e20000100800 */
[----:B------:R-:W-:-:S02]  /*8d50*/  ISETP.GT.U32.AND P1, PT, R25, R16, PT ;  /* 0x000000101900720c */ /* 0x000fc40003f24070 */
[----:B------:R-:W-:Y:S01]  /*8d60*/  IABS R13, R0 ;  /* 0x00000000000d7213 */ /* 0x000fe20000000000 */
[----:B------:R-:W-:Y:S02]  /*8d70*/  IMAD.MOV R9, RZ, RZ, -R9 ;  /* 0x000000ffff097224 */ /* 0x000fe400078e0a09 */
[----:B0-----:R-:W-:Y:S02]  /*8d80*/  IMAD.MOV.U32 R5, RZ, RZ, R2 ;  /* 0x000000ffff057224 */ /* 0x001fe400078e0002 */
[----:B------:R-:W-:-:S04]  /*8d90*/  IMAD.HI.U32 R10, R3, R13, RZ ;  /* 0x0000000d030a7227 */ /* 0x000fc800078e00ff */
[----:B------:R-:W-:Y:S01]  /*8da0*/  @!P3 IMAD.MOV R5, RZ, RZ, -R5 ;  /* 0x000000ffff05b224 */ /* 0x000fe200078e0a05 */
[C---:B------:R-:W-:Y:S01]  /*8db0*/  ISETP.GT.U32.AND P3, PT, R25.reuse, R18, PT ;  /* 0x000000121900720c */ /* 0x040fe20003f64070 */
[----:B------:R-:W-:Y:S02]  /*8dc0*/  IMAD R7, R25, R9, R7 ;  /* 0x0000000919077224 */ /* 0x000fe400078e0207 */
[----:B------:R-:W-:Y:S02]  /*8dd0*/  IMAD.MOV R10, RZ, RZ, -R10 ;  /* 0x000000ffff0a7224 */ /* 0x000fe400078e0a0a */
[--C-:B------:R-:W-:Y:S02]  /*8de0*/  @!P2 IMAD.IADD R17, R17, 0x1, -R25.reuse ;  /* 0x000000011111a824 */ /* 0x100fe400078e0a19 */
[----:B------:R-:W-:Y:S01]  /*8df0*/  @!P1 IMAD.IADD R16, R16, 0x1, -R25 ;  /* 0x0000000110109824 */ /* 0x000fe200078e0a19 */
[C---:B------:R-:W-:Y:S01]  /*8e00*/  ISETP.GT.U32.AND P1, PT, R25.reuse, R7, PT ;  /* 0x000000071900720c */ /* 0x040fe20003f24070 */
[C---:B------:R-:W-:Y:S01]  /*8e10*/  IMAD R13, R25.reuse, R10, R13 ;  /* 0x0000000a190d7224 */ /* 0x040fe200078e020d */
[----:B------:R-:W-:-:S03]  /*8e20*/  ISETP.GT.U32.AND P2, PT, R25, R17, PT ;  /* 0x000000111900720c */ /* 0x000fc60003f44070 */
[----:B------:R-:W-:Y:S01]  /*8e30*/  @!P3 IMAD.IADD R18, R18, 0x1, -R25 ;  /* 0x000000011212b824 */ /* 0x000fe200078e0a19 */
[----:B------:R-:W-:Y:S01]  /*8e40*/  ISETP.GT.U32.AND P3, PT, R25, R13, PT ;  /* 0x0000000d1900720c */ /* 0x000fe20003f64070 */
[----:B------:R-:W-:Y:S01]  /*8e50*/  IMAD.MOV.U32 R6, RZ, RZ, R15 ;  /* 0x000000ffff067224 */ /* 0x000fe200078e000f */
[C---:B------:R-:W-:Y:S01]  /*8e60*/  IADD3 R9, R4.reuse, 0x5e, RZ ;  /* 0x0000005e04097810 */ /* 0x040fe20007ffe0ff */
[----:B------:R0:W-:Y:S01]  /*8e70*/  STL [R1+0x170], R5 ;  /* 0x0001700501007387 */ /* 0x0001e20000100800 */
[C---:B------:R-:W-:Y:S01]  /*8e80*/  IADD3 R11, R4.reuse, 0x60, RZ ;  /* 0x00000060040b7810 */ /* 0x040fe20007ffe0ff */
[----:B------:R-:W-:Y:S01]  /*8e90*/  @!P5 IMAD.MOV R6, RZ, RZ, -R6 ;  /* 0x000000ffff06d224 */ /* 0x000fe200078e0a06 */
[----:B------:R-:W-:Y:S01]  /*8ea0*/  IABS R12, R9 ;  /* 0x00000009000c7213 */ /* 0x000fe20000000000 */
[--C-:B------:R-:W-:Y:S01]  /*8eb0*/  @!P1 IMAD.IADD R7, R7, 0x1, -R25.reuse ;  /* 0x0000000107079824 */ /* 0x100fe200078e0a19 */
[----:B------:R-:W-:Y:S01]  /*8ec0*/  IADD3 R2, R4, 0x5f, RZ ;  /* 0x0000005f04027810 */ /* 0x000fe20007ffe0ff */
[----:B------:R-:W-:Y:S01]  /*8ed0*/  @!P2 IMAD.IADD R17, R17, 0x1, -R25 ;  /* 0x000000011111a824 */ /* 0x000fe200078e0a19 */
[----:B------:R-:W-:Y:S01]  /*8ee0*/  IABS R14, R11 ;  /* 0x0000000b000e7213 */ /* 0x000fe20000000000 */
[----:B0-----:R-:W-:-:S02]  /*8ef0*/  IMAD.MOV.U32 R5, RZ, RZ, R18 ;  /* 0x000000ffff057224 */ /* 0x001fc400078e0012 */
[----:B------:R-:W-:Y:S02]  /*8f00*/  @!P3 IMAD.IADD R13, R13, 0x1, -R25 ;  /* 0x000000010d0db824 */ /* 0x000fe400078e0a19 */
[----:B------:R-:W-:Y:S01]  /*8f10*/  @!P0 IMAD.MOV R5, RZ, RZ, -R5 ;  /* 0x000000ffff058224 */ /* 0x000fe200078e0a05 */
[----:B------:R-:W-:Y:S01]  /*8f20*/  ISETP.GT.U32.AND P0, PT, R25, R7, PT ;  /* 0x000000071900720c */ /* 0x000fe20003f04070 */
[C---:B------:R-:W-:Y:S01]  /*8f30*/  IMAD.HI.U32 R15, R3.reuse, R12, RZ ;  /* 0x0000000c030f7227 */ /* 0x040fe200078e00ff */
[----:B------:R-:W-:Y:S01]  /*8f40*/  IABS R10, R2 ;  /* 0x00000002000a7213 */ /* 0x000fe20000000000 */
[----:B------:R0:W-:Y:S02]  /*8f50*/  STL [R1+0xec], R6 ;  /* 0x0000ec0601007387 */ /* 0x0001e40000100800 */
[----:B------:R-:W-:Y:S01]  /*8f60*/  IMAD.HI.U32 R20, R3, R14, RZ ;  /* 0x0000000e03147227 */ /* 0x000fe200078e00ff */
[----:B------:R-:W-:Y:S02]  /*8f70*/  ISETP.GT.U32.AND P1, PT, R25, R13, PT ;  /* 0x0000000d1900720c */ /* 0x000fe40003f24070 */
[----:B------:R-:W-:Y:S01]  /*8f80*/  ISETP.GE.AND P2, PT, R0, RZ, PT ;  /* 0x000000ff0000720c */ /* 0x000fe20003f46270 */
[----:B------:R-:W-:-:S02]  /*8f90*/  IMAD.MOV R15, RZ, RZ, -R15 ;  /* 0x000000ffff0f7224 */ /* 0x000fc400078e0a0f */
[----:B0-----:R-:W-:Y:S02]  /*8fa0*/  IMAD.MOV.U32 R6, RZ, RZ, R17 ;  /* 0x000000ffff067224 */ /* 0x001fe400078e0011 */
[----:B------:R-:W-:-:S04]  /*8fb0*/  IMAD.HI.U32 R0, R3, R10, RZ ;  /* 0x0000000a03007227 */ /* 0x000fc800078e00ff */
[----:B------:R-:W-:Y:S02]  /*8fc0*/  IMAD.MOV R20, RZ, RZ, -R20 ;  /* 0x000000ffff147224 */ /* 0x000fe400078e0a14 */
[----:B------:R-:W-:Y:S01]  /*8fd0*/  @!P4 IMAD.MOV R6, RZ, RZ, -R6 ;  /* 0x000000ffff06c224 */ /* 0x000fe200078e0a06 */
[----:B------:R-:W-:Y:S01]  /*8fe0*/  ISETP.GE.AND P4, PT, R11, RZ, PT ;  /* 0x000000ff0b00720c */ /* 0x000fe20003f86270 */
[C---:B------:R-:W-:Y:S01]  /*8ff0*/  IMAD R11, R25.reuse, R15, R12 ;  /* 0x0000000f190b7224 */ /* 0x040fe200078e020c */
[----:B------:R0:W-:Y:S01]  /*9000*/  STL [R1+0xf4], R5 ;  /* 0x0000f40501007387 */ /* 0x0001e20000100800 */
[----:B------:R-:W-:Y:S02]  /*9010*/  IMAD.MOV R0, RZ, RZ, -R0 ;  /* 0x000000ffff007224 */ /* 0x000fe400078e0a00 */
[----:B------:R-:W-:Y:S02]  /*9020*/  IMAD R14, R25, R20, R14 ;  /* 0x00000014190e7224 */ /* 0x000fe400078e020e */
[----:B------:R-:W-:Y:S01]  /*9030*/  @!P0 IMAD.IADD R7, R7, 0x1, -R25 ;  /* 0x0000000107078824 */ /* 0x000fe200078e0a19 */
[C---:B------:R-:W-:Y:S01]  /*9040*/  ISETP.GT.U32.AND P0, PT, R25.reuse, R11, PT ;  /* 0x0000000b1900720c */ /* 0x040fe20003f04070 */
[----:B------:R-:W-:-:S02]  /*9050*/  IMAD R10, R25, R0, R10 ;  /* 0x00000000190a7224 */ /* 0x000fc400078e020a */
[----:B0-----:R-:W-:Y:S01]  /*9060*/  IMAD.MOV.U32 R5, RZ, RZ, R16 ;  /* 0x000000ffff057224 */ /* 0x001fe200078e0010 */
[----:B------:R-:W-:Y:S01]  /*9070*/  ISETP.GT.U32.AND P5, PT, R25, R14, PT ;  /* 0x0000000e1900720c */ /* 0x000fe20003fa4070 */
[----:B------:R-:W-:Y:S02]  /*9080*/  @!P1 IMAD.IADD R13, R13, 0x1, -R25 ;  /* 0x000000010d0d9824 */ /* 0x000fe400078e0a19 */
[----:B------:R-:W-:Y:S01]  /*9090*/  @!P6 IMAD.MOV R5, RZ, RZ, -R5 ;  /* 0x000000ffff05e224 */ /* 0x000fe200078e0a05 */
        /* <DEDUP_REMOVED lines=14> */
[C---:B------:R-:W-:Y:S01]  /*9180*/  ISETP.GT.U32.AND P0, PT, R25.reuse, R11, PT ;  /* 0x0000000b1900720c */ /* 0x040fe20003f04070 */
[----:B------:R-:W-:Y:S01]  /*9190*/  @!P6 IMAD.IADD R10, R10, 0x1, -R25 ;  /* 0x000000010a0ae824 */ /* 0x000fe200078e0a19 */
[----:B------:R-:W-:Y:S01]  /*91a0*/  ISETP.GT.U32.AND P6, PT, R25, R14, PT ;  /* 0x0000000e1900720c */ /* 0x000fe20003fc4070 */
[----:B------:R-:W-:-:S04]  /*91b0*/  IMAD.HI.U32 R12, R3, R0, RZ ;  /* 0x00000000030c7227 */ /* 0x000fc800078e00ff */
[----:B0-----:R-:W-:Y:S02]  /*91c0*/  IMAD.MOV.U32 R5, RZ, RZ, R7 ;  /* 0x000000ffff057224 */ /* 0x001fe400078e0007 */
[----:B------:R-:W-:-:S04]  /*91d0*/  IMAD.HI.U32 R7, R3, R13, RZ ;  /* 0x0000000d03077227 */ /* 0x000fc800078e00ff */
        /* <DEDUP_REMOVED lines=102> */
[----:B------:R-:W-:Y:S01]  /*9840*/  IMAD.HI.U32 R15, R3, R11, RZ ;  /* 0x0000000b030f7227 */ /* 0x000fe200078e00ff */
[----:B------:R-:W-:-:S03]  /*9850*/  IADD3 R8, R4, 0x54, RZ ;  /* 0x0000005404087810 */ /* 0x000fc60007ffe0ff */
[----:B------:R-:W-:Y:S02]  /*9860*/  @!P4 IMAD.IADD R0, R0, 0x1, -R25 ;  /* 0x000000010000c824 */ /* 0x000fe400078e0a19 */
[----:B------:R-:W-:Y:S01]  /*9870*/  IMAD.MOV R15, RZ, RZ, -R15 ;  /* 0x000000ffff0f7224 */ /* 0x000fe200078e0a0f */
[----:B------:R-:W-:Y:S02]  /*9880*/  IADD3 R10, R4, 0x52, RZ ;  /* 0x00000052040a7810 */ /* 0x000fe40007ffe0ff */
[----:B------:R-:W-:Y:S02]  /*9890*/  IABS R12, R8 ;  /* 0x00000008000c7213 */ /* 0x000fe40000000000 */
[----:B------:R-:W-:Y:S01]  /*98a0*/  ISETP.GT.U32.AND P4, PT, R25, R0, PT ;  /* 0x000000001900720c */ /* 0x000fe20003f84070 */
[----:B------:R-:W-:Y:S02]  /*98b0*/  @!P0 IMAD.IADD R7, R7, 0x1, -R25 ;  /* 0x0000000107078824 */ /* 0x000fe400078e0a19 */
[----:B------:R-:W-:Y:S01]  /*98c0*/  IMAD R11, R25, R15, R11 ;  /* 0x0000000f190b7224 */ /* 0x000fe200078e020b */
[----:B------:R-:W-:Y:S01]  /*98d0*/  IABS R14, R10 ;  /* 0x0000000a000e7213 */ /* 0x000fe20000000000 */
[----:B------:R-:W-:Y:S01]  /*98e0*/  @!P5 IMAD.IADD R2, R2, 0x1, -R25 ;  /* 0x000000010202d824 */ /* 0x000fe200078e0a19 */
[----:B------:R0:W-:Y:S01]  /*98f0*/  STL [R1+0x138], R5 ;  /* 0x0001380501007387 */ /* 0x0001e20000100800 */
[----:B------:R-:W-:Y:S01]  /*9900*/  IMAD.HI.U32 R16, R3, R12, RZ ;  /* 0x0000000c03107227 */ /* 0x000fe200078e00ff */
[----:B------:R-:W-:-:S03]  /*9910*/  ISETP.GT.U32.AND P5, PT, R25, R11, PT ;  /* 0x0000000b1900720c */ /* 0x000fc60003fa4070 */
[----:B------:R-:W-:Y:S01]  /*9920*/  IMAD.MOV.U32 R6, RZ, RZ, R7 ;  /* 0x000000ffff067224 */ /* 0x000fe200078e0007 */
[----:B------:R-:W-:Y:S01]  /*9930*/  ISETP.GE.AND P0, PT, R8, RZ, PT ;  /* 0x000000ff0800720c */ /* 0x000fe20003f06270 */
[----:B------:R-:W-:Y:S02]  /*9940*/  IMAD.MOV R16, RZ, RZ, -R16 ;  /* 0x000000ffff107224 */ /* 0x000fe400078e0a10 */
[----:B0-----:R-:W-:Y:S02]  /*9950*/  IMAD.MOV.U32 R5, RZ, RZ, R2 ;  /* 0x000000ffff057224 */ /* 0x001fe400078e0002 */
[----:B------:R-:W-:-:S04]  /*9960*/  IMAD.HI.U32 R8, R3, R14, RZ ;  /* 0x0000000e03087227 */ /* 0x000fc800078e00ff */
[----:B------:R-:W-:Y:S02]  /*9970*/  @!P2 IMAD.MOV R6, RZ, RZ, -R6 ;  /* 0x000000ffff06a224 */ /* 0x000fe400078e0a06 */
[----:B------:R-:W-:Y:S02]  /*9980*/  @!P1 IMAD.MOV R5, RZ, RZ, -R5 ;  /* 0x000000ffff059224 */ /* 0x000fe400078e0a05 */
[C---:B------:R-:W-:Y:S02]  /*9990*/  IMAD R16, R25.reuse, R16, R12 ;  /* 0x0000001019107224 */ /* 0x040fe400078e020c */
[----:B------:R-:W-:Y:S02]  /*99a0*/  IMAD.MOV R8, RZ, RZ, -R8 ;  /* 0x000000ffff087224 */ /* 0x000fe400078e0a08 */
[----:B------:R-:W-:Y:S01]  /*99b0*/  @!P4 IMAD.IADD R0, R0, 0x1, -R25 ;  /* 0x000000010000c824 */ /* 0x000fe200078e0a19 */
[----:B------:R-:W-:Y:S01]  /*99c0*/  STL [R1+0x12c], R6 ;  /* 0x00012c0601007387 */ /* 0x000fe20000100800 */
[----:B------:R-:W-:Y:S01]  /*99d0*/  IMAD R2, R25, R8, R14 ;  /* 0x0000000819027224 */ /* 0x000fe200078e020e */
[----:B------:R-:W-:-:S02]  /*99e0*/  IADD3 R9, R4, 0x53, RZ ;  /* 0x0000005304097810 */ /* 0x000fc40007ffe0ff */
[----:B------:R0:W-:Y:S01]  /*99f0*/  STL [R1+0x128], R5 ;  /* 0x0001280501007387 */ /* 0x0001e20000100800 */
[----:B------:R-:W-:Y:S01]  /*9a00*/  ISETP.GT.U32.AND P2, PT, R25, R16, PT ;  /* 0x000000101900720c */ /* 0x000fe20003f44070 */
[----:B------:R-:W-:Y:S01]  /*9a10*/  @!P5 IMAD.IADD R11, R11, 0x1, -R25 ;  /* 0x000000010b0bd824 */ /* 0x000fe200078e0a19 */
[----:B------:R-:W-:Y:S01]  /*9a20*/  IABS R13, R9 ;  /* 0x00000009000d7213 */ /* 0x000fe20000000000 */
[----:B0-----:R-:W-:-:S04]  /*9a30*/  IMAD.MOV.U32 R5, RZ, RZ, R0 ;  /* 0x000000ffff057224 */ /* 0x001fc800078e0000 */
[----:B------:R-:W-:Y:S01]  /*9a40*/  @!P6 IMAD.MOV R5, RZ, RZ, -R5 ;  /* 0x000000ffff05e224 */ /* 0x000fe200078e0a05 */
[C---:B------:R-:W-:Y:S02]  /*9a50*/  ISETP.GT.U32.AND P6, PT, R25.reuse, R2, PT ;  /* 0x000000021900720c */ /* 0x040fe40003fc4070 */
[----:B------:R-:W-:Y:S01]  /*9a60*/  ISETP.GT.U32.AND P5, PT, R25, R11, PT ;  /* 0x0000000b1900720c */ /* 0x000fe20003fa4070 */
[----:B------:R-:W-:Y:S01]  /*9a70*/  IMAD.HI.U32 R17, R3, R13, RZ ;  /* 0x0000000d03117227 */ /* 0x000fe200078e00ff */
[C---:B------:R-:W-:Y:S02]  /*9a80*/  IADD3 R7, R4.reuse, 0x51, RZ ;  /* 0x0000005104077810 */ /* 0x040fe40007ffe0ff */
[----:B------:R-:W-:Y:S01]  /*9a90*/  IADD3 R8, R4, 0x50, RZ ;  /* 0x0000005004087810 */ /* 0x000fe20007ffe0ff */
[----:B------:R-:W-:Y:S01]  /*9aa0*/  IMAD.MOV R17, RZ, RZ, -R17 ;  /* 0x000000ffff117224 */ /* 0x000fe200078e0a11 */
[----:B------:R-:W-:Y:S01]  /*9ab0*/  IABS R12, R7 ;  /* 0x00000007000c7213 */ /* 0x000fe20000000000 */
[----:B------:R-:W-:Y:S01]  /*9ac0*/  @!P2 IMAD.IADD R16, R16, 0x1, -R25 ;  /* 0x000000011010a824 */ /* 0x000fe200078e0a19 */
[----:B------:R-:W-:Y:S01]  /*9ad0*/  ISETP.GE.AND P1, PT, R9, RZ, PT ;  /* 0x000000ff0900720c */ /* 0x000fe20003f26270 */
[----:B------:R-:W-:Y:S01]  /*9ae0*/  IMAD R13, R25, R17, R13 ;  /* 0x00000011190d7224 */ /* 0x000fe200078e020d */
[----:B------:R-:W-:Y:S01]  /*9af0*/  IADD3 R9, R4, 0x4f, RZ ;  /* 0x0000004f04097810 */ /* 0x000fe20007ffe0ff */
[----:B------:R-:W-:Y:S01]  /*9b00*/  @!P6 IMAD.IADD R2, R2, 0x1, -R25 ;  /* 0x000000010202e824 */ /* 0x000fe200078e0a19 */
[----:B------:R-:W-:Y:S01]  /*9b10*/  IABS R0, R8 ;  /* 0x0000000800007213 */ /* 0x000fe20000000000 */
[----:B------:R-:W-:Y:S01]  /*9b20*/  IMAD.HI.U32 R15, R3, R12, RZ ;  /* 0x0000000c030f7227 */ /* 0x000fe200078e00ff */
[----:B------:R-:W-:-:S02]  /*9b30*/  ISETP.GT.U32.AND P2, PT, R25, R16, PT ;  /* 0x000000101900720c */ /* 0x000fc40003f44070 */
[----:B------:R-:W-:Y:S01]  /*9b40*/  IABS R14, R9 ;  /* 0x00000009000e7213 */ /* 0x000fe20000000000 */
[----:B------:R-:W-:Y:S01]  /*9b50*/  @!P5 IMAD.IADD R11, R11, 0x1, -R25 ;  /* 0x000000010b0bd824 */ /* 0x000fe200078e0a19 */
[----:B------:R-:W-:Y:S01]  /*9b60*/  ISETP.GT.U32.AND P4, PT, R25, R13, PT ;  /* 0x0000000d1900720c */ /* 0x000fe20003f84070 */
[----:B------:R-:W-:Y:S01]  /*9b70*/  IMAD.MOV R15, RZ, RZ, -R15 ;  /* 0x000000ffff0f7224 */ /* 0x000fe200078e0a0f */
[----:B------:R-:W-:Y:S01]  /*9b80*/  ISETP.GE.AND P5, PT, R10, RZ, PT ;  /* 0x000000ff0a00720c */ /* 0x000fe20003fa6270 */
[----:B------:R-:W-:Y:S01]  /*9b90*/  IMAD.HI.U32 R10, R3, R0, RZ ;  /* 0x00000000030a7227 */ /* 0x000fe200078e00ff */
[----:B------:R-:W-:-:S03]  /*9ba0*/  ISETP.GT.U32.AND P6, PT, R25, R2, PT ;  /* 0x000000021900720c */ /* 0x000fc60003fc4070 */
[----:B------:R-:W-:Y:S02]  /*9bb0*/  IMAD.MOV.U32 R6, RZ, RZ, R11 ;  /* 0x000000ffff067224 */ /* 0x000fe400078e000b */
[----:B------:R-:W-:-:S04]  /*9bc0*/  IMAD.HI.U32 R11, R3, R14, RZ ;  /* 0x0000000e030b7227 */ /* 0x000fc800078e00ff */
[----:B------:R-:W-:Y:S02]  /*9bd0*/  IMAD R12, R25, R15, R12 ;  /* 0x0000000f190c7224 */ /* 0x000fe400078e020c */
[----:B------:R-:W-:Y:S02]  /*9be0*/  IMAD.MOV R10, RZ, RZ, -R10 ;  /* 0x000000ffff0a7224 */ /* 0x000fe400078e0a0a */
[----:B------:R-:W-:Y:S01]  /*9bf0*/  @!P3 IMAD.MOV R6, RZ, RZ, -R6 ;  /* 0x000000ffff06b224 */ /* 0x000fe200078e0a06 */
[----:B------:R-:W-:Y:S01]  /*9c00*/  ISETP.GE.AND P3, PT, R7, RZ, PT ;  /* 0x000000ff0700720c */ /* 0x000fe20003f66270 */
[----:B------:R-:W-:Y:S02]  /*9c10*/  IMAD.MOV R7, RZ, RZ, -R11 ;  /* 0x000000ffff077224 */ /* 0x000fe400078e0a0b */
[----:B------:R-:W-:Y:S01]  /*9c20*/  @!P2 IMAD.IADD R16, R16, 0x1, -R25 ;  /* 0x000000011010a824 */ /* 0x000fe200078e0a19 */
[C---:B------:R-:W-:Y:S01]  /*9c30*/  ISETP.GT.U32.AND P2, PT, R25.reuse, R12, PT ;  /* 0x0000000c1900720c */ /* 0x040fe20003f44070 */
[----:B------:R-:W-:-:S02]  /*9c40*/  IMAD R11, R25, R10, R0 ;  /* 0x0000000a190b7224 */ /* 0x000fc400078e0200 */
[--C-:B------:R-:W-:Y:S02]  /*9c50*/  @!P4 IMAD.IADD R13, R13, 0x1, -R25.reuse ;  /* 0x000000010d0dc824 */ /* 0x100fe400078e0a19 */
[----:B------:R-:W-:Y:S01]  /*9c60*/  @!P6 IMAD.IADD R2, R2, 0x1, -R25 ;  /* 0x000000010202e824 */ /* 0x000fe200078e0a19 */
[C---:B------:R-:W-:Y:S02]  /*9c70*/  ISETP.GT.U32.AND P6, PT, R25.reuse, R11, PT ;  /* 0x0000000b1900720c */ /* 0x040fe40003fc4070 */
[----:B------:R-:W-:Y:S01]  /*9c80*/  ISETP.GT.U32.AND P4, PT, R25, R13, PT ;  /* 0x0000000d1900720c */ /* 0x000fe20003f84070 */
[----:B------:R0:W-:Y:S01]  /*9c90*/  STL [R1+0x124], R5 ;  /* 0x0001240501007387 */ /* 0x0001e20000100800 */
[----:B------:R-:W-:-:S03]  /*9ca0*/  IADD3 R0, R4, 0x4e, RZ ;  /* 0x0000004e04007810 */ /* 0x000fc60007ffe0ff */
[----:B------:R-:W-:Y:S02]  /*9cb0*/  @!P2 IMAD.IADD R12, R12, 0x1, -R25 ;  /* 0x000000010c0ca824 */ /* 0x000fe400078e0a19 */
[----:B0-----:R-:W-:-:S03]  /*9cc0*/  IMAD.MOV.U32 R5, RZ, RZ, R16 ;  /* 0x000000ffff057224 */ /* 0x001fc600078e0010 */
[C---:B------:R-:W-:Y:S01]  /*9cd0*/  ISETP.GT.U32.AND P2, PT, R25.reuse, R12, PT ;  /* 0x0000000c1900720c */ /* 0x040fe20003f44070 */
[----:B------:R-:W-:Y:S02]  /*9ce0*/  IMAD R14, R25, R7, R14 ;  /* 0x00000007190e7224 */ /* 0x000fe400078e020e */
[----:B------:R-:W-:Y:S01]  /*9cf0*/  @!P0 IMAD.MOV R5, RZ, RZ, -R5 ;  /* 0x000000ffff058224 */ /* 0x000fe200078e0a05 */
[----:B------:R-:W-:Y:S01]  /*9d00*/  ISETP.GE.AND P0, PT, R8, RZ, PT ;  /* 0x000000ff0800720c */ /* 0x000fe20003f06270 */
[--C-:B------:R-:W-:Y:S01]  /*9d10*/  @!P6 IMAD.IADD R11, R11, 0x1, -R25.reuse ;  /* 0x000000010b0be824 */ /* 0x100fe200078e0a19 */
[----:B------:R-:W-:Y:S02]  /*9d20*/  IADD3 R7, R4, 0x4d, RZ ;  /* 0x0000004d04077810 */ /* 0x000fe40007ffe0ff */
[----:B------:R-:W-:Y:S01]  /*9d30*/  IABS R8, R0 ;  /* 0x0000000000087213 */ /* 0x000fe20000000000 */
[----:B------:R-:W-:Y:S01]  /*9d40*/  @!P4 IMAD.IADD R13, R13, 0x1, -R25 ;  /* 0x000000010d0dc824 */ /* 0x000fe200078e0a19 */
[----:B------:R-:W-:-:S02]  /*9d50*/  IABS R16, R7 ;  /* 0x0000000700107213 */ /* 0x000fc40000000000 */
[----:B------:R-:W-:Y:S01]  /*9d60*/  ISETP.GT.U32.AND P6, PT, R25, R11, PT ;  /* 0x0000000b1900720c */ /* 0x000fe20003fc4070 */
[----:B------:R-:W-:Y:S01]  /*9d70*/  IMAD.HI.U32 R10, R3, R8, RZ ;  /* 0x00000008030a7227 */ /* 0x000fe200078e00ff */
[----:B------:R0:W-:Y:S04]  /*9d80*/  STL [R1+0x120], R6 ;  /* 0x0001200601007387 */ /* 0x0001e80000100800 */
[----:B------:R1:W-:Y:S01]  /*9d90*/  STL [R1+0x10c], R5 ;  /* 0x00010c0501007387 */ /* 0x0003e20000100800 */
[----:B------:R-:W-:Y:S02]  /*9da0*/  IMAD.MOV R10, RZ, RZ, -R10 ;  /* 0x000000ffff0a7224 */ /* 0x000fe400078e0a0a */
[----:B0-----:R-:W-:Y:S02]  /*9db0*/  IMAD.MOV.U32 R6, RZ, RZ, R13 ;  /* 0x000000ffff067224 */ /* 0x001fe400078e000d */
[----:B-1----:R-:W-:-:S02]  /*9dc0*/  IMAD.MOV.U32 R5, RZ, RZ, R2 ;  /* 0x000000ffff057224 */ /* 0x002fc400078e0002 */
[----:B------:R-:W-:-:S04]  /*9dd0*/  IMAD.HI.U32 R2, R3, R16, RZ ;  /* 0x0000001003027227 */ /* 0x000fc800078e00ff */
[----:B------:R-:W-:Y:S02]  /*9de0*/  @!P1 IMAD.MOV R6, RZ, RZ, -R6 ;  /* 0x000000ffff069224 */ /* 0x000fe400078e0a06 */
[--C-:B------:R-:W-:Y:S02]  /*9df0*/  @!P2 IMAD.IADD R12, R12, 0x1, -R25.reuse ;  /* 0x000000010c0ca824 */ /* 0x100fe400078e0a19 */
[----:B------:R-:W-:Y:S02]  /*9e00*/  IMAD.MOV R2, RZ, RZ, -R2 ;  /* 0x000000ffff027224 */ /* 0x000fe400078e0a02 */
[C---:B------:R-:W-:Y:S01]  /*9e10*/  IMAD R8, R25.reuse, R10, R8 ;  /* 0x0000000a19087224 */ /* 0x040fe200078e0208 */
[----:B------:R0:W-:Y:S01]  /*9e20*/  STL [R1+0x118], R6 ;  /* 0x0001180601007387 */ /* 0x0001e20000100800 */
[----:B------:R-:W-:Y:S02]  /*9e30*/  IMAD R16, R25, R2, R16 ;  /* 0x0000000219107224 */ /* 0x000fe400078e0210 */
[----:B------:R-:W-:Y:S01]  /*9e40*/  @!P6 IMAD.IADD R11, R11, 0x1, -R25 ;  /* 0x000000010b0be824 */ /* 0x000fe200078e0a19 */
[----:B------:R-:W-:Y:S01]  /*9e50*/  ISETP.GT.U32.AND P6, PT, R25, R8, PT ;  /* 0x000000081900720c */ /* 0x000fe20003fc4070 */
[----:B0-----:R-:W-:-:S04]  /*9e60*/  IMAD.MOV.U32 R6, RZ, RZ, R12 ;  /* 0x000000ffff067224 */ /* 0x001fc800078e000c */
[----:B------:R-:W-:Y:S01]  /*9e70*/  @!P3 IMAD.MOV R6, RZ, RZ, -R6 ;  /* 0x000000ffff06b224 */ /* 0x000fe200078e0a06 */
[C---:B------:R-:W-:Y:S02]  /*9e80*/  ISETP.GT.U32.AND P3, PT, R25.reuse, R16, PT ;  /* 0x000000101900720c */ /* 0x040fe40003f64070 */
[----:B------:R-:W-:Y:S02]  /*9e90*/  ISETP.GT.U32.AND P2, PT, R25, R14, PT ;  /* 0x0000000e1900720c */ /* 0x000fe40003f44070 */
[----:B------:R-:W-:Y:S02]  /*9ea0*/  ISETP.GE.AND P4, PT, R9, RZ, PT ;  /* 0x000000ff0900720c */ /* 0x000fe40003f86270 */
[----:B------:R-:W-:Y:S02]  /*9eb0*/  ISETP.GE.AND P1, PT, R0, RZ, PT ;  /* 0x000000ff0000720c */ /* 0x000fe40003f26270 */
[C---:B------:R-:W-:Y:S02]  /*9ec0*/  IADD3 R0, R4.reuse, 0x4c, RZ ;  /* 0x0000004c04007810 */ /* 0x040fe40007ffe0ff */
[----:B------:R-:W-:Y:S01]  /*9ed0*/  IADD3 R9, R4, 0x4b, RZ ;  /* 0x0000004b04097810 */ /* 0x000fe20007ffe0ff */
[----:B------:R-:W-:Y:S01]  /*9ee0*/  @!P5 IMAD.MOV R5, RZ, RZ, -R5 ;  /* 0x000000ffff05d224 */ /* 0x000fe200078e0a05 */
[----:B------:R-:W-:Y:S01]  /*9ef0*/  ISETP.GE.AND P5, PT, R7, RZ, PT ;  /* 0x000000ff0700720c */ /* 0x000fe20003fa6270 */
[----:B------:R-:W-:Y:S01]  /*9f00*/  @!P6 IMAD.IADD R8, R8, 0x1, -R25 ;  /* 0x000000010808e824 */ /* 0x000fe200078e0a19 */
[----:B------:R-:W-:-:S02]  /*9f10*/  IABS R7, R0 ;  /* 0x0000000000077213 */ /* 0x000fc40000000000 */
[----:B------:R-:W-:Y:S01]  /*9f20*/  IABS R13, R9 ;  /* 0x00000009000d7213 */ /* 0x000fe20000000000 */
[----:B------:R-:W-:Y:S01]  /*9f30*/  @!P3 IMAD.IADD R16, R16, 0x1, -R25 ;  /* 0x000000011010b824 */ /* 0x000fe200078e0a19 */
[----:B------:R-:W-:Y:S01]  /*9f40*/  ISETP.GT.U32.AND P6, PT, R25, R8, PT ;  /* 0x000000081900720c */ /* 0x000fe20003fc4070 */
[C---:B------:R-:W-:Y:S01]  /*9f50*/  IMAD.HI.U32 R10, R3.reuse, R7, RZ ;  /* 0x00000007030a7227 */ /* 0x040fe200078e00ff */
[----:B------:R0:W-:Y:S03]  /*9f60*/  STL [R1+0x11c], R5 ;  /* 0x00011c0501007387 */ /* 0x0001e60000100800 */
[----:B------:R-:W-:Y:S01]  /*9f70*/  IMAD.HI.U32 R2, R3, R13, RZ ;  /* 0x0000000d03027227 */ /* 0x000fe200078e00ff */
[----:B------:R-:W-:-:S03]  /*9f80*/  ISETP.GT.U32.AND P3, PT, R25, R16, PT ;  /* 0x000000101900720c */ /* 0x000fc60003f64070 */
[----:B------:R-:W-:Y:S02]  /*9f90*/  @!P2 IMAD.IADD R14, R14, 0x1, -R25 ;  /* 0x000000010e0ea824 */ /* 0x000fe400078e0a19 */
[----:B0-----:R-:W-:Y:S01]  /*9fa0*/  IMAD.MOV.U32 R5, RZ, RZ, R11 ;  /* 0x000000ffff057224 */ /* 0x001fe200078e000b */
[----:B------:R-:W-:Y:S01]  /*9fb0*/  IADD3 R17, R4, 0x4a, RZ ;  /* 0x0000004a04117810 */ /* 0x000fe20007ffe0ff */
[----:B------:R-:W-:Y:S02]  /*9fc0*/  IMAD.MOV R10, RZ, RZ, -R10 ;  /* 0x000000ffff0a7224 */ /* 0x000fe400078e0a0a */
[----:B------:R-:W-:Y:S01]  /*9fd0*/  IMAD.MOV R2, RZ, RZ, -R2 ;  /* 0x000000ffff027224 */ /* 0x000fe200078e0a02 */
[C---:B------:R-:W-:Y:S01]  /*9fe0*/  ISETP.GT.U32.AND P2, PT, R25.reuse, R14, PT ;  /* 0x0000000e1900720c */ /* 0x040fe20003f44070 */
[----:B------:R-:W-:Y:S01]  /*9ff0*/  @!P0 IMAD.MOV R5, RZ, RZ, -R5 ;  /* 0x000000ffff058224 */ /* 0x000fe200078e0a05 */
[----:B------:R-:W-:Y:S01]  /*a000*/  ISETP.GE.AND P0, PT, R0, RZ, PT ;  /* 0x000000ff0000720c */ /* 0x000fe20003f06270 */
[C---:B------:R-:W-:Y:S01]  /*a010*/  IMAD R0, R25.reuse, R10, R7 ;  /* 0x0000000a19007224 */ /* 0x040fe200078e0207 */
[----:B------:R-:W-:Y:S01]  /*a020*/  IABS R10, R17 ;  /* 0x00000011000a7213 */ /* 0x000fe20000000000 */
[C---:B------:R-:W-:Y:S01]  /*a030*/  IMAD R13, R25.reuse, R2, R13 ;  /* 0x00000002190d7224 */ /* 0x040fe200078e020d */
[----:B------:R-:W-:Y:S01]  /*a040*/  IADD3 R2, R4, 0x49, RZ ;  /* 0x0000004904027810 */ /* 0x000fe20007ffe0ff */
[----:B------:R-:W-:Y:S01]  /*a050*/  @!P6 IMAD.IADD R8, R8, 0x1, -R25 ;  /* 0x000000010808e824 */ /* 0x000fe200078e0a19 */
[----:B------:R-:W-:Y:S01]  /*a060*/  ISETP.GT.U32.AND P6, PT, R25, R0, PT ;  /* 0x000000001900720c */ /* 0x000fe20003fc4070 */
[----:B------:R-:W-:Y:S01]  /*a070*/  IMAD.HI.U32 R15, R3, R10, RZ ;  /* 0x0000000a030f7227 */ /* 0x000fe200078e00ff */
[----:B------:R-:W-:-:S03]  /*a080*/  IABS R23, R2 ;  /* 0x0000000200177213 */ /* 0x000fc60000000000 */
[----:B------:R-:W-:Y:S01]  /*a090*/  @!P3 IMAD.IADD R16, R16, 0x1, -R25 ;  /* 0x000000011010b824 */ /* 0x000fe200078e0a19 */
[----:B------:R-:W-:Y:S01]  /*a0a0*/  ISETP.GT.U32.AND P3, PT, R25, R13, PT ;  /* 0x0000000d1900720c */ /* 0x000fe20003f64070 */
[----:B------:R-:W-:Y:S02]  /*a0b0*/  IMAD.MOV R15, RZ, RZ, -R15 ;  /* 0x000000ffff0f7224 */ /* 0x000fe400078e0a0f */
[----:B------:R-:W-:Y:S01]  /*a0c0*/  IMAD.HI.U32 R22, R3, R23, RZ ;  /* 0x0000001703167227 */ /* 0x000fe200078e00ff */
[----:B------:R-:W-:Y:S03]  /*a0d0*/  STL [R1+0x110], R6 ;  /* 0x0001100601007387 */ /* 0x000fe60000100800 */
[----:B------:R-:W-:Y:S01]  /*a0e0*/  @!P2 IMAD.IADD R14, R14, 0x1, -R25 ;  /* 0x000000010e0ea824 */ /* 0x000fe200078e0a19 */
[----:B------:R0:W-:Y:S01]  /*a0f0*/  STL [R1+0x114], R5 ;  /* 0x0001140501007387 */ /* 0x0001e20000100800 */
[----:B------:R-:W-:-:S02]  /*a100*/  IMAD R10, R25, R15, R10 ;  /* 0x0000000f190a7224 */ /* 0x000fc400078e020a */
[----:B------:R-:W-:Y:S01]  /*a110*/  IMAD.MOV R22, RZ, RZ, -R22 ;  /* 0x000000ffff167224 */ /* 0x000fe200078e0a16 */
[----:B------:R-:W-:Y:S01]  /*a120*/  IADD3 R20, R4, 0x48, RZ ;  /* 0x0000004804147810 */ /* 0x000fe20007ffe0ff */
[----:B------:R-:W-:Y:S01]  /*a130*/  @!P6 IMAD.IADD R0, R0, 0x1, -R25 ;  /* 0x000000010000e824 */ /* 0x000fe200078e0a19 */
[----:B------:R-:W-:Y:S01]  /*a140*/  IADD3 R7, R4, 0x47, RZ ;  /* 0x0000004704077810 */ /* 0x000fe20007ffe0ff */
[C---:B------:R-:W-:Y:S02]  /*a150*/  IMAD R22, R25.reuse, R22, R23 ;  /* 0x0000001619167224 */ /* 0x040fe400078e0217 */
[----:B0-----:R-:W-:Y:S01]  /*a160*/  IMAD.MOV.U32 R5, RZ, RZ, R14 ;  /* 0x000000ffff057224 */ /* 0x001fe200078e000e */
[----:B------:R-:W-:-:S03]  /*a170*/  ISETP.GT.U32.AND P6, PT, R25, R10, PT ;  /* 0x0000000a1900720c */ /* 0x000fc60003fc4070 */
[----:B------:R-:W-:Y:S01]  /*a180*/  @!P4 IMAD.MOV R5, RZ, RZ, -R5 ;  /* 0x000000ffff05c224 */ /* 0x000fe200078e0a05 */
[----:B------:R-:W-:Y:S01]  /*a190*/  ISETP.GE.AND P2, PT, R9, RZ, PT ;  /* 0x000000ff0900720c */ /* 0x000fe20003f46270 */
[----:B------:R-:W-:Y:S01]  /*a1a0*/  @!P3 IMAD.IADD R13, R13, 0x1, -R25 ;  /* 0x000000010d0db824 */ /* 0x000fe200078e0a19 */
[----:B------:R-:W-:Y:S02]  /*a1b0*/  IABS R21, R20 ;  /* 0x0000001400157213 */ /* 0x000fe40000000000 */
[----:B------:R-:W-:Y:S01]  /*a1c0*/  IABS R9, R7 ;  /* 0x0000000700097213 */ /* 0x000fe20000000000 */
[----:B------:R0:W-:Y:S01]  /*a1d0*/  STL [R1+0x100], R5 ;  /* 0x0001000501007387 */ /* 0x0001e20000100800 */
[----:B------:R-:W-:Y:S01]  /*a1e0*/  ISETP.GT.U32.AND P3, PT, R25, R22, PT ;  /* 0x000000161900720c */ /* 0x000fe20003f64070 */
[----:B------:R-:W-:Y:S01]  /*a1f0*/  IMAD.HI.U32 R24, R3, R21, RZ ;  /* 0x0000001503187227 */ /* 0x000fe200078e00ff */
[----:B------:R-:W-:Y:S02]  /*a200*/  ISETP.GT.U32.AND P4, PT, R25, R0, PT ;  /* 0x000000001900720c */ /* 0x000fe40003f84070 */
[----:B------:R-:W-:Y:S01]  /*a210*/  IADD3 R12, R4, 0x46, RZ ;  /* 0x00000046040c7810 */ /* 0x000fe20007ffe0ff */
[----:B------:R-:W-:-:S04]  /*a220*/  IMAD.HI.U32 R18, R3, R9, RZ ;  /* 0x0000000903127227 */ /* 0x000fc800078e00ff */
[----:B0-----:R-:W-:Y:S02]  /*a230*/  IMAD.MOV.U32 R5, RZ, RZ, R8 ;  /* 0x000000ffff057224 */ /* 0x001fe400078e0008 */
[----:B------:R-:W-:Y:S02]  /*a240*/  IMAD.MOV R24, RZ, RZ, -R24 ;  /* 0x000000ffff187224 */ /* 0x000fe400078e0a18 */
[----:B------:R-:W-:Y:S01]  /*a250*/  @!P1 IMAD.MOV R5, RZ, RZ, -R5 ;  /* 0x000000ffff059224 */ /* 0x000fe200078e0a05 */
[----:B------:R-:W-:Y:S01]  /*a260*/  IABS R11, R12 ;  /* 0x0000000c000b7213 */ /* 0x000fe20000000000 */
[----:B------:R-:W-:Y:S02]  /*a270*/  IMAD.MOV R18, RZ, RZ, -R18 ;  /* 0x000000ffff127224 */ /* 0x000fe400078e0a12 */
[----:B------:R-:W-:Y:S01]  /*a280*/  @!P6 IMAD.IADD R10, R10, 0x1, -R25 ;  /* 0x000000010a0ae824 */ /* 0x000fe200078e0a19 */
[----:B------:R0:W-:Y:S01]  /*a290*/  STL [R1+0xfc], R5 ;  /* 0x0000fc0501007387 */ /* 0x0001e20000100800 */
[C---:B------:R-:W-:Y:S01]  /*a2a0*/  IMAD R21, R25.reuse, R24, R21 ;  /* 0x0000001819157224 */ /* 0x040fe200078e0215 */
[C---:B------:R-:W-:Y:S01]  /*a2b0*/  ISETP.GT.U32.AND P6, PT, R25.reuse, R13, PT ;  /* 0x0000000d1900720c */ /* 0x040fe20003fc4070 */
[----:B------:R-:W-:-:S02]  /*a2c0*/  IMAD R9, R25, R18, R9 ;  /* 0x0000001219097224 */ /* 0x000fc400078e0209 */
[----:B------:R-:W-:Y:S01]  /*a2d0*/  @!P3 IMAD.IADD R22, R22, 0x1, -R25 ;  /* 0x000000011616b824 */ /* 0x000fe200078e0a19 */
[----:B------:R-:W-:Y:S01]  /*a2e0*/  ISETP.GT.U32.AND P3, PT, R25, R10, PT ;  /* 0x0000000a1900720c */ /* 0x000fe20003f64070 */
[----:B------:R-:W-:-:S04]  /*a2f0*/  IMAD.HI.U32 R15, R3, R11, RZ ;  /* 0x0000000b030f7227 */ /* 0x000fc800078e00ff */
[----:B0-----:R-:W-:Y:S02]  /*a300*/  IMAD.MOV.U32 R5, RZ, RZ, R16 ;  /* 0x000000ffff057224 */ /* 0x001fe400078e0010 */
[----:B------:R-:W-:Y:S02]  /*a310*/  @!P4 IMAD.IADD R0, R0, 0x1, -R25 ;  /* 0x000000010000c824 */ /* 0x000fe400078e0a19 */
[----:B------:R-:W-:Y:S01]  /*a320*/  @!P5 IMAD.MOV R5, RZ, RZ, -R5 ;  /* 0x000000ffff05d224 */ /* 0x000fe200078e0a05 */
[C---:B------:R-:W-:Y:S01]  /*a330*/  ISETP.GT.U32.AND P5, PT, R25.reuse, R21, PT ;  /* 0x000000151900720c */ /* 0x040fe20003fa4070 */
[----:B------:R-:W-:Y:S01]  /*a340*/  IMAD.MOV R15, RZ, RZ, -R15 ;  /* 0x000000ffff0f7224 */ /* 0x000fe200078e0a0f */
[C---:B------:R-:W-:Y:S02]  /*a350*/  ISETP.GT.U32.AND P4, PT, R25.reuse, R9, PT ;  /* 0x000000091900720c */ /* 0x040fe40003f84070 */
[C---:B------:R-:W-:Y:S01]  /*a360*/  ISETP.GT.U32.AND P1, PT, R25.reuse, R22, PT ;  /* 0x000000161900720c */ /* 0x040fe20003f24070 */
[----:B------:R-:W-:Y:S01]  /*a370*/  IMAD R11, R25, R15, R11 ;  /* 0x0000000f190b7224 */ /* 0x000fe200078e020b */
[----:B------:R-:W-:Y:S01]  /*a380*/  IADD3 R18, R4, 0x45, RZ ;  /* 0x0000004504127810 */ /* 0x000fe20007ffe0ff */
[----:B------:R-:W-:-:S02]  /*a390*/  @!P6 IMAD.IADD R13, R13, 0x1, -R25 ;  /* 0x000000010d0de824 */ /* 0x000fc400078e0a19 */
[--C-:B------:R-:W-:Y:S01]  /*a3a0*/  @!P3 IMAD.IADD R10, R10, 0x1, -R25.reuse ;  /* 0x000000010a0ab824 */ /* 0x100fe200078e0a19 */
[----:B------:R-:W-:Y:S01]  /*a3b0*/  ISETP.GT.U32.AND P3, PT, R25, R11, PT ;  /* 0x0000000b1900720c */ /* 0x000fe20003f64070 */
[----:B------:R0:W-:Y:S01]  /*a3c0*/  STL [R1+0xf8], R5 ;  /* 0x0000f80501007387 */ /* 0x0001e20000100800 */
[----:B------:R-:W-:Y:S01]  /*a3d0*/  IMAD.MOV.U32 R6, RZ, RZ, R0 ;  /* 0x000000ffff067224 */ /* 0x000fe200078e0000 */
[----:B------:R-:W-:Y:S01]  /*a3e0*/  IADD3 R15, R4, 0x44, RZ ;  /* 0x00000044040f7810 */ /* 0x000fe20007ffe0ff */
[--C-:B------:R-:W-:Y:S01]  /*a3f0*/  @!P5 IMAD.IADD R21, R21, 0x1, -R25.reuse ;  /* 0x000000011515d824 */ /* 0x100fe200078e0a19 */
[----:B------:R-:W-:Y:S01]  /*a400*/  IABS R14, R18 ;  /* 0x00000012000e7213 */ /* 0x000fe20000000000 */
[--C-:B------:R-:W-:Y:S01]  /*a410*/  @!P4 IMAD.IADD R9, R9, 0x1, -R25.reuse ;  /* 0x000000010909c824 */ /* 0x100fe200078e0a19 */
[----:B------:R-:W-:Y:S01]  /*a420*/  ISETP.GE.AND P6, PT, R17, RZ, PT ;  /* 0x000000ff1100720c */ /* 0x000fe20003fc6270 */
[----:B------:R-:W-:Y:S02]  /*a430*/  @!P1 IMAD.IADD R22, R22, 0x1, -R25 ;  /* 0x0000000116169824 */ /* 0x000fe400078e0a19 */
[----:B0-----:R-:W-:Y:S01]  /*a440*/  IMAD.MOV.U32 R5, RZ, RZ, R13 ;  /* 0x000000ffff057224 */ /* 0x001fe200078e000d */
[----:B------:R-:W-:Y:S01]  /*a450*/  ISETP.GE.AND P1, PT, R2, RZ, PT ;  /* 0x000000ff0200720c */ /* 0x000fe20003f26270 */
[----:B------:R-:W-:Y:S01]  /*a460*/  @!P0 IMAD.MOV R6, RZ, RZ, -R6 ;  /* 0x000000ffff068224 */ /* 0x000fe200078e0a06 */
[----:B------:R-:W-:Y:S01]  /*a470*/  IABS R8, R15 ;  /* 0x0000000f00087213 */ /* 0x000fe20000000000 */
[----:B------:R-:W-:Y:S01]  /*a480*/  @!P2 IMAD.MOV R5, RZ, RZ, -R5 ;  /* 0x000000ffff05a224 */ /* 0x000fe200078e0a05 */
[----:B------:R-:W-:Y:S01]  /*a490*/  ISETP.GT.U32.AND P0, PT, R25, R21, PT ;  /* 0x000000151900720c */ /* 0x000fe20003f04070 */
[----:B------:R-:W-:Y:S01]  /*a4a0*/  IMAD.HI.U32 R16, R3, R14, RZ ;  /* 0x0000000e03107227 */ /* 0x000fe200078e00ff */
[----:B------:R-:W-:Y:S01]  /*a4b0*/  ISETP.GT.U32.AND P2, PT, R25, R9, PT ;  /* 0x000000091900720c */ /* 0x000fe20003f44070 */
[----:B------:R0:W-:Y:S02]  /*a4c0*/  STL [R1+0xe4], R6 ;  /* 0x0000e40601007387 */ /* 0x0001e40000100800 */
[----:B------:R-:W-:Y:S01]  /*a4d0*/  IMAD.HI.U32 R17, R3, R8, RZ ;  /* 0x0000000803117227 */ /* 0x000fe200078e00ff */
[----:B------:R-:W-:Y:S01]  /*a4e0*/  ISETP.GE.AND P5, PT, R20, RZ, PT ;  /* 0x000000ff1400720c */ /* 0x000fe20003fa6270 */
[----:B------:R1:W-:Y:S02]  /*a4f0*/  STL [R1+0xe0], R5 ;  /* 0x0000e00501007387 */ /* 0x0003e40000100800 */
[----:B------:R-:W-:-:S02]  /*a500*/  IMAD.MOV R16, RZ, RZ, -R16 ;  /* 0x000000ffff107224 */ /* 0x000fc400078e0a10 */
[----:B------:R-:W-:Y:S01]  /*a510*/  @!P3 IMAD.IADD R11, R11, 0x1, -R25 ;  /* 0x000000010b0bb824 */ /* 0x000fe200078e0a19 */
[----:B------:R-:W-:Y:S01]  /*a520*/  ISETP.GE.AND P4, PT, R7, RZ, PT ;  /* 0x000000ff0700720c */ /* 0x000fe20003f86270 */
[----:B0-----:R-:W-:Y:S02]  /*a530*/  IMAD.MOV.U32 R6, RZ, RZ, R10 ;  /* 0x000000ffff067224 */ /* 0x001fe400078e000a */
[----:B------:R-:W-:Y:S02]  /*a540*/  IMAD.MOV R17, RZ, RZ, -R17 ;  /* 0x000000ffff117224 */ /* 0x000fe400078e0a11 */
[----:B-1----:R-:W-:Y:S02]  /*a550*/  IMAD.MOV.U32 R5, RZ, RZ, R22 ;  /* 0x000000ffff057224 */ /* 0x002fe400078e0016 */
[C---:B------:R-:W-:Y:S01]  /*a560*/  IMAD R7, R25.reuse, R16, R14 ;  /* 0x0000001019077224 */ /* 0x040fe200078e020e */
[----:B------:R-:W-:Y:S01]  /*a570*/  IADD3 R0, R4, 0x43, RZ ;  /* 0x0000004304007810 */ /* 0x000fe20007ffe0ff */
[----:B------:R-:W-:Y:S01]  /*a580*/  @!P6 IMAD.MOV R6, RZ, RZ, -R6 ;  /* 0x000000ffff06e224 */ /* 0x000fe200078e0a06 */
[C---:B------:R-:W-:Y:S01]  /*a590*/  ISETP.GT.U32.AND P3, PT, R25.reuse, R11, PT ;  /* 0x0000000b1900720c */ /* 0x040fe20003f64070 */
[----:B------:R-:W-:Y:S01]  /*a5a0*/  @!P1 IMAD.MOV R5, RZ, RZ, -R5 ;  /* 0x000000ffff059224 */ /* 0x000fe200078e0a05 */
[C---:B------:R-:W-:Y:S01]  /*a5b0*/  ISETP.GT.U32.AND P6, PT, R25.reuse, R7, PT ;  /* 0x000000071900720c */ /* 0x040fe20003fc4070 */
[----:B------:R-:W-:-:S02]  /*a5c0*/  IMAD R17, R25, R17, R8 ;  /* 0x0000001119117224 */ /* 0x000fc400078e0208 */
[--C-:B------:R-:W-:Y:S01]  /*a5d0*/  @!P0 IMAD.IADD R21, R21, 0x1, -R25.reuse ;  /* 0x0000000115158824 */ /* 0x100fe200078e0a19 */
[----:B------:R-:W-:Y:S01]  /*a5e0*/  IABS R8, R0 ;  /* 0x0000000000087213 */ /* 0x000fe20000000000 */
[----:B------:R-:W-:Y:S01]  /*a5f0*/  @!P2 IMAD.IADD R9, R9, 0x1, -R25 ;  /* 0x000000010909a824 */ /* 0x000fe200078e0a19 */
[----:B------:R0:W-:Y:S01]  /*a600*/  STL [R1+0xdc], R6 ;  /* 0x0000dc0601007387 */ /* 0x0001e20000100800 */
[----:B------:R-:W-:-:S03]  /*a610*/  ISETP.GT.U32.AND P0, PT, R25, R17, PT ;  /* 0x000000111900720c */ /* 0x000fc60003f04070 */
[----:B------:R1:W-:Y:S01]  /*a620*/  STL [R1+0xd8], R5 ;  /* 0x0000d80501007387 */ /* 0x0003e20000100800 */
[----:B------:R-:W-:Y:S01]  /*a630*/  ISETP.GE.AND P1, PT, R12, RZ, PT ;  /* 0x000000ff0c00720c */ /* 0x000fe20003f26270 */
[----:B------:R-:W-:-:S04]  /*a640*/  IMAD.HI.U32 R10, R3, R8, RZ ;  /* 0x00000008030a7227 */ /* 0x000fc800078e00ff */
[----:B0-----:R-:W-:Y:S02]  /*a650*/  IMAD.MOV.U32 R6, RZ, RZ, R21 ;  /* 0x000000ffff067224 */ /* 0x001fe400078e0015 */
[----:B-1----:R-:W-:Y:S02]  /*a660*/  IMAD.MOV.U32 R5, RZ, RZ, R9 ;  /* 0x000000ffff057224 */ /* 0x002fe400078e0009 */
[----:B------:R-:W-:Y:S02]  /*a670*/  @!P5 IMAD.MOV R6, RZ, RZ, -R6 ;  /* 0x000000ffff06d224 */ /* 0x000fe400078e0a06 */
[----:B------:R-:W-:Y:S02]  /*a680*/  @!P4 IMAD.MOV R5, RZ, RZ, -R5 ;  /* 0x000000ffff05c224 */ /* 0x000fe400078e0a05 */
[--C-:B------:R-:W-:Y:S02]  /*a690*/  @!P3 IMAD.IADD R11, R11, 0x1, -R25.reuse ;  /* 0x000000010b0bb824 */ /* 0x100fe400078e0a19 */
[----:B------:R-:W-:Y:S01]  /*a6a0*/  IMAD.MOV R10, RZ, RZ, -R10 ;  /* 0x000000ffff0a7224 */ /* 0x000fe200078e0a0a */
[----:B------:R-:W-:Y:S01]  /*a6b0*/  STL [R1+0xcc], R6 ;  /* 0x0000cc0601007387 */ /* 0x000fe20000100800 */
[--C-:B------:R-:W-:Y:S01]  /*a6c0*/  @!P6 IMAD.IADD R7, R7, 0x1, -R25.reuse ;  /* 0x000000010707e824 */ /* 0x100fe200078e0a19 */
[----:B------:R-:W-:Y:S01]  /*a6d0*/  IADD3 R2, R4, 0x42, RZ ;  /* 0x0000004204027810 */ /* 0x000fe20007ffe0ff */
[----:B------:R-:W-:Y:S01]  /*a6e0*/  IMAD R8, R25, R10, R8 ;  /* 0x0000000a19087224 */ /* 0x000fe200078e0208 */
[----:B------:R0:W-:Y:S01]  /*a6f0*/  STL [R1+0xc4], R5 ;  /* 0x0000c40501007387 */ /* 0x0001e20000100800 */
[----:B------:R-:W-:Y:S01]  /*a700*/  @!P0 IMAD.IADD R17, R17, 0x1, -R25 ;  /* 0x0000000111118824 */ /* 0x000fe200078e0a19 */
[----:B------:R-:W-:-:S02]  /*a710*/  IABS R20, R2 ;  /* 0x0000000200147213 */ /* 0x000fc40000000000 */
[----:B------:R-:W-:Y:S01]  /*a720*/  ISETP.GT.U32.AND P0, PT, R25, R7, PT ;  /* 0x000000071900720c */ /* 0x000fe20003f04070 */
[----:B0-----:R-:W-:-:S04]  /*a730*/  IMAD.MOV.U32 R5, RZ, RZ, R11 ;  /* 0x000000ffff057224 */ /* 0x001fc800078e000b */
[----:B------:R-:W-:Y:S01]  /*a740*/  @!P1 IMAD.MOV R5, RZ, RZ, -R5 ;  /* 0x000000ffff059224 */ /* 0x000fe200078e0a05 */
[----:B------:R-:W-:Y:S02]  /*a750*/  ISETP.GT.U32.AND P1, PT, R25, R8, PT ;  /* 0x000000081900720c */ /* 0x000fe40003f24070 */
[----:B------:R-:W-:Y:S01]  /*a760*/  ISETP.GE.AND P6, PT, R0, RZ, PT ;  /* 0x000000ff0000720c */ /* 0x000fe20003fc6270 */
[----:B------:R-:W-:Y:S01]  /*a770*/  IMAD.HI.U32 R0, R3, R20, RZ ;  /* 0x0000001403007227 */ /* 0x000fe200078e00ff */
[----:B------:R-:W-:Y:S02]  /*a780*/  ISETP.GT.U32.AND P4, PT, R25, R17, PT ;  /* 0x000000111900720c */ /* 0x000fe40003f84070 */
[----:B------:R-:W-:Y:S01]  /*a790*/  IADD3 R16, R4, 0x41, RZ ;  /* 0x0000004104107810 */ /* 0x000fe20007ffe0ff */
[----:B------:R-:W-:Y:S02]  /*a7a0*/  IMAD.MOV R0, RZ, RZ, -R0 ;  /* 0x000000ffff007224 */ /* 0x000fe400078e0a00 */
[--C-:B------:R-:W-:Y:S01]  /*a7b0*/  @!P0 IMAD.IADD R7, R7, 0x1, -R25.reuse ;  /* 0x0000000107078824 */ /* 0x100fe200078e0a19 */
[----:B------:R-:W-:Y:S01]  /*a7c0*/  ISETP.GE.AND P0, PT, R16, RZ, PT ;  /* 0x000000ff1000720c */ /* 0x000fe20003f06270 */
[----:B------:R-:W-:Y:S01]  /*a7d0*/  IMAD R20, R25, R0, R20 ;  /* 0x0000000019147224 */ /* 0x000fe200078e0214 */
[----:B------:R-:W-:Y:S01]  /*a7e0*/  IABS R16, R16 ;  /* 0x0000001000107213 */ /* 0x000fe20000000000 */
[----:B------:R-:W-:-:S04]  /*a7f0*/  @!P1 IMAD.IADD R8, R8, 0x1, -R25 ;  /* 0x0000000108089824 */ /* 0x000fc800078e0a19 */
[----:B------:R-:W-:Y:S01]  /*a800*/  @!P4 IMAD.IADD R17, R17, 0x1, -R25 ;  /* 0x000000011111c824 */ /* 0x000fe200078e0a19 */
[----:B------:R-:W-:Y:S01]  /*a810*/  ISETP.GT.U32.AND P4, PT, R25, R20, PT ;  /* 0x000000141900720c */ /* 0x000fe20003f84070 */
[----:B------:R-:W-:Y:S01]  /*a820*/  IMAD.HI.U32 R10, R3, R16, RZ ;  /* 0x00000010030a7227 */ /* 0x000fe200078e00ff */
[----:B------:R-:W-:-:S03]  /*a830*/  ISETP.GT.U32.AND P1, PT, R25, R8, PT ;  /* 0x000000081900720c */ /* 0x000fc60003f24070 */
[----:B------:R-:W-:Y:S01]  /*a840*/  IMAD.MOV R10, RZ, RZ, -R10 ;  /* 0x000000ffff0a7224 */ /* 0x000fe200078e0a0a */
[----:B------:R-:W-:Y:S02]  /*a850*/  ISETP.GE.AND P5, PT, R2, RZ, PT ;  /* 0x000000ff0200720c */ /* 0x000fe40003fa6270 */
[----:B------:R-:W-:Y:S01]  /*a860*/  ISETP.GE.AND P2, PT, R18, RZ, PT ;  /* 0x000000ff1200720c */ /* 0x000fe20003f46270 */
[----:B------:R-:W-:Y:S01]  /*a870*/  IMAD R16, R25, R10, R16 ;  /* 0x0000000a19107224 */ /* 0x000fe200078e0210 */
[----:B------:R-:W-:Y:S02]  /*a880*/  ISETP.GE.AND P3, PT, R15, RZ, PT ;  /* 0x000000ff0f00720c */ /* 0x000fe40003f66270 */
[----:B------:R-:W-:Y:S01]  /*a890*/  IADD3 R2, R4, 0x40, RZ ;  /* 0x0000004004027810 */ /* 0x000fe20007ffe0ff */
[--C-:B------:R-:W-:Y:S02]  /*a8a0*/  @!P4 IMAD.IADD R20, R20, 0x1, -R25.reuse ;  /* 0x000000011414c824 */ /* 0x100fe400078e0a19 */
[----:B------:R-:W-:Y:S01]  /*a8b0*/  @!P1 IMAD.IADD R8, R8, 0x1, -R25 ;  /* 0x0000000108089824 */ /* 0x000fe200078e0a19 */
[----:B------:R-:W-:-:S02]  /*a8c0*/  IABS R11, R2 ;  /* 0x00000002000b7213 */ /* 0x000fc40000000000 */
[C---:B------:R-:W-:Y:S02]  /*a8d0*/  ISETP.GT.U32.AND P1, PT, R25.reuse, R16, PT ;  /* 0x000000101900720c */ /* 0x040fe40003f24070 */
[----:B------:R-:W-:Y:S01]  /*a8e0*/  IADD3 R0, R4, 0x3f, RZ ;  /* 0x0000003f04007810 */ /* 0x000fe20007ffe0ff */
[----:B------:R0:W-:Y:S01]  /*a8f0*/  STL [R1+0xc0], R5 ;  /* 0x0000c00501007387 */ /* 0x0001e20000100800 */
[----:B------:R-:W-:Y:S01]  /*a900*/  ISETP.GT.U32.AND P4, PT, R25, R20, PT ;  /* 0x000000141900720c */ /* 0x000fe20003f84070 */
[----:B------:R-:W-:Y:S01]  /*a910*/  IMAD.HI.U32 R9, R3, R11, RZ ;  /* 0x0000000b03097227 */ /* 0x000fe200078e00ff */
[----:B------:R-:W-:-:S03]  /*a920*/  IABS R13, R0 ;  /* 0x00000000000d7213 */ /* 0x000fc60000000000 */
[----:B------:R-:W-:Y:S02]  /*a930*/  @!P2 IMAD.MOV R7, RZ, RZ, -R7 ;  /* 0x000000ffff07a224 */ /* 0x000fe400078e0a07 */
[----:B0-----:R-:W-:Y:S01]  /*a940*/  IMAD.MOV.U32 R5, RZ, RZ, R17 ;  /* 0x000000ffff057224 */ /* 0x001fe200078e0011 */
[----:B------:R-:W-:Y:S01]  /*a950*/  ISETP.GE.AND P2, PT, R2, RZ, PT ;  /* 0x000000ff0200720c */ /* 0x000fe20003f46270 */
[----:B------:R-:W-:Y:S02]  /*a960*/  IMAD.MOV R9, RZ, RZ, -R9 ;  /* 0x000000ffff097224 */ /* 0x000fe400078e0a09 */
[----:B------:R-:W-:Y:S01]  /*a970*/  @!P3 IMAD.MOV R5, RZ, RZ, -R5 ;  /* 0x000000ffff05b224 */ /* 0x000fe200078e0a05 */
[----:B------:R-:W-:Y:S01]  /*a980*/  ISETP.GE.AND P3, PT, R0, RZ, PT ;  /* 0x000000ff0000720c */ /* 0x000fe20003f66270 */
[----:B------:R-:W-:Y:S01]  /*a990*/  IMAD.HI.U32 R2, R3, R13, RZ ;  /* 0x0000000d03027227 */ /* 0x000fe200078e00ff */
[----:B------:R-:W-:-:S03]  /*a9a0*/  IADD3 R0, R4, 0x3e, RZ ;  /* 0x0000003e04007810 */ /* 0x000fc60007ffe0ff */
[C---:B------:R-:W-:Y:S01]  /*a9b0*/  IMAD R11, R25.reuse, R9, R11 ;  /* 0x00000009190b7224 */ /* 0x040fe200078e020b */
[----:B------:R-:W-:Y:S01]  /*a9c0*/  IABS R10, R0 ;  /* 0x00000000000a7213 */ /* 0x000fe20000000000 */
[--C-:B------:R-:W-:Y:S02]  /*a9d0*/  @!P1 IMAD.IADD R16, R16, 0x1, -R25.reuse ;  /* 0x0000000110109824 */ /* 0x100fe400078e0a19 */
[----:B------:R-:W-:Y:S02]  /*a9e0*/  IMAD.MOV R2, RZ, RZ, -R2 ;  /* 0x000000ffff027224 */ /* 0x000fe400078e0a02 */
[----:B------:R-:W-:Y:S01]  /*a9f0*/  @!P4 IMAD.IADD R20, R20, 0x1, -R25 ;  /* 0x000000011414c824 */ /* 0x000fe200078e0a19 */
[C---:B------:R-:W-:Y:S01]  /*aa00*/  ISETP.GT.U32.AND P4, PT, R25.reuse, R11, PT ;  /* 0x0000000b1900720c */ /* 0x040fe20003f84070 */
[C---:B------:R-:W-:Y:S01]  /*aa10*/  IMAD R13, R25.reuse, R2, R13 ;  /* 0x00000002190d7224 */ /* 0x040fe200078e020d */
[----:B------:R-:W-:Y:S01]  /*aa20*/  ISETP.GT.U32.AND P1, PT, R25, R16, PT ;  /* 0x000000101900720c */ /* 0x000fe20003f24070 */
[----:B------:R-:W-:Y:S01]  /*aa30*/  STL [R1+0x107c], R7 ;  /* 0x00107c0701007387 */ /* 0x000fe20000100800 */
[----:B------:R-:W-:-:S03]  /*aa40*/  IMAD.HI.U32 R14, R3, R10, RZ ;  /* 0x0000000a030e7227 */ /* 0x000fc600078e00ff */
[----:B------:R0:W-:Y:S01]  /*aa50*/  STL [R1+0xbc], R5 ;  /* 0x0000bc0501007387 */ /* 0x0001e20000100800 */
[----:B------:R-:W-:Y:S01]  /*aa60*/  @!P6 IMAD.MOV R8, RZ, RZ, -R8 ;  /* 0x000000ffff08e224 */ /* 0x000fe200078e0a08 */
[----:B------:R-:W-:Y:S01]  /*aa70*/  ISETP.GT.U32.AND P6, PT, R25, R13, PT ;  /* 0x0000000d1900720c */ /* 0x000fe20003fc4070 */
[----:B------:R-:W-:Y:S02]  /*aa80*/  IMAD.MOV R14, RZ, RZ, -R14 ;  /* 0x000000ffff0e7224 */ /* 0x000fe400078e0a0e */
[----:B0-----:R-:W-:-:S04]  /*aa90*/  IMAD.MOV.U32 R5, RZ, RZ, R20 ;  /* 0x000000ffff057224 */ /* 0x001fc800078e0014 */
[----:B------:R-:W-:Y:S01]  /*aaa0*/  @!P5 IMAD.MOV R5, RZ, RZ, -R5 ;  /* 0x000000ffff05d224 */ /* 0x000fe200078e0a05 */
[----:B------:R-:W-:Y:S01]  /*aab0*/  ISETP.GE.AND P5, PT, R0, RZ, PT ;  /* 0x000000ff0000720c */ /* 0x000fe20003fa6270 */
[----:B------:R-:W-:Y:S02]  /*aac0*/  IMAD R0, R25, R14, R10 ;  /* 0x0000000e19007224 */ /* 0x000fe400078e020a */
[--C-:B------:R-:W-:Y:S02]  /*aad0*/  @!P4 IMAD.IADD R11, R11, 0x1, -R25.reuse ;  /* 0x000000010b0bc824 */ /* 0x100fe400078e0a19 */
[--C-:B------:R-:W-:Y:S01]  /*aae0*/  @!P1 IMAD.IADD R16, R16, 0x1, -R25.reuse ;  /* 0x0000000110109824 */ /* 0x100fe200078e0a19 */
[----:B------:R-:W-:Y:S02]  /*aaf0*/  ISETP.GT.U32.AND P1, PT, R25, R0, PT ;  /* 0x000000001900720c */ /* 0x000fe40003f24070 */
[C---:B------:R-:W-:Y:S02]  /*ab00*/  IADD3 R15, R4.reuse, 0x3d, RZ ;  /* 0x0000003d040f7810 */ /* 0x040fe40007ffe0ff */
[----:B------:R-:W-:Y:S01]  /*ab10*/  IADD3 R12, R4, 0x3c, RZ ;  /* 0x0000003c040c7810 */ /* 0x000fe20007ffe0ff */
[----:B------:R-:W-:Y:S01]  /*ab20*/  @!P6 IMAD.IADD R13, R13, 0x1, -R25 ;  /* 0x000000010d0de824 */ /* 0x000fe200078e0a19 */
[----:B------:R-:W-:-:S02]  /*ab30*/  ISETP.GT.U32.AND P4, PT, R25, R11, PT ;  /* 0x0000000b1900720c */ /* 0x000fc40003f84070 */
[----:B------:R-:W-:Y:S02]  /*ab40*/  IADD3 R2, R4, 0x3b, RZ ;  /* 0x0000003b04027810 */ /* 0x000fe40007ffe0ff */
[----:B------:R-:W-:Y:S02]  /*ab50*/  IABS R18, R15 ;  /* 0x0000000f00127213 */ /* 0x000fe40000000000 */
[----:B------:R-:W-:Y:S02]  /*ab60*/  IABS R17, R12 ;  /* 0x0000000c00117213 */ /* 0x000fe40000000000 */
[----:B------:R-:W-:Y:S01]  /*ab70*/  IABS R9, R2 ;  /* 0x0000000200097213 */ /* 0x000fe20000000000 */
[----:B------:R-:W-:Y:S01]  /*ab80*/  IMAD.HI.U32 R20, R3, R18, RZ ;  /* 0x0000001203147227 */ /* 0x000fe200078e00ff */
[----:B------:R-:W-:Y:S01]  /*ab90*/  ISETP.GT.U32.AND P6, PT, R25, R13, PT ;  /* 0x0000000d1900720c */ /* 0x000fe20003fc4070 */
[----:B------:R-:W-:Y:S02]  /*aba0*/  STL [R1+0x1080], R8 ;  /* 0x0010800801007387 */ /* 0x000fe40000100800 */
[----:B------:R-:W-:-:S02]  /*abb0*/  IMAD.HI.U32 R10, R3, R17, RZ ;  /* 0x00000011030a7227 */ /* 0x000fc400078e00ff */
[----:B------:R0:W-:Y:S02]  /*abc0*/  STL [R1+0xb8], R5 ;  /* 0x0000b80501007387 */ /* 0x0001e40000100800 */
[----:B------:R-:W-:Y:S02]  /*abd0*/  @!P1 IMAD.IADD R0, R0, 0x1, -R25 ;  /* 0x0000000100009824 */ /* 0x000fe400078e0a19 */
[----:B------:R-:W-:-:S04]  /*abe0*/  IMAD.HI.U32 R14, R3, R9, RZ ;  /* 0x00000009030e7227 */ /* 0x000fc800078e00ff */
[----:B------:R-:W-:Y:S02]  /*abf0*/  IMAD.MOV R20, RZ, RZ, -R20 ;  /* 0x000000ffff147224 */ /* 0x000fe400078e0a14 */
[----:B0-----:R-:W-:Y:S02]  /*ac00*/  IMAD.MOV.U32 R5, RZ, RZ, R16 ;  /* 0x000000ffff057224 */ /* 0x001fe400078e0010 */
[----:B------:R-:W-:Y:S02]  /*ac10*/  IMAD.MOV R10, RZ, RZ, -R10 ;  /* 0x000000ffff0a7224 */ /* 0x000fe400078e0a0a */
[----:B------:R-:W-:Y:S01]  /*ac20*/  @!P4 IMAD.IADD R11, R11, 0x1, -R25 ;  /* 0x000000010b0bc824 */ /* 0x000fe200078e0a19 */
[----:B------:R-:W-:Y:S01]  /*ac30*/  ISETP.GE.AND P4, PT, R15, RZ, PT ;  /* 0x000000ff0f00720c */ /* 0x000fe20003f86270 */
[----:B------:R-:W-:Y:S01]  /*ac40*/  @!P0 IMAD.MOV R5, RZ, RZ, -R5 ;  /* 0x000000ffff058224 */ /* 0x000fe200078e0a05 */
[C---:B------:R-:W-:Y:S01]  /*ac50*/  ISETP.GT.U32.AND P0, PT, R25.reuse, R0, PT ;  /* 0x000000001900720c */ /* 0x040fe20003f04070 */
[----:B------:R-:W-:-:S02]  /*ac60*/  IMAD R15, R25, R20, R18 ;  /* 0x00000014190f7224 */ /* 0x000fc400078e0212 */
[----:B------:R-:W-:Y:S02]  /*ac70*/  IMAD.MOV R14, RZ, RZ, -R14 ;  /* 0x000000ffff0e7224 */ /* 0x000fe400078e0a0e */
[C---:B------:R-:W-:Y:S01]  /*ac80*/  IMAD R17, R25.reuse, R10, R17 ;  /* 0x0000000a19117224 */ /* 0x040fe200078e0211 */
[----:B------:R-:W-:Y:S01]  /*ac90*/  IADD3 R10, R4, 0x3a, RZ ;  /* 0x0000003a040a7810 */ /* 0x000fe20007ffe0ff */
[C---:B------:R-:W-:Y:S01]  /*aca0*/  IMAD R9, R25.reuse, R14, R9 ;  /* 0x0000000e19097224 */ /* 0x040fe200078e0209 */
[----:B------:R-:W-:Y:S01]  /*acb0*/  ISETP.GT.U32.AND P1, PT, R25, R15, PT ;  /* 0x0000000f1900720c */ /* 0x000fe20003f24070 */
[----:B------:R-:W-:Y:S01]  /*acc0*/  @!P6 IMAD.IADD R13, R13, 0x1, -R25 ;  /* 0x000000010d0de824 */ /* 0x000fe200078e0a19 */
[----:B------:R-:W-:Y:S02]  /*acd0*/  IABS R14, R10 ;  /* 0x0000000a000e7213 */ /* 0x000fe40000000000 */
[----:B------:R-:W-:Y:S01]  /*ace0*/  ISETP.GT.U32.AND P6, PT, R25, R17, PT ;  /* 0x000000111900720c */ /* 0x000fe20003fc4070 */
[----:B------:R0:W-:Y:S01]  /*acf0*/  STL [R1+0xa8], R5 ;  /* 0x0000a80501007387 */ /* 0x0001e20000100800 */
[----:B------:R-:W-:-:S02]  /*ad00*/  IMAD.MOV.U32 R6, RZ, RZ, R11 ;  /* 0x000000ffff067224 */ /* 0x000fc400078e000b */
[----:B------:R-:W-:Y:S01]  /*ad10*/  IMAD.MOV.U32 R11, RZ, RZ, R14 ;  /* 0x000000ffff0b7224 */ /* 0x000fe200078e000e */
[----:B------:R-:W-:Y:S01]  /*ad20*/  IADD3 R14, R4, 0x39, RZ ;  /* 0x00000039040e7810 */ /* 0x000fe20007ffe0ff */
[----:B------:R-:W-:Y:S02]  /*ad30*/  @!P2 IMAD.MOV R6, RZ, RZ, -R6 ;  /* 0x000000ffff06a224 */ /* 0x000fe400078e0a06 */
[----:B0-----:R-:W-:Y:S01]  /*ad40*/  IMAD.MOV.U32 R5, RZ, RZ, R13 ;  /* 0x000000ffff057224 */ /* 0x001fe200078e000d */
[----:B------:R-:W-:Y:S01]  /*ad50*/  ISETP.GE.AND P2, PT, R12, RZ, PT ;  /* 0x000000ff0c00720c */ /* 0x000fe20003f46270 */
[----:B------:R-:W-:Y:S02]  /*ad60*/  @!P0 IMAD.IADD R0, R0, 0x1, -R25 ;  /* 0x0000000100008824 */ /* 0x000fe400078e0a19 */
[----:B------:R-:W-:Y:S01]  /*ad70*/  @!P3 IMAD.MOV R5, RZ, RZ, -R5 ;  /* 0x000000ffff05b224 */ /* 0x000fe200078e0a05 */
[----:B------:R-:W-:Y:S01]  /*ad80*/  ISETP.GE.AND P0, PT, R2, RZ, PT ;  /* 0x000000ff0200720c */ /* 0x000fe20003f06270 */
[----:B------:R-:W-:Y:S01]  /*ad90*/  IMAD.HI.U32 R12, R3, R11, RZ ;  /* 0x0000000b030c7227 */ /* 0x000fe200078e00ff */
[----:B------:R-:W-:Y:S01]  /*ada0*/  IABS R2, R14 ;  /* 0x0000000e00027213 */ /* 0x000fe20000000000 */
[----:B------:R-:W-:Y:S01]  /*adb0*/  STL [R1+0xb0], R6 ;  /* 0x0000b00601007387 */ /* 0x000fe20000100800 */
[----:B------:R-:W-:Y:S01]  /*adc0*/  ISETP.GT.U32.AND P3, PT, R25, R9, PT ;  /* 0x000000091900720c */ /* 0x000fe20003f64070 */
[----:B------:R-:W-:-:S02]  /*add0*/  @!P1 IMAD.IADD R15, R15, 0x1, -R25 ;  /* 0x000000010f0f9824 */ /* 0x000fc400078e0a19 */
[----:B------:R0:W-:Y:S01]  /*ade0*/  STL [R1+0xb4], R5 ;  /* 0x0000b40501007387 */ /* 0x0001e20000100800 */
[----:B------:R-:W-:Y:S01]  /*adf0*/  @!P6 IMAD.IADD R17, R17, 0x1, -R25 ;  /* 0x000000011111e824 */ /* 0x000fe200078e0a19 */
[----:B------:R-:W-:Y:S01]  /*ae00*/  ISETP.GE.AND P1, PT, R10, RZ, PT ;  /* 0x000000ff0a00720c */ /* 0x000fe20003f26270 */
[----:B------:R-:W-:Y:S02]  /*ae10*/  IMAD.MOV R12, RZ, RZ, -R12 ;  /* 0x000000ffff0c7224 */ /* 0x000fe400078e0a0c */
[----:B------:R-:W-:Y:S02]  /*ae20*/  IMAD.MOV.U32 R10, RZ, RZ, R2 ;  /* 0x000000ffff0a7224 */ /* 0x000fe400078e0002 */
[----:B0-----:R-:W-:Y:S02]  /*ae30*/  IMAD.MOV.U32 R5, RZ, RZ, R0 ;  /* 0x000000ffff057224 */ /* 0x001fe400078e0000 */
[C---:B------:R-:W-:Y:S02]  /*ae40*/  IMAD R11, R25.reuse, R12, R11 ;  /* 0x0000000c190b7224 */ /* 0x040fe400078e020b */
[----:B------:R-:W-:Y:S01]  /*ae50*/  @!P5 IMAD.MOV R5, RZ, RZ, -R5 ;  /* 0x000000ffff05d224 */ /* 0x000fe200078e0a05 */
[----:B------:R-:W-:Y:S01]  /*ae60*/  ISETP.GT.U32.AND P5, PT, R25, R17, PT ;  /* 0x000000111900720c */ /* 0x000fe20003fa4070 */
[----:B------:R-:W-:Y:S01]  /*ae70*/  IMAD.HI.U32 R12, R3, R10, RZ ;  /* 0x0000000a030c7227 */ /* 0x000fe200078e00ff */
[----:B------:R-:W-:-:S03]  /*ae80*/  ISETP.GT.U32.AND P6, PT, R25, R15, PT ;  /* 0x0000000f1900720c */ /* 0x000fc60003fc4070 */
[----:B------:R-:W-:Y:S02]  /*ae90*/  IMAD.MOV R12, RZ, RZ, -R12 ;  /* 0x000000ffff0c7224 */ /* 0x000fe400078e0a0c */
[----:B------:R-:W-:Y:S02]  /*aea0*/  @!P3 IMAD.IADD R9, R9, 0x1, -R25 ;  /* 0x000000010909b824 */ /* 0x000fe400078e0a19 */
[----:B------:R-:W-:-:S03]  /*aeb0*/  IMAD R10, R25, R12, R10 ;  /* 0x0000000c190a7224 */ /* 0x000fc600078e020a */
[----:B------:R-:W-:Y:S01]  /*aec0*/  ISETP.GT.U32.AND P3, PT, R25, R9, PT ;  /* 0x000000091900720c */ /* 0x000fe20003f64070 */
[--C-:B------:R-:W-:Y:S01]  /*aed0*/  @!P5 IMAD.IADD R17, R17, 0x1, -R25.reuse ;  /* 0x000000011111d824 */ /* 0x100fe200078e0a19 */
[----:B------:R-:W-:Y:S01]  /*aee0*/  ISETP.GT.U32.AND P5, PT, R25, R10, PT ;  /* 0x0000000a1900720c */ /* 0x000fe20003fa4070 */
[----:B------:R-:W-:Y:S01]  /*aef0*/  @!P6 IMAD.IADD R15, R15, 0x1, -R25 ;  /* 0x000000010f0fe824 */ /* 0x000fe200078e0a19 */
[----:B------:R-:W-:Y:S02]  /*af00*/  ISETP.GT.U32.AND P6, PT, R25, R11, PT ;  /* 0x0000000b1900720c */ /* 0x000fe40003fc4070 */
[C---:B------:R-:W-:Y:S02]  /*af10*/  IADD3 R0, R4.reuse, 0x37, RZ ;  /* 0x0000003704007810 */ /* 0x040fe40007ffe0ff */
[C---:B------:R-:W-:Y:S02]  /*af20*/  IADD3 R13, R4.reuse, 0x36, RZ ;  /* 0x00000036040d7810 */ /* 0x040fe40007ffe0ff */
[----:B------:R-:W-:-:S02]  /*af30*/  IADD3 R2, R4, 0x38, RZ ;  /* 0x0000003804027810 */ /* 0x000fc40007ffe0ff */
[----:B------:R-:W-:Y:S02]  /*af40*/  IABS R12, R0 ;  /* 0x00000000000c7213 */ /* 0x000fe40000000000 */
[----:B------:R-:W-:Y:S01]  /*af50*/  IABS R18, R13 ;  /* 0x0000000d00127213 */ /* 0x000fe20000000000 */
[----:B------:R0:W-:Y:S01]  /*af60*/  STL [R1+0x384], R5 ;  /* 0x0003840501007387 */ /* 0x0001e20000100800 */
[----:B------:R-:W-:Y:S01]  /*af70*/  IABS R16, R2 ;  /* 0x0000000200107213 */ /* 0x000fe20000000000 */
[--C-:B------:R-:W-:Y:S01]  /*af80*/  @!P3 IMAD.IADD R9, R9, 0x1, -R25.reuse ;  /* 0x000000010909b824 */ /* 0x100fe200078e0a19 */
[----:B------:R-:W-:Y:S01]  /*af90*/  ISETP.GE.AND P3, PT, R14, RZ, PT ;  /* 0x000000ff0e00720c */ /* 0x000fe20003f66270 */
[----:B------:R-:W-:Y:S02]  /*afa0*/  @!P5 IMAD.IADD R10, R10, 0x1, -R25 ;  /* 0x000000010a0ad824 */ /* 0x000fe400078e0a19 */
[----:B------:R-:W-:Y:S02]  /*afb0*/  IMAD.MOV.U32 R14, RZ, RZ, R18 ;  /* 0x000000ffff0e7224 */ /* 0x000fe400078e0012 */
[----:B------:R-:W-:-:S04]  /*afc0*/  IMAD.HI.U32 R20, R3, R12, RZ ;  /* 0x0000000c03147227 */ /* 0x000fc800078e00ff */
[----:B0-----:R-:W-:Y:S02]  /*afd0*/  IMAD.MOV.U32 R5, RZ, RZ, R15 ;  /* 0x000000ffff057224 */ /* 0x001fe400078e000f */
[----:B------:R-:W-:-:S04]  /*afe0*/  IMAD.HI.U32 R18, R3, R16, RZ ;  /* 0x0000001003127227 */ /* 0x000fc800078e00ff */
[----:B------:R-:W-:Y:S01]  /*aff0*/  @!P6 IMAD.IADD R11, R11, 0x1, -R25 ;  /* 0x000000010b0be824 */ /* 0x000fe200078e0a19 */
[----:B------:R-:W-:Y:S01]  /*b000*/  ISETP.GE.AND P6, PT, R2, RZ, PT ;  /* 0x000000ff0200720c */ /* 0x000fe20003fc6270 */
[----:B------:R-:W-:Y:S01]  /*b010*/  @!P4 IMAD.MOV R5, RZ, RZ, -R5 ;  /* 0x000000ffff05c224 */ /* 0x000fe200078e0a05 */
[----:B------:R-:W-:Y:S01]  /*b020*/  ISETP.GT.U32.AND P4, PT, R25, R10, PT ;  /* 0x0000000a1900720c */ /* 0x000fe20003f84070 */
[----:B------:R-:W-:-:S04]  /*b030*/  IMAD.HI.U32 R2, R3, R14, RZ ;  /* 0x0000000e03027227 */ /* 0x000fc800078e00ff */
[----:B------:R-:W-:Y:S01]  /*b040*/  IMAD.MOV R15, RZ, RZ, -R20 ;  /* 0x000000ffff0f7224 */ /* 0x000fe200078e0a14 */
[----:B------:R0:W-:Y:S01]  /*b050*/  STL [R1+0xac], R5 ;  /* 0x0000ac0501007387 */ /* 0x0001e20000100800 */
[----:B------:R-:W-:Y:S01]  /*b060*/  IMAD.MOV R18, RZ, RZ, -R18 ;  /* 0x000000ffff127224 */ /* 0x000fe200078e0a12 */
[C---:B------:R-:W-:Y:S01]  /*b070*/  ISETP.GT.U32.AND P5, PT, R25.reuse, R11, PT ;  /* 0x0000000b1900720c */ /* 0x040fe20003fa4070 */
[----:B------:R-:W-:Y:S02]  /*b080*/  IMAD.MOV R2, RZ, RZ, -R2 ;  /* 0x000000ffff027224 */ /* 0x000fe400078e0a02 */
[C---:B------:R-:W-:Y:S02]  /*b090*/  IMAD R12, R25.reuse, R15, R12 ;  /* 0x0000000f190c7224 */ /* 0x040fe400078e020c */
[----:B------:R-:W-:Y:S02]  /*b0a0*/  IMAD R16, R25, R18, R16 ;  /* 0x0000001219107224 */ /* 0x000fe400078e0210 */
[----:B0-----:R-:W-:-:S02]  /*b0b0*/  IMAD.MOV.U32 R5, RZ, RZ, R9 ;  /* 0x000000ffff057224 */ /* 0x001fc400078e0009 */
[----:B------:R-:W-:Y:S02]  /*b0c0*/  IMAD.MOV.U32 R6, RZ, RZ, R17 ;  /* 0x000000ffff067224 */ /* 0x000fe400078e0011 */
[C---:B------:R-:W-:Y:S02]  /*b0d0*/  IMAD R14, R25.reuse, R2, R14 ;  /* 0x00000002190e7224 */ /* 0x040fe400078e020e */
[----:B------:R-:W-:Y:S01]  /*b0e0*/  @!P0 IMAD.MOV R5, RZ, RZ, -R5 ;  /* 0x000000ffff058224 */ /* 0x000fe200078e0a05 */
[C---:B------:R-:W-:Y:S01]  /*b0f0*/  ISETP.GT.U32.AND P0, PT, R25.reuse, R12, PT ;  /* 0x0000000c1900720c */ /* 0x040fe20003f04070 */
[----:B------:R-:W-:Y:S01]  /*b100*/  @!P2 IMAD.MOV R6, RZ, RZ, -R6 ;  /* 0x000000ffff06a224 */ /* 0x000fe200078e0a06 */
[C---:B------:R-:W-:Y:S01]  /*b110*/  ISETP.GT.U32.AND P2, PT, R25.reuse, R16, PT ;  /* 0x000000101900720c */ /* 0x040fe20003f44070 */
[--C-:B------:R-:W-:Y:S01]  /*b120*/  @!P4 IMAD.IADD R10, R10, 0x1, -R25.reuse ;  /* 0x000000010a0ac824 */ /* 0x100fe200078e0a19 */
[----:B------:R-:W-:Y:S01]  /*b130*/  ISETP.GT.U32.AND P4, PT, R25, R14, PT ;  /* 0x0000000e1900720c */ /* 0x000fe20003f84070 */
[----:B------:R-:W-:Y:S01]  /*b140*/  @!P5 IMAD.IADD R11, R11, 0x1, -R25 ;  /* 0x000000010b0bd824 */ /* 0x000fe200078e0a19 */
[----:B------:R-:W-:-:S02]  /*b150*/  ISETP.GE.AND P5, PT, R0, RZ, PT ;  /* 0x000000ff0000720c */ /* 0x000fc40003fa6270 */
[C---:B------:R-:W-:Y:S02]  /*b160*/  IADD3 R0, R4.reuse, 0x34, RZ ;  /* 0x0000003404007810 */ /* 0x040fe40007ffe0ff */
[----:B------:R-:W-:Y:S02]  /*b170*/  IADD3 R18, R4, 0x35, RZ ;  /* 0x0000003504127810 */ /* 0x000fe40007ffe0ff */
[----:B------:R-:W-:Y:S01]  /*b180*/  IABS R2, R0 ;  /* 0x0000000000027213 */ /* 0x000fe20000000000 */
[--C-:B------:R-:W-:Y:S01]  /*b190*/  @!P0 IMAD.IADD R12, R12, 0x1, -R25.reuse ;  /* 0x000000010c0c8824 */ /* 0x100fe200078e0a19 */
[----:B------:R-:W-:Y:S01]  /*b1a0*/  STL [R1+0x98], R6 ;  /* 0x0000980601007387 */ /* 0x000fe20000100800 */
[--C-:B------:R-:W-:Y:S01]  /*b1b0*/  @!P2 IMAD.IADD R16, R16, 0x1, -R25.reuse ;  /* 0x000000011010a824 */ /* 0x100fe200078e0a19 */
[----:B------:R-:W-:Y:S01]  /*b1c0*/  IABS R9, R18 ;  /* 0x0000001200097213 */ /* 0x000fe20000000000 */
[----:B------:R-:W-:Y:S01]  /*b1d0*/  @!P4 IMAD.IADD R14, R14, 0x1, -R25 ;  /* 0x000000010e0ec824 */ /* 0x000fe200078e0a19 */
[----:B------:R0:W-:Y:S01]  /*b1e0*/  STL [R1+0x9c], R5 ;  /* 0x00009c0501007387 */ /* 0x0001e20000100800 */
[----:B------:R-:W-:-:S02]  /*b1f0*/  ISETP.GT.U32.AND P4, PT, R25, R12, PT ;  /* 0x0000000c1900720c */ /* 0x000fc40003f84070 */
[----:B------:R-:W-:Y:S01]  /*b200*/  ISETP.GE.AND P2, PT, R13, RZ, PT ;  /* 0x000000ff0d00720c */ /* 0x000fe20003f46270 */
[----:B------:R-:W-:Y:S01]  /*b210*/  IMAD.HI.U32 R13, R3, R9, RZ ;  /* 0x00000009030d7227 */ /* 0x000fe200078e00ff */
[----:B------:R-:W-:-:S03]  /*b220*/  ISETP.GT.U32.AND P0, PT, R25, R16, PT ;  /* 0x000000101900720c */ /* 0x000fc60003f04070 */
[----:B0-----:R-:W-:Y:S02]  /*b230*/  IMAD.MOV.U32 R5, RZ, RZ, R11 ;  /* 0x000000ffff057224 */ /* 0x001fe400078e000b */
[----:B------:R-:W-:-:S04]  /*b240*/  IMAD.HI.U32 R11, R3, R2, RZ ;  /* 0x00000002030b7227 */ /* 0x000fc800078e00ff */
[----:B------:R-:W-:Y:S02]  /*b250*/  IMAD.MOV R11, RZ, RZ, -R11 ;  /* 0x000000ffff0b7224 */ /* 0x000fe400078e0a0b */
[----:B------:R-:W-:Y:S02]  /*b260*/  IMAD.MOV R13, RZ, RZ, -R13 ;  /* 0x000000ffff0d7224 */ /* 0x000fe400078e0a0d */
[C---:B------:R-:W-:Y:S02]  /*b270*/  IMAD R2, R25.reuse, R11, R2 ;  /* 0x0000000b19027224 */ /* 0x040fe400078e0202 */
[C---:B------:R-:W-:Y:S01]  /*b280*/  IMAD R9, R25.reuse, R13, R9 ;  /* 0x0000000d19097224 */ /* 0x040fe200078e0209 */
[----:B------:R-:W-:Y:S01]  /*b290*/  IADD3 R15, R4, 0x33, RZ ;  /* 0x00000033040f7810 */ /* 0x000fe20007ffe0ff */
[--C-:B------:R-:W-:Y:S01]  /*b2a0*/  @!P4 IMAD.IADD R12, R12, 0x1, -R25.reuse ;  /* 0x000000010c0cc824 */ /* 0x100fe200078e0a19 */
[C---:B------:R-:W-:Y:S01]  /*b2b0*/  ISETP.GT.U32.AND P4, PT, R25.reuse, R2, PT ;  /* 0x000000021900720c */ /* 0x040fe20003f84070 */
[----:B------:R-:W-:Y:S01]  /*b2c0*/  @!P0 IMAD.IADD R16, R16, 0x1, -R25 ;  /* 0x0000000110108824 */ /* 0x000fe200078e0a19 */
[----:B------:R-:W-:-:S02]  /*b2d0*/  ISETP.GT.U32.AND P0, PT, R25, R9, PT ;  /* 0x000000091900720c */ /* 0x000fc40003f04070 */
[----:B------:R-:W-:Y:S01]  /*b2e0*/  IABS R21, R15 ;  /* 0x0000000f00157213 */ /* 0x000fe20000000000 */
[----:B------:R-:W-:Y:S01]  /*b2f0*/  @!P1 IMAD.MOV R5, RZ, RZ, -R5 ;  /* 0x000000ffff059224 */ /* 0x000fe200078e0a05 */
[----:B------:R-:W-:-:S03]  /*b300*/  IADD3 R17, R4, 0x32, RZ ;  /* 0x0000003204117810 */ /* 0x000fc60007ffe0ff */
[----:B------:R-:W-:Y:S01]  /*b310*/  IMAD.HI.U32 R22, R3, R21, RZ ;  /* 0x0000001503167227 */ /* 0x000fe200078e00ff */
[----:B------:R0:W-:Y:S01]  /*b320*/  STL [R1+0xa0], R5 ;  /* 0x0000a00501007387 */ /* 0x0001e20000100800 */
[----:B------:R-:W-:Y:S02]  /*b330*/  IABS R11, R17 ;  /* 0x00000011000b7213 */ /* 0x000fe40000000000 */
[----:B------:R-:W-:Y:S02]  /*b340*/  IMAD.MOV R22, RZ, RZ, -R22 ;  /* 0x000000ffff167224 */ /* 0x000fe400078e0a16 */
[--C-:B------:R-:W-:Y:S02]  /*b350*/  @!P4 IMAD.IADD R2, R2, 0x1, -R25.reuse ;  /* 0x000000010202c824 */ /* 0x100fe400078e0a19 */
[----:B------:R-:W-:Y:S02]  /*b360*/  @!P0 IMAD.IADD R9, R9, 0x1, -R25 ;  /* 0x0000000109098824 */ /* 0x000fe400078e0a19 */
[----:B0-----:R-:W-:Y:S01]  /*b370*/  IMAD.MOV.U32 R5, RZ, RZ, R10 ;  /* 0x000000ffff057224 */ /* 0x001fe200078e000a */
[----:B------:R-:W-:Y:S01]  /*b380*/  ISETP.GE.AND P0, PT, R0, RZ, PT ;  /* 0x000000ff0000720c */ /* 0x000fe20003f06270 */
[----:B------:R-:W-:-:S02]  /*b390*/  IMAD R0, R25, R22, R21 ;  /* 0x0000001619007224 */ /* 0x000fc400078e0215 */
[----:B------:R-:W-:Y:S01]  /*b3a0*/  @!P3 IMAD.MOV R5, RZ, RZ, -R5 ;  /* 0x000000ffff05b224 */ /* 0x000fe200078e0a05 */
[C---:B------:R-:W-:Y:S01]  /*b3b0*/  ISETP.GT.U32.AND P3, PT, R25.reuse, R2, PT ;  /* 0x000000021900720c */ /* 0x040fe20003f64070 */
[----:B------:R-:W-:Y:S01]  /*b3c0*/  IMAD.MOV.U32 R7, RZ, RZ, R16 ;  /* 0x000000ffff077224 */ /* 0x000fe200078e0010 */
[----:B------:R-:W-:Y:S01]  /*b3d0*/  ISETP.GT.U32.AND P1, PT, R25, R14, PT ;  /* 0x0000000e1900720c */ /* 0x000fe20003f24070 */
[----:B------:R-:W-:-:S04]  /*b3e0*/  IMAD.HI.U32 R20, R3, R11, RZ ;  /* 0x0000000b03147227 */ /* 0x000fc800078e00ff */
[----:B------:R-:W-:Y:S01]  /*b3f0*/  @!P6 IMAD.MOV R7, RZ, RZ, -R7 ;  /* 0x000000ffff07e224 */ /* 0x000fe200078e0a07 */
[C---:B------:R-:W-:Y:S01]  /*b400*/  ISETP.GT.U32.AND P6, PT, R25.reuse, R0, PT ;  /* 0x000000001900720c */ /* 0x040fe20003fc4070 */
[----:B------:R-:W-:Y:S01]  /*b410*/  IMAD.MOV R20, RZ, RZ, -R20 ;  /* 0x000000ffff147224 */ /* 0x000fe200078e0a14 */
[----:B------:R-:W-:-:S03]  /*b420*/  ISETP.GT.U32.AND P4, PT, R25, R9, PT ;  /* 0x000000091900720c */ /* 0x000fc60003f84070 */
[C---:B------:R-:W-:Y:S02]  /*b430*/  IMAD R11, R25.reuse, R20, R11 ;  /* 0x00000014190b7224 */ /* 0x040fe400078e020b */
[--C-:B------:R-:W-:Y:S02]  /*b440*/  @!P3 IMAD.IADD R2, R2, 0x1, -R25.reuse ;  /* 0x000000010202b824 */ /* 0x100fe400078e0a19 */
[--C-:B------:R-:W-:Y:S01]  /*b450*/  @!P1 IMAD.IADD R14, R14, 0x1, -R25.reuse ;  /* 0x000000010e0e9824 */ /* 0x100fe200078e0a19 */
[----:B------:R-:W-:Y:S01]  /*b460*/  ISETP.GT.U32.AND P3, PT, R25, R11, PT ;  /* 0x0000000b1900720c */ /* 0x000fe20003f64070 */
[----:B------:R0:W-:Y:S01]  /*b470*/  STL [R1+0x94], R5 ;  /* 0x0000940501007387 */ /* 0x0001e20000100800 */
[----:B------:R-:W-:Y:S02]  /*b480*/  IMAD.MOV.U32 R6, RZ, RZ, R12 ;  /* 0x000000ffff067224 */ /* 0x000fe400078e000c */
[----:B------:R-:W-:Y:S01]  /*b490*/  @!P6 IMAD.IADD R0, R0, 0x1, -R25 ;  /* 0x000000010000e824 */ /* 0x000fe200078e0a19 */
[----:B------:R-:W-:-:S02]  /*b4a0*/  ISETP.GE.AND P1, PT, R18, RZ, PT ;  /* 0x000000ff1200720c */ /* 0x000fc40003f26270 */
[C---:B------:R-:W-:Y:S01]  /*b4b0*/  IADD3 R13, R4.reuse, 0x31, RZ ;  /* 0x00000031040d7810 */ /* 0x040fe20007ffe0ff */
[----:B------:R-:W-:Y:S02]  /*b4c0*/  @!P5 IMAD.MOV R6, RZ, RZ, -R6 ;  /* 0x000000ffff06d224 */ /* 0x000fe400078e0a06 */
[----:B0-----:R-:W-:Y:S01]  /*b4d0*/  IMAD.MOV.U32 R5, RZ, RZ, R14 ;  /* 0x000000ffff057224 */ /* 0x001fe200078e000e */
[----:B------:R-:W-:Y:S01]  /*b4e0*/  ISETP.GT.U32.AND P6, PT, R25, R0, PT ;  /* 0x000000001900720c */ /* 0x000fe20003fc4070 */
[----:B------:R-:W-:Y:S01]  /*b4f0*/  @!P4 IMAD.IADD R9, R9, 0x1, -R25 ;  /* 0x000000010909c824 */ /* 0x000fe200078e0a19 */
[----:B------:R-:W-:Y:S01]  /*b500*/  IADD3 R12, R4, 0x30, RZ ;  /* 0x00000030040c7810 */ /* 0x000fe20007ffe0ff */
[----:B------:R-:W-:Y:S01]  /*b510*/  @!P2 IMAD.MOV R5, RZ, RZ, -R5 ;  /* 0x000000ffff05a224 */ /* 0x000fe200078e0a05 */
[----:B------:R-:W-:Y:S01]  /*b520*/  IABS R18, R13 ;  /* 0x0000000d00127213 */ /* 0x000fe20000000000 */
[----:B------:R-:W-:Y:S01]  /*b530*/  STL [R1+0x90], R7 ;  /* 0x0000900701007387 */ /* 0x000fe20000100800 */
[----:B------:R-:W-:Y:S01]  /*b540*/  ISETP.GE.AND P2, PT, R17, RZ, PT ;  /* 0x000000ff1100720c */ /* 0x000fe20003f46270 */
[----:B------:R-:W-:Y:S01]  /*b550*/  @!P3 IMAD.IADD R11, R11, 0x1, -R25 ;  /* 0x000000010b0bb824 */ /* 0x000fe200078e0a19 */
[----:B------:R-:W-:Y:S01]  /*b560*/  IABS R17, R12 ;  /* 0x0000000c00117213 */ /* 0x000fe20000000000 */
[----:B------:R0:W-:Y:S01]  /*b570*/  STL [R1+0x8c], R6 ;  /* 0x00008c0601007387 */ /* 0x0001e20000100800 */
[----:B------:R-:W-:Y:S01]  /*b580*/  IMAD.HI.U32 R10, R3, R18, RZ ;  /* 0x00000012030a7227 */ /* 0x000fe200078e00ff */
[----:B------:R-:W-:-:S02]  /*b590*/  ISETP.GE.AND P5, PT, R15, RZ, PT ;  /* 0x000000ff0f00720c */ /* 0x000fc40003fa6270 */
[----:B------:R1:W-:Y:S01]  /*b5a0*/  STL [R1+0x88], R5 ;  /* 0x0000880501007387 */ /* 0x0003e20000100800 */
[----:B------:R-:W-:Y:S01]  /*b5b0*/  ISETP.GT.U32.AND P3, PT, R25, R11, PT ;  /* 0x0000000b1900720c */ /* 0x000fe20003f64070 */
[----:B0-----:R-:W-:Y:S02]  /*b5c0*/  IMAD.MOV.U32 R6, RZ, RZ, R9 ;  /* 0x000000ffff067224 */ /* 0x001fe400078e0009 */
[----:B-1----:R-:W-:Y:S01]  /*b5d0*/  IMAD.MOV.U32 R5, RZ, RZ, R2 ;  /* 0x000000ffff057224 */ /* 0x002fe200078e0002 */
[----:B------:R-:W-:Y:S01]  /*b5e0*/  IADD3 R2, R4, 0x2f, RZ ;  /* 0x0000002f04027810 */ /* 0x000fe20007ffe0ff */
[----:B------:R-:W-:Y:S02]  /*b5f0*/  @!P1 IMAD.MOV R6, RZ, RZ, -R6 ;  /* 0x000000ffff069224 */ /* 0x000fe400078e0a06 */
[----:B------:R-:W-:Y:S01]  /*b600*/  IMAD.HI.U32 R9, R3, R17, RZ ;  /* 0x0000001103097227 */ /* 0x000fe200078e00ff */
[----:B------:R-:W-:-:S03]  /*b610*/  ISETP.GE.AND P4, PT, R13, RZ, PT ;  /* 0x000000ff0d00720c */ /* 0x000fc60003f86270 */
[----:B------:R-:W-:Y:S02]  /*b620*/  IMAD.MOV R10, RZ, RZ, -R10 ;  /* 0x000000ffff0a7224 */ /* 0x000fe400078e0a0a */
[----:B------:R-:W-:Y:S01]  /*b630*/  @!P0 IMAD.MOV R5, RZ, RZ, -R5 ;  /* 0x000000ffff058224 */ /* 0x000fe200078e0a05 */
[----:B------:R-:W-:Y:S01]  /*b640*/  IABS R13, R2 ;  /* 0x00000002000d7213 */ /* 0x000fe20000000000 */
[----:B------:R-:W-:Y:S01]  /*b650*/  @!P6 IMAD.IADD R0, R0, 0x1, -R25 ;  /* 0x000000010000e824 */ /* 0x000fe200078e0a19 */
[----:B------:R-:W-:Y:S01]  /*b660*/  STL [R1+0x58], R6 ;  /* 0x0000580601007387 */ /* 0x000fe20000100800 */
[----:B------:R-:W-:Y:S02]  /*b670*/  IMAD.MOV R9, RZ, RZ, -R9 ;  /* 0x000000ffff097224 */ /* 0x000fe400078e0a09 */
[C---:B------:R-:W-:Y:S01]  /*b680*/  IMAD R10, R25.reuse, R10, R18 ;  /* 0x0000000a190a7224 */ /* 0x040fe200078e0212 */
[----:B------:R0:W-:Y:S01]  /*b690*/  STL [R1+0x64], R5 ;  /* 0x0000640501007387 */ /* 0x0001e20000100800 */
[----:B------:R-:W-:-:S02]  /*b6a0*/  IMAD R17, R25, R9, R17 ;  /* 0x0000000919117224 */ /* 0x000fc400078e0211 */
[----:B------:R-:W-:Y:S01]  /*b6b0*/  IMAD.HI.U32 R9, R3, R13, RZ ;  /* 0x0000000d03097227 */ /* 0x000fe200078e00ff */
[----:B------:R-:W-:-:S03]  /*b6c0*/  ISETP.GT.U32.AND P0, PT, R25, R10, PT ;  /* 0x0000000a1900720c */ /* 0x000fc60003f04070 */
[----:B0-----:R-:W-:Y:S02]  /*b6d0*/  IMAD.MOV.U32 R5, RZ, RZ, R0 ;  /* 0x000000ffff057224 */ /* 0x001fe400078e0000 */
[----:B------:R-:W-:Y:S02]  /*b6e0*/  IMAD.MOV R9, RZ, RZ, -R9 ;  /* 0x000000ffff097224 */ /* 0x000fe400078e0a09 */
[----:B------:R-:W-:Y:S02]  /*b6f0*/  @!P5 IMAD.MOV R5, RZ, RZ, -R5 ;  /* 0x000000ffff05d224 */ /* 0x000fe400078e0a05 */
[----:B------:R-:W-:Y:S02]  /*b700*/  @!P3 IMAD.IADD R11, R11, 0x1, -R25 ;  /* 0x000000010b0bb824 */ /* 0x000fe400078e0a19 */
[----:B------:R-:W-:Y:S01]  /*b710*/  IMAD R13, R25, R9, R13 ;  /* 0x00000009190d7224 */ /* 0x000fe200078e020d */
[----:B------:R0:W-:Y:S01]  /*b720*/  STL [R1+0x74], R5 ;  /* 0x0000740501007387 */ /* 0x0001e20000100800 */
[----:B------:R-:W-:-:S02]  /*b730*/  @!P0 IMAD.IADD R10, R10, 0x1, -R25 ;  /* 0x000000010a0a8824 */ /* 0x000fc400078e0a19 */
[----:B0-----:R-:W-:-:S04]  /*b740*/  IMAD.MOV.U32 R5, RZ, RZ, R11 ;  /* 0x000000ffff057224 */ /* 0x001fc800078e000b */
[----:B------:R-:W-:Y:S01]  /*b750*/  @!P2 IMAD.MOV R5, RZ, RZ, -R5 ;  /* 0x000000ffff05a224 */ /* 0x000fe200078e0a05 */
[C---:B------:R-:W-:Y:S02]  /*b760*/  ISETP.GT.U32.AND P2, PT, R25.reuse, R13, PT ;  /* 0x0000000d1900720c */ /* 0x040fe40003f44070 */
[----:B------:R-:W-:Y:S02]  /*b770*/  ISETP.GE.AND P1, PT, R12, RZ, PT ;  /* 0x000000ff0c00720c */ /* 0x000fe40003f26270 */
[C---:B------:R-:W-:Y:S02]  /*b780*/  ISETP.GT.U32.AND P5, PT, R25.reuse, R17, PT ;  /* 0x000000111900720c */ /* 0x040fe40003fa4070 */
[----:B------:R-:W-:Y:S02]  /*b790*/  IADD3 R12, R4, 0x2e, RZ ;  /* 0x0000002e040c7810 */ /* 0x000fe40007ffe0ff */
[----:B------:R-:W-:Y:S02]  /*b7a0*/  ISETP.GT.U32.AND P0, PT, R25, R10, PT ;  /* 0x0000000a1900720c */ /* 0x000fe40003f04070 */
[----:B------:R-:W-:-:S02]  /*b7b0*/  IABS R15, R12 ;  /* 0x0000000c000f7213 */ /* 0x000fc40000000000 */
[----:B------:R-:W-:Y:S01]  /*b7c0*/  IADD3 R16, R4, 0x2c, RZ ;  /* 0x0000002c04107810 */ /* 0x000fe20007ffe0ff */
[--C-:B------:R-:W-:Y:S01]  /*b7d0*/  @!P2 IMAD.IADD R13, R13, 0x1, -R25.reuse ;  /* 0x000000010d0da824 */ /* 0x100fe200078e0a19 */
[----:B------:R-:W-:Y:S01]  /*b7e0*/  ISETP.GE.AND P6, PT, R2, RZ, PT ;  /* 0x000000ff0200720c */ /* 0x000fe20003fc6270 */
[----:B------:R-:W-:Y:S01]  /*b7f0*/  IMAD.HI.U32 R0, R3, R15, RZ ;  /* 0x0000000f03007227 */ /* 0x000fe200078e00ff */
[----:B------:R-:W-:Y:S02]  /*b800*/  IADD3 R2, R4, 0x2d, RZ ;  /* 0x0000002d04027810 */ /* 0x000fe40007ffe0ff */
[----:B------:R-:W-:Y:S01]  /*b810*/  IABS R11, R16 ;  /* 0x00000010000b7213 */ /* 0x000fe20000000000 */
[--C-:B------:R-:W-:Y:S01]  /*b820*/  @!P5 IMAD.IADD R17, R17, 0x1, -R25.reuse ;  /* 0x000000011111d824 */ /* 0x100fe200078e0a19 */
[----:B------:R-:W-:Y:S01]  /*b830*/  ISETP.GE.AND P3, PT, R12, RZ, PT ;  /* 0x000000ff0c00720c */ /* 0x000fe20003f66270 */
[----:B------:R-:W-:Y:S01]  /*b840*/  IMAD.MOV R0, RZ, RZ, -R0 ;  /* 0x000000ffff007224 */ /* 0x000fe200078e0a00 */
[----:B------:R-:W-:Y:S01]  /*b850*/  IABS R12, R2 ;  /* 0x00000002000c7213 */ /* 0x000fe20000000000 */
[----:B------:R-:W-:Y:S01]  /*b860*/  @!P0 IMAD.IADD R10, R10, 0x1, -R25 ;  /* 0x000000010a0a8824 */ /* 0x000fe200078e0a19 */
[----:B------:R-:W-:Y:S01]  /*b870*/  ISETP.GT.U32.AND P2, PT, R25, R13, PT ;  /* 0x0000000d1900720c */ /* 0x000fe20003f44070 */
[----:B------:R-:W-:Y:S01]  /*b880*/  IMAD.HI.U32 R9, R3, R11, RZ ;  /* 0x0000000b03097227 */ /* 0x000fe200078e00ff */
[----:B------:R0:W-:Y:S01]  /*b890*/  STL [R1+0x78], R5 ;  /* 0x0000780501007387 */ /* 0x0001e20000100800 */
[----:B------:R-:W-:-:S02]  /*b8a0*/  ISETP.GT.U32.AND P5, PT, R25, R17, PT ;  /* 0x000000111900720c */ /* 0x000fc40003fa4070 */
[----:B------:R-:W-:Y:S02]  /*b8b0*/  IMAD R15, R25, R0, R15 ;  /* 0x00000000190f7224 */ /* 0x000fe400078e020f */
[----:B------:R-:W-:-:S04]  /*b8c0*/  IMAD.HI.U32 R0, R3, R12, RZ ;  /* 0x0000000c03007227 */ /* 0x000fc800078e00ff */
[----:B------:R-:W-:Y:S02]  /*b8d0*/  IMAD.MOV R9, RZ, RZ, -R9 ;  /* 0x000000ffff097224 */ /* 0x000fe400078e0a09 */
[----:B0-----:R-:W-:Y:S02]  /*b8e0*/  IMAD.MOV.U32 R5, RZ, RZ, R10 ;  /* 0x000000ffff057224 */ /* 0x001fe400078e000a */
[----:B------:R-:W-:Y:S02]  /*b8f0*/  IMAD.MOV R0, RZ, RZ, -R0 ;  /* 0x000000ffff007224 */ /* 0x000fe400078e0a00 */
[----:B------:R-:W-:Y:S01]  /*b900*/  @!P4 IMAD.MOV R5, RZ, RZ, -R5 ;  /* 0x000000ffff05c224 */ /* 0x000fe200078e0a05 */
[C---:B------:R-:W-:Y:S01]  /*b910*/  ISETP.GT.U32.AND P4, PT, R25.reuse, R15, PT ;  /* 0x0000000f1900720c */ /* 0x040fe20003f84070 */
[C---:B------:R-:W-:Y:S02]  /*b920*/  IMAD R11, R25.reuse, R9, R11 ;  /* 0x00000009190b7224 */ /* 0x040fe400078e020b */
[----:B------:R-:W-:-:S02]  /*b930*/  IMAD R12, R25, R0, R12 ;  /* 0x00000000190c7224 */ /* 0x000fc400078e020c */
[--C-:B------:R-:W-:Y:S01]  /*b940*/  @!P2 IMAD.IADD R13, R13, 0x1, -R25.reuse ;  /* 0x000000010d0da824 */ /* 0x100fe200078e0a19 */
[----:B------:R-:W-:Y:S01]  /*b950*/  ISETP.GT.U32.AND P2, PT, R25, R11, PT ;  /* 0x0000000b1900720c */ /* 0x000fe20003f44070 */
[--C-:B------:R-:W-:Y:S01]  /*b960*/  @!P5 IMAD.IADD R17, R17, 0x1, -R25.reuse ;  /* 0x000000011111d824 */ /* 0x100fe200078e0a19 */
[----:B------:R-:W-:Y:S02]  /*b970*/  ISETP.GT.U32.AND P5, PT, R25, R12, PT ;  /* 0x0000000c1900720c */ /* 0x000fe40003fa4070 */
[C---:B------:R-:W-:Y:S02]  /*b980*/  IADD3 R10, R4.reuse, 0x2b, RZ ;  /* 0x0000002b040a7810 */ /* 0x040fe40007ffe0ff */
[----:B------:R-:W-:Y:S01]  /*b990*/  IADD3 R0, R4, 0x2a, RZ ;  /* 0x0000002a04007810 */ /* 0x000fe20007ffe0ff */
[----:B------:R-:W-:Y:S01]  /*b9a0*/  @!P4 IMAD.IADD R15, R15, 0x1, -R25 ;  /* 0x000000010f0fc824 */ /* 0x000fe200078e0a19 */
[----:B------:R-:W-:Y:S02]  /*b9b0*/  IABS R20, R10 ;  /* 0x0000000a00147213 */ /* 0x000fe40000000000 */
[----:B------:R-:W-:-:S02]  /*b9c0*/  IABS R14, R0 ;  /* 0x00000000000e7213 */ /* 0x000fc40000000000 */
[----:B------:R-:W-:Y:S01]  /*b9d0*/  ISETP.GT.U32.AND P4, PT, R25, R15, PT ;  /* 0x0000000f1900720c */ /* 0x000fe20003f84070 */
[--C-:B------:R-:W-:Y:S02]  /*b9e0*/  @!P2 IMAD.IADD R11, R11, 0x1, -R25.reuse ;  /* 0x000000010b0ba824 */ /* 0x100fe400078e0a19 */
[----:B------:R-:W-:Y:S01]  /*b9f0*/  IMAD.HI.U32 R18, R3, R20, RZ ;  /* 0x0000001403127227 */ /* 0x000fe200078e00ff */
[----:B------:R0:W-:Y:S01]  /*ba00*/  STL [R1+0x80], R5 ;  /* 0x0000800501007387 */ /* 0x0001e20000100800 */
[----:B------:R-:W-:Y:S02]  /*ba10*/  ISETP.GE.AND P0, PT, R2, RZ, PT ;  /* 0x000000ff0200720c */ /* 0x000fe40003f06270 */
[----:B------:R-:W-:Y:S01]  /*ba20*/  @!P5 IMAD.IADD R12, R12, 0x1, -R25 ;  /* 0x000000010c0cd824 */ /* 0x000fe200078e0a19 */
[----:B------:R-:W-:Y:S01]  /*ba30*/  ISETP.GE.AND P5, PT, R16, RZ, PT ;  /* 0x000000ff1000720c */ /* 0x000fe20003fa6270 */
[----:B------:R-:W-:Y:S01]  /*ba40*/  IMAD.MOV R18, RZ, RZ, -R18 ;  /* 0x000000ffff127224 */ /* 0x000fe200078e0a12 */
[----:B------:R-:W-:Y:S01]  /*ba50*/  ISETP.GT.U32.AND P2, PT, R25, R11, PT ;  /* 0x0000000b1900720c */ /* 0x000fe20003f44070 */
[----:B------:R-:W-:Y:S01]  /*ba60*/  IMAD.HI.U32 R16, R3, R14, RZ ;  /* 0x0000000e03107227 */ /* 0x000fe200078e00ff */
[----:B------:R-:W-:-:S03]  /*ba70*/  IADD3 R2, R4, 0x29, RZ ;  /* 0x0000002904027810 */ /* 0x000fc60007ffe0ff */
[----:B0-----:R-:W-:Y:S01]  /*ba80*/  IMAD.MOV.U32 R5, RZ, RZ, R17 ;  /* 0x000000ffff057224 */ /* 0x001fe200078e0011 */
[----:B------:R-:W-:Y:S01]  /*ba90*/  IABS R9, R2 ;  /* 0x0000000200097213 */ /* 0x000fe20000000000 */
[C---:B------:R-:W-:Y:S02]  /*baa0*/  IMAD R20, R25.reuse, R18, R20 ;  /* 0x0000001219147224 */ /* 0x040fe400078e0214 */
[----:B------:R-:W-:Y:S02]  /*bab0*/  @!P1 IMAD.MOV R5, RZ, RZ, -R5 ;  /* 0x000000ffff059224 */ /* 0x000fe400078e0a05 */
[----:B------:R-:W-:Y:S01]  /*bac0*/  IMAD.MOV R16, RZ, RZ, -R16 ;  /* 0x000000ffff107224 */ /* 0x000fe200078e0a10 */
[----:B------:R-:W-:Y:S01]  /*bad0*/  ISETP.GT.U32.AND P1, PT, R25, R12, PT ;  /* 0x0000000c1900720c */ /* 0x000fe20003f24070 */
[--C-:B------:R-:W-:Y:S01]  /*bae0*/  @!P4 IMAD.IADD R15, R15, 0x1, -R25.reuse ;  /* 0x000000010f0fc824 */ /* 0x100fe200078e0a19 */
[----:B------:R0:W-:Y:S01]  /*baf0*/  STL [R1+0x7c], R5 ;  /* 0x00007c0501007387 */ /* 0x0001e20000100800 */
[C---:B------:R-:W-:Y:S01]  /*bb00*/  IMAD R14, R25.reuse, R16, R14 ;  /* 0x00000010190e7224 */ /* 0x040fe200078e020e */
[----:B------:R-:W-:Y:S01]  /*bb10*/  ISETP.GT.U32.AND P4, PT, R25, R20, PT ;  /* 0x000000141900720c */ /* 0x000fe20003f84070 */
[----:B------:R-:W-:-:S03]  /*bb20*/  @!P2 IMAD.IADD R11, R11, 0x1, -R25 ;  /* 0x000000010b0ba824 */ /* 0x000fc600078e0a19 */
[----:B------:R-:W-:Y:S01]  /*bb30*/  ISETP.GT.U32.AND P2, PT, R25, R14, PT ;  /* 0x0000000e1900720c */ /* 0x000fe20003f44070 */
[----:B0-----:R-:W-:Y:S02]  /*bb40*/  IMAD.MOV.U32 R5, RZ, RZ, R13 ;  /* 0x000000ffff057224 */ /* 0x001fe400078e000d */
[----:B------:R-:W-:-:S04]  /*bb50*/  IMAD.HI.U32 R13, R3, R9, RZ ;  /* 0x00000009030d7227 */ /* 0x000fc800078e00ff */
[----:B------:R-:W-:Y:S02]  /*bb60*/  IMAD.MOV R13, RZ, RZ, -R13 ;  /* 0x000000ffff0d7224 */ /* 0x000fe400078e0a0d */
[----:B------:R-:W-:Y:S02]  /*bb70*/  IMAD.MOV.U32 R7, RZ, RZ, R15 ;  /* 0x000000ffff077224 */ /* 0x000fe400078e000f */
[----:B------:R-:W-:Y:S02]  /*bb80*/  IMAD R9, R25, R13, R9 ;  /* 0x0000000d19097224 */ /* 0x000fe400078e0209 */
[----:B------:R-:W-:Y:S01]  /*bb90*/  @!P6 IMAD.MOV R5, RZ, RZ, -R5 ;  /* 0x000000ffff05e224 */ /* 0x000fe200078e0a05 */
[----:B------:R-:W-:Y:S01]  /*bba0*/  ISETP.GE.AND P6, PT, R10, RZ, PT ;  /* 0x000000ff0a00720c */ /* 0x000fe20003fc6270 */
[--C-:B------:R-:W-:Y:S01]  /*bbb0*/  @!P1 IMAD.IADD R12, R12, 0x1, -R25.reuse ;  /* 0x000000010c0c9824 */ /* 0x100fe200078e0a19 */
[----:B------:R-:W-:Y:S01]  /*bbc0*/  IADD3 R10, R4, 0x28, RZ ;  /* 0x00000028040a7810 */ /* 0x000fe20007ffe0ff */
[----:B------:R-:W-:-:S02]  /*bbd0*/  @!P4 IMAD.IADD R20, R20, 0x1, -R25 ;  /* 0x000000011414c824 */ /* 0x000fc400078e0a19 */
[----:B------:R-:W-:Y:S01]  /*bbe0*/  @!P3 IMAD.MOV R7, RZ, RZ, -R7 ;  /* 0x000000ffff07b224 */ /* 0x000fe200078e0a07 */
[C---:B------:R-:W-:Y:S01]  /*bbf0*/  ISETP.GT.U32.AND P3, PT, R25.reuse, R9, PT ;  /* 0x000000091900720c */ /* 0x040fe20003f64070 */
[----:B------:R-:W-:Y:S01]  /*bc00*/  IMAD.MOV.U32 R6, RZ, RZ, R12 ;  /* 0x000000ffff067224 */ /* 0x000fe200078e000c */
[----:B------:R-:W-:Y:S01]  /*bc10*/  IABS R16, R10 ;  /* 0x0000000a00107213 */ /* 0x000fe20000000000 */
[----:B------:R-:W-:Y:S01]  /*bc20*/  @!P2 IMAD.IADD R14, R14, 0x1, -R25 ;  /* 0x000000010e0ea824 */ /* 0x000fe200078e0a19 */
[----:B------:R-:W-:Y:S01]  /*bc30*/  ISETP.GT.U32.AND P4, PT, R25, R20, PT ;  /* 0x000000141900720c */ /* 0x000fe20003f84070 */
[----:B------:R-:W-:Y:S01]  /*bc40*/  @!P0 IMAD.MOV R6, RZ, RZ, -R6 ;  /* 0x000000ffff068224 */ /* 0x000fe200078e0a06 */
[----:B------:R-:W-:Y:S01]  /*bc50*/  ISETP.GE.AND P0, PT, R2, RZ, PT ;  /* 0x000000ff0200720c */ /* 0x000fe20003f06270 */
[----:B------:R-:W-:Y:S01]  /*bc60*/  IMAD.HI.U32 R2, R3, R16, RZ ;  /* 0x0000001003027227 */ /* 0x000fe200078e00ff */
[----:B------:R-:W-:Y:S02]  /*bc70*/  ISETP.GT.U32.AND P2, PT, R25, R14, PT ;  /* 0x0000000e1900720c */ /* 0x000fe40003f44070 */
[----:B------:R-:W-:-:S02]  /*bc80*/  ISETP.GE.AND P1, PT, R0, RZ, PT ;  /* 0x000000ff0000720c */ /* 0x000fc40003f26270 */
[C---:B------:R-:W-:Y:S01]  /*bc90*/  IADD3 R0, R4.reuse, 0x27, RZ ;  /* 0x0000002704007810 */ /* 0x040fe20007ffe0ff */
[----:B------:R-:W-:Y:S01]  /*bca0*/  IMAD.MOV R2, RZ, RZ, -R2 ;  /* 0x000000ffff027224 */ /* 0x000fe200078e0a02 */
[----:B------:R-:W-:Y:S01]  /*bcb0*/  IADD3 R17, R4, 0x26, RZ ;  /* 0x0000002604117810 */ /* 0x000fe20007ffe0ff */
[--C-:B------:R-:W-:Y:S01]  /*bcc0*/  @!P3 IMAD.IADD R9, R9, 0x1, -R25.reuse ;  /* 0x000000010909b824 */ /* 0x100fe200078e0a19 */
[----:B------:R-:W-:Y:S01]  /*bcd0*/  IABS R13, R0 ;  /* 0x00000000000d7213 */ /* 0x000fe20000000000 */
[--C-:B------:R-:W-:Y:S01]  /*bce0*/  @!P4 IMAD.IADD R20, R20, 0x1, -R25.reuse ;  /* 0x000000011414c824 */ /* 0x100fe200078e0a19 */
[----:B------:R-:W-:Y:S01]  /*bcf0*/  ISETP.GE.AND P4, PT, R0, RZ, PT ;  /* 0x000000ff0000720c */ /* 0x000fe20003f86270 */
[----:B------:R-:W-:Y:S01]  /*bd00*/  IMAD R16, R25, R2, R16 ;  /* 0x0000000219107224 */ /* 0x000fe200078e0210 */
[----:B------:R-:W-:Y:S01]  /*bd10*/  IABS R12, R17 ;  /* 0x00000011000c7213 */ /* 0x000fe20000000000 */
[----:B------:R-:W-:Y:S01]  /*bd20*/  IMAD.HI.U32 R0, R3, R13, RZ ;  /* 0x0000000d03007227 */ /* 0x000fe200078e00ff */
[C---:B------:R-:W-:Y:S01]  /*bd30*/  ISETP.GT.U32.AND P3, PT, R25.reuse, R9, PT ;  /* 0x000000091900720c */ /* 0x040fe20003f64070 */
[----:B------:R0:W-:Y:S02]  /*bd40*/  STL [R1+0x6c], R5 ;  /* 0x00006c0501007387 */ /* 0x0001e40000100800 */
[----:B------:R-:W-:Y:S01]  /*bd50*/  @!P2 IMAD.IADD R14, R14, 0x1, -R25 ;  /* 0x000000010e0ea824 */ /* 0x000fe200078e0a19 */
[----:B------:R-:W-:Y:S01]  /*bd60*/  ISETP.GT.U32.AND P2, PT, R25, R16, PT ;  /* 0x000000101900720c */ /* 0x000fe20003f44070 */
[----:B------:R-:W-:-:S02]  /*bd70*/  IMAD.MOV R0, RZ, RZ, -R0 ;  /* 0x000000ffff007224 */ /* 0x000fc400078e0a00 */
[----:B0-----:R-:W-:Y:S02]  /*bd80*/  IMAD.MOV.U32 R5, RZ, RZ, R11 ;  /* 0x000000ffff057224 */ /* 0x001fe400078e000b */
[----:B------:R-:W-:-:S04]  /*bd90*/  IMAD.HI.U32 R11, R3, R12, RZ ;  /* 0x0000000c030b7227 */ /* 0x000fc800078e00ff */
[----:B------:R-:W-:Y:S02]  /*bda0*/  IMAD R13, R25, R0, R13 ;  /* 0x00000000190d7224 */ /* 0x000fe400078e020d */
[----:B------:R-:W-:Y:S02]  /*bdb0*/  IMAD.MOV R11, RZ, RZ, -R11 ;  /* 0x000000ffff0b7224 */ /* 0x000fe400078e0a0b */
[----:B------:R-:W-:Y:S01]  /*bdc0*/  @!P3 IMAD.IADD R9, R9, 0x1, -R25 ;  /* 0x000000010909b824 */ /* 0x000fe200078e0a19 */
[C---:B------:R-:W-:Y:S01]  /*bdd0*/  ISETP.GT.U32.AND P3, PT, R25.reuse, R13, PT ;  /* 0x0000000d1900720c */ /* 0x040fe20003f64070 */
[----:B------:R-:W-:Y:S02]  /*bde0*/  IMAD R12, R25, R11, R12 ;  /* 0x0000000b190c7224 */ /* 0x000fe400078e020c */
[----:B------:R-:W-:Y:S01]  /*bdf0*/  @!P5 IMAD.MOV R5, RZ, RZ, -R5 ;  /* 0x000000ffff05d224 */ /* 0x000fe200078e0a05 */
[----:B------:R-:W-:Y:S01]  /*be00*/  STL [R1+0x70], R7 ;  /* 0x0000700701007387 */ /* 0x000fe20000100800 */
[----:B------:R-:W-:Y:S01]  /*be10*/  @!P2 IMAD.IADD R16, R16, 0x1, -R25 ;  /* 0x000000011010a824 */ /* 0x000fe200078e0a19 */
[----:B------:R-:W-:-:S02]  /*be20*/  IADD3 R2, R4, 0x25, RZ ;  /* 0x0000002504027810 */ /* 0x000fc40007ffe0ff */
[----:B------:R-:W-:Y:S01]  /*be30*/  ISETP.GT.U32.AND P2, PT, R25, R12, PT ;  /* 0x0000000c1900720c */ /* 0x000fe20003f44070 */
[----:B------:R-:W-:Y:S01]  /*be40*/  STL [R1+0x230], R6 ;  /* 0x0002300601007387 */ /* 0x000fe20000100800 */
[----:B------:R-:W-:-:S03]  /*be50*/  IADD3 R15, R4, 0x24, RZ ;  /* 0x00000024040f7810 */ /* 0x000fc60007ffe0ff */
[----:B------:R0:W-:Y:S01]  /*be60*/  STL [R1+0x238], R5 ;  /* 0x0002380501007387 */ /* 0x0001e20000100800 */
[----:B------:R-:W-:Y:S02]  /*be70*/  IABS R22, R2 ;  /* 0x0000000200167213 */ /* 0x000fe40000000000 */
[----:B------:R-:W-:Y:S02]  /*be80*/  ISETP.GE.AND P5, PT, R10, RZ, PT ;  /* 0x000000ff0a00720c */ /* 0x000fe40003fa6270 */
[----:B------:R-:W-:Y:S01]  /*be90*/  IADD3 R10, R4, 0x23, RZ ;  /* 0x00000023040a7810 */ /* 0x000fe20007ffe0ff */
[----:B0-----:R-:W-:Y:S01]  /*bea0*/  IMAD.MOV.U32 R5, RZ, RZ, R20 ;  /* 0x000000ffff057224 */ /* 0x001fe200078e0014 */
[----:B------:R-:W-:Y:S01]  /*beb0*/  IABS R21, R15 ;  /* 0x0000000f00157213 */ /* 0x000fe20000000000 */
[----:B------:R-:W-:Y:S01]  /*bec0*/  IMAD.HI.U32 R23, R3, R22, RZ ;  /* 0x0000001603177227 */ /* 0x000fe200078e00ff */
[----:B------:R-:W-:-:S03]  /*bed0*/  IABS R0, R10 ;  /* 0x0000000a00007213 */ /* 0x000fc60000000000 */
[----:B------:R-:W-:Y:S01]  /*bee0*/  @!P6 IMAD.MOV R5, RZ, RZ, -R5 ;  /* 0x000000ffff05e224 */ /* 0x000fe200078e0a05 */
[----:B------:R-:W-:Y:S01]  /*bef0*/  ISETP.GT.U32.AND P6, PT, R25, R16, PT ;  /* 0x000000101900720c */ /* 0x000fe20003fc4070 */
[----:B------:R-:W-:Y:S01]  /*bf00*/  @!P3 IMAD.IADD R13, R13, 0x1, -R25 ;  /* 0x000000010d0db824 */ /* 0x000fe200078e0a19 */
[----:B------:R-:W-:Y:S01]  /*bf10*/  ISETP.GE.AND P3, PT, R17, RZ, PT ;  /* 0x000000ff1100720c */ /* 0x000fe20003f66270 */
[----:B------:R-:W-:Y:S01]  /*bf20*/  IMAD.HI.U32 R18, R3, R21, RZ ;  /* 0x0000001503127227 */ /* 0x000fe200078e00ff */
[----:B------:R0:W-:Y:S03]  /*bf30*/  STL [R1+0x228], R5 ;  /* 0x0002280501007387 */ /* 0x0001e60000100800 */
[----:B------:R-:W-:Y:S02]  /*bf40*/  IMAD.MOV R23, RZ, RZ, -R23 ;  /* 0x000000ffff177224 */ /* 0x000fe400078e0a17 */
[----:B------:R-:W-:Y:S01]  /*bf50*/  @!P2 IMAD.IADD R12, R12, 0x1, -R25 ;  /* 0x000000010c0ca824 */ /* 0x000fe200078e0a19 */
[----:B------:R-:W-:Y:S01]  /*bf60*/  ISETP.GT.U32.AND P2, PT, R25, R13, PT ;  /* 0x0000000d1900720c */ /* 0x000fe20003f44070 */
[----:B------:R-:W-:Y:S01]  /*bf70*/  IMAD.HI.U32 R17, R3, R0, RZ ;  /* 0x0000000003117227 */ /* 0x000fe200078e00ff */
[----:B------:R-:W-:-:S03]  /*bf80*/  IADD3 R11, R4, 0x22, RZ ;  /* 0x00000022040b7810 */ /* 0x000fc60007ffe0ff */
[----:B0-----:R-:W-:Y:S02]  /*bf90*/  IMAD.MOV.U32 R5, RZ, RZ, R14 ;  /* 0x000000ffff057224 */ /* 0x001fe400078e000e */
[----:B------:R-:W-:Y:S02]  /*bfa0*/  IMAD.MOV R18, RZ, RZ, -R18 ;  /* 0x000000ffff127224 */ /* 0x000fe400078e0a12 */
[C---:B------:R-:W-:Y:S01]  /*bfb0*/  IMAD R22, R25.reuse, R23, R22 ;  /* 0x0000001719167224 */ /* 0x040fe200078e0216 */
[----:B------:R-:W-:Y:S01]  /*bfc0*/  IABS R20, R11 ;  /* 0x0000000b00147213 */ /* 0x000fe20000000000 */
[----:B------:R-:W-:Y:S02]  /*bfd0*/  IMAD.MOV R17, RZ, RZ, -R17 ;  /* 0x000000ffff117224 */ /* 0x000fe400078e0a11 */
[----:B------:R-:W-:Y:S02]  /*bfe0*/  @!P1 IMAD.MOV R5, RZ, RZ, -R5 ;  /* 0x000000ffff059224 */ /* 0x000fe400078e0a05 */
[----:B------:R-:W-:-:S02]  /*bff0*/  IMAD R21, R25, R18, R21 ;  /* 0x0000001219157224 */ /* 0x000fc400078e0215 */
[----:B------:R-:W-:Y:S01]  /*c000*/  @!P6 IMAD.IADD R16, R16, 0x1, -R25 ;  /* 0x000000011010e824 */ /* 0x000fe200078e0a19 */
[C---:B------:R-:W-:Y:S01]  /*c010*/  ISETP.GT.U32.AND P6, PT, R25.reuse, R22, PT ;  /* 0x000000161900720c */ /* 0x040fe20003fc4070 */
[C---:B------:R-:W-:Y:S01]  /*c020*/  IMAD R0, R25.reuse, R17, R0 ;  /* 0x0000001119007224 */ /* 0x040fe200078e0200 */
[----:B------:R0:W-:Y:S01]  /*c030*/  STL [R1+0x60], R5 ;  /* 0x0000600501007387 */ /* 0x0001e20000100800 */
[----:B------:R-:W-:Y:S02]  /*c040*/  IMAD.MOV.U32 R14, RZ, RZ, R20 ;  /* 0x000000ffff0e7224 */ /* 0x000fe400078e0014 */
[----:B------:R-:W-:Y:S01]  /*c050*/  @!P0 IMAD.MOV R9, RZ, RZ, -R9 ;  /* 0x000000ffff098224 */ /* 0x000fe200078e0a09 */
[----:B------:R-:W-:Y:S01]  /*c060*/  ISETP.GT.U32.AND P0, PT, R25, R21, PT ;  /* 0x000000151900720c */ /* 0x000fe20003f04070 */
[----:B------:R-:W-:Y:S01]  /*c070*/  @!P2 IMAD.IADD R13, R13, 0x1, -R25 ;  /* 0x000000010d0da824 */ /* 0x000fe200078e0a19 */
[C---:B------:R-:W-:Y:S01]  /*c080*/  ISETP.GT.U32.AND P2, PT, R25.reuse, R0, PT ;  /* 0x000000001900720c */ /* 0x040fe20003f44070 */
[----:B0-----:R-:W-:Y:S01]  /*c090*/  IMAD.MOV.U32 R5, RZ, RZ, R16 ;  /* 0x000000ffff057224 */ /* 0x001fe200078e0010 */
[----:B------:R-:W-:Y:S01]  /*c0a0*/  ISETP.GT.U32.AND P1, PT, R25, R12, PT ;  /* 0x0000000c1900720c */ /* 0x000fe20003f24070 */
[----:B------:R-:W-:-:S04]  /*c0b0*/  IMAD.HI.U32 R16, R3, R14, RZ ;  /* 0x0000000e03107227 */ /* 0x000fc800078e00ff */
[----:B------:R-:W-:Y:S01]  /*c0c0*/  @!P5 IMAD.MOV R5, RZ, RZ, -R5 ;  /* 0x000000ffff05d224 */ /* 0x000fe200078e0a05 */
[----:B------:R-:W-:Y:S01]  /*c0d0*/  ISETP.GE.AND P5, PT, R2, RZ, PT ;  /* 0x000000ff0200720c */ /* 0x000fe20003fa6270 */
[----:B------:R-:W-:Y:S01]  /*c0e0*/  IMAD.MOV R16, RZ, RZ, -R16 ;  /* 0x000000ffff107224 */ /* 0x000fe200078e0a10 */
[----:B------:R-:W-:Y:S01]  /*c0f0*/  STL [R1+0x1064], R9 ;  /* 0x0010640901007387 */ /* 0x000fe20000100800 */
[----:B------:R-:W-:Y:S01]  /*c100*/  IADD3 R2, R4, 0x21, RZ ;  /* 0x0000002104027810 */ /* 0x000fe20007ffe0ff */
[--C-:B------:R-:W-:Y:S01]  /*c110*/  @!P6 IMAD.IADD R22, R22, 0x1, -R25.reuse ;  /* 0x000000011616e824 */ /* 0x100fe200078e0a19 */
[----:B------:R-:W-:Y:S01]  /*c120*/  ISETP.GE.AND P6, PT, R10, RZ, PT ;  /* 0x000000ff0a00720c */ /* 0x000fe20003fc6270 */
[----:B------:R0:W-:Y:S01]  /*c130*/  STL [R1+0x50], R5 ;  /* 0x0000500501007387 */ /* 0x0001e20000100800 */
[----:B------:R-:W-:Y:S01]  /*c140*/  IMAD R10, R25, R16, R14 ;  /* 0x00000010190a7224 */ /* 0x000fe200078e020e */
[----:B------:R-:W-:Y:S01]  /*c150*/  IABS R16, R2 ;  /* 0x0000000200107213 */ /* 0x000fe20000000000 */
[--C-:B------:R-:W-:Y:S01]  /*c160*/  @!P0 IMAD.IADD R21, R21, 0x1, -R25.reuse ;  /* 0x0000000115158824 */ /* 0x100fe200078e0a19 */
[----:B------:R-:W-:Y:S01]  /*c170*/  ISETP.GT.U32.AND P0, PT, R25, R22, PT ;  /* 0x000000161900720c */ /* 0x000fe20003f04070 */
[----:B------:R-:W-:-:S02]  /*c180*/  @!P2 IMAD.IADD R0, R0, 0x1, -R25 ;  /* 0x000000010000a824 */ /* 0x000fc400078e0a19 */
[----:B0-----:R-:W-:Y:S02]  /*c190*/  IMAD.MOV.U32 R5, RZ, RZ, R13 ;  /* 0x000000ffff057224 */ /* 0x001fe400078e000d */
[----:B------:R-:W-:Y:S02]  /*c1a0*/  @!P1 IMAD.IADD R12, R12, 0x1, -R25 ;  /* 0x000000010c0c9824 */ /* 0x000fe400078e0a19 */
[----:B------:R-:W-:Y:S02]  /*c1b0*/  @!P4 IMAD.MOV R5, RZ, RZ, -R5 ;  /* 0x000000ffff05c224 */ /* 0x000fe400078e0a05 */
[----:B------:R-:W-:Y:S01]  /*c1c0*/  IMAD.MOV.U32 R13, RZ, RZ, R16 ;  /* 0x000000ffff0d7224 */ /* 0x000fe200078e0010 */
[C---:B------:R-:W-:Y:S02]  /*c1d0*/  ISETP.GT.U32.AND P2, PT, R25.reuse, R0, PT ;  /* 0x000000001900720c */ /* 0x040fe40003f44070 */
[----:B------:R0:W-:Y:S01]  /*c1e0*/  STL [R1+0x1b4], R5 ;  /* 0x0001b40501007387 */ /* 0x0001e20000100800 */
[----:B------:R-:W-:Y:S01]  /*c1f0*/  IADD3 R14, R4, 0x20, RZ ;  /* 0x00000020040e7810 */ /* 0x000fe20007ffe0ff */
[----:B------:R-:W-:Y:S01]  /*c200*/  @!P0 IMAD.IADD R22, R22, 0x1, -R25 ;  /* 0x0000000116168824 */ /* 0x000fe200078e0a19 */
[----:B------:R-:W-:Y:S01]  /*c210*/  ISETP.GT.U32.AND P4, PT, R25, R21, PT ;  /* 0x000000151900720c */ /* 0x000fe20003f84070 */
[----:B0-----:R-:W-:-:S02]  /*c220*/  IMAD.MOV.U32 R5, RZ, RZ, R12 ;  /* 0x000000ffff057224 */ /* 0x001fc400078e000c */
[----:B------:R-:W-:Y:S01]  /*c230*/  IMAD.HI.U32 R12, R3, R13, RZ ;  /* 0x0000000d030c7227 */ /* 0x000fe200078e00ff */
[----:B------:R-:W-:-:S03]  /*c240*/  ISETP.GE.AND P0, PT, R11, RZ, PT ;  /* 0x000000ff0b00720c */ /* 0x000fc60003f06270 */
[----:B------:R-:W-:Y:S01]  /*c250*/  IMAD.MOV R12, RZ, RZ, -R12 ;  /* 0x000000ffff0c7224 */ /* 0x000fe200078e0a0c */
[----:B------:R-:W-:Y:S02]  /*c260*/  ISETP.GE.AND P1, PT, R15, RZ, PT ;  /* 0x000000ff0f00720c */ /* 0x000fe40003f26270 */
[----:B------:R-:W-:Y:S01]  /*c270*/  IABS R15, R14 ;  /* 0x0000000e000f7213 */ /* 0x000fe20000000000 */
[C---:B------:R-:W-:Y:S02]  /*c280*/  IMAD R11, R25.reuse, R12, R13 ;  /* 0x0000000c190b7224 */ /* 0x040fe400078e020d */
[----:B------:R-:W-:Y:S02]  /*c290*/  @!P2 IMAD.IADD R0, R0, 0x1, -R25 ;  /* 0x000000010000a824 */ /* 0x000fe400078e0a19 */
[----:B------:R-:W-:Y:S01]  /*c2a0*/  @!P3 IMAD.MOV R5, RZ, RZ, -R5 ;  /* 0x000000ffff05b224 */ /* 0x000fe200078e0a05 */
[----:B------:R-:W-:Y:S01]  /*c2b0*/  ISETP.GT.U32.AND P2, PT, R25, R11, PT ;  /* 0x0000000b1900720c */ /* 0x000fe20003f44070 */
[----:B------:R-:W-:Y:S01]  /*c2c0*/  IMAD.HI.U32 R16, R3, R15, RZ ;  /* 0x0000000f03107227 */ /* 0x000fe200078e00ff */
[----:B------:R-:W-:-:S03]  /*c2d0*/  ISETP.GT.U32.AND P3, PT, R25, R10, PT ;  /* 0x0000000a1900720c */ /* 0x000fc60003f64070 */
[----:B------:R-:W-:Y:S02]  /*c2e0*/  @!P4 IMAD.IADD R21, R21, 0x1, -R25 ;  /* 0x000000011515c824 */ /* 0x000fe400078e0a19 */
[----:B------:R-:W-:Y:S01]  /*c2f0*/  IMAD.MOV R16, RZ, RZ, -R16 ;  /* 0x000000ffff107224 */ /* 0x000fe200078e0a10 */
[----:B------:R0:W-:Y:S03]  /*c300*/  STL [R1+0x1bc], R5 ;  /* 0x0001bc0501007387 */ /* 0x0001e60000100800 */
[----:B------:R-:W-:Y:S01]  /*c310*/  IMAD R15, R25, R16, R15 ;  /* 0x00000010190f7224 */ /* 0x000fe200078e020f */
[----:B------:R-:W-:Y:S01]  /*c320*/  IADD3 R18, R4, 0x1f, RZ ;  /* 0x0000001f04127810 */ /* 0x000fe20007ffe0ff */
[----:B------:R-:W-:Y:S02]  /*c330*/  @!P2 IMAD.IADD R11, R11, 0x1, -R25 ;  /* 0x000000010b0ba824 */ /* 0x000fe400078e0a19 */
[----:B0-----:R-:W-:Y:S01]  /*c340*/  IMAD.MOV.U32 R5, RZ, RZ, R21 ;  /* 0x000000ffff057224 */ /* 0x001fe200078e0015 */
[----:B------:R-:W-:Y:S01]  /*c350*/  IABS R20, R18 ;  /* 0x0000001200147213 */ /* 0x000fe20000000000 */
[----:B------:R-:W-:-:S02]  /*c360*/  @!P3 IMAD.IADD R10, R10, 0x1, -R25 ;  /* 0x000000010a0ab824 */ /* 0x000fc400078e0a19 */
[----:B------:R-:W-:Y:S01]  /*c370*/  @!P1 IMAD.MOV R5, RZ, RZ, -R5 ;  /* 0x000000ffff059224 */ /* 0x000fe200078e0a05 */
[C---:B------:R-:W-:Y:S01]  /*c380*/  ISETP.GT.U32.AND P1, PT, R25.reuse, R15, PT ;  /* 0x0000000f1900720c */ /* 0x040fe20003f24070 */
[----:B------:R-:W-:Y:S01]  /*c390*/  IMAD.MOV.U32 R6, RZ, RZ, R22 ;  /* 0x000000ffff067224 */ /* 0x000fe200078e0016 */
[----:B------:R-:W-:Y:S02]  /*c3a0*/  IADD3 R12, R4, 0x1e, RZ ;  /* 0x0000001e040c7810 */ /* 0x000fe40007ffe0ff */
[----:B------:R-:W-:Y:S01]  /*c3b0*/  ISETP.GT.U32.AND P2, PT, R25, R11, PT ;  /* 0x0000000b1900720c */ /* 0x000fe20003f44070 */
[----:B------:R-:W-:Y:S01]  /*c3c0*/  @!P5 IMAD.MOV R6, RZ, RZ, -R6 ;  /* 0x000000ffff06d224 */ /* 0x000fe200078e0a06 */
[----:B------:R-:W-:Y:S01]  /*c3d0*/  IABS R16, R12 ;  /* 0x0000000c00107213 */ /* 0x000fe20000000000 */
[----:B------:R-:W-:Y:S01]  /*c3e0*/  IMAD.HI.U32 R23, R3, R20, RZ ;  /* 0x0000001403177227 */ /* 0x000fe200078e00ff */
[----:B------:R-:W-:Y:S02]  /*c3f0*/  ISETP.GT.U32.AND P5, PT, R25, R10, PT ;  /* 0x0000000a1900720c */ /* 0x000fe40003fa4070 */
[----:B------:R-:W-:Y:S01]  /*c400*/  ISETP.GE.AND P4, PT, R2, RZ, PT ;  /* 0x000000ff0200720c */ /* 0x000fe20003f86270 */
[----:B------:R-:W-:Y:S01]  /*c410*/  @!P6 IMAD.MOV R0, RZ, RZ, -R0 ;  /* 0x000000ffff00e224 */ /* 0x000fe200078e0a00 */
[----:B------:R-:W-:-:S02]  /*c420*/  ISETP.GE.AND P3, PT, R14, RZ, PT ;  /* 0x000000ff0e00720c */ /* 0x000fc40003f66270 */
[C---:B------:R-:W-:Y:S01]  /*c430*/  IADD3 R2, R4.reuse, 0x1c, RZ ;  /* 0x0000001c04027810 */ /* 0x040fe20007ffe0ff */
[----:B------:R-:W-:Y:S01]  /*c440*/  IMAD.MOV R23, RZ, RZ, -R23 ;  /* 0x000000ffff177224 */ /* 0x000fe200078e0a17 */
[----:B------:R-:W-:Y:S01]  /*c450*/  IADD3 R14, R4, 0x1d, RZ ;  /* 0x0000001d040e7810 */ /* 0x000fe20007ffe0ff */
[----:B------:R-:W-:Y:S01]  /*c460*/  IMAD.MOV.U32 R21, RZ, RZ, R16 ;  /* 0x000000ffff157224 */ /* 0x000fe200078e0010 */
[----:B------:R-:W-:Y:S01]  /*c470*/  STL [R1+0x1b8], R6 ;  /* 0x0001b80601007387 */ /* 0x000fe20000100800 */
[----:B------:R-:W-:Y:S01]  /*c480*/  IABS R13, R2 ;  /* 0x00000002000d7213 */ /* 0x000fe20000000000 */
[----:B------:R-:W-:Y:S01]  /*c490*/  @!P1 IMAD.IADD R15, R15, 0x1, -R25 ;  /* 0x000000010f0f9824 */ /* 0x000fe200078e0a19 */
[----:B------:R-:W-:Y:S01]  /*c4a0*/  IABS R17, R14 ;  /* 0x0000000e00117213 */ /* 0x000fe20000000000 */
[----:B------:R-:W-:Y:S01]  /*c4b0*/  STL [R1+0x1b0], R5 ;  /* 0x0001b00501007387 */ /* 0x000fe20000100800 */
[----:B------:R-:W-:-:S03]  /*c4c0*/  IMAD.HI.U32 R16, R3, R21, RZ ;  /* 0x0000001503107227 */ /* 0x000fc600078e00ff */
[----:B------:R0:W-:Y:S01]  /*c4d0*/  STL [R1+0x19c], R0 ;  /* 0x00019c0001007387 */ /* 0x0001e20000100800 */
[----:B------:R-:W-:Y:S01]  /*c4e0*/  ISETP.GE.AND P6, PT, R18, RZ, PT ;  /* 0x000000ff1200720c */ /* 0x000fe20003fc6270 */
[----:B------:R-:W-:Y:S01]  /*c4f0*/  @!P2 IMAD.IADD R11, R11, 0x1, -R25 ;  /* 0x000000010b0ba824 */ /* 0x000fe200078e0a19 */
[----:B------:R-:W-:Y:S01]  /*c500*/  ISETP.GE.AND P2, PT, R12, RZ, PT ;  /* 0x000000ff0c00720c */ /* 0x000fe20003f46270 */
[----:B------:R-:W-:Y:S01]  /*c510*/  IMAD.MOV.U32 R18, RZ, RZ, R13 ;  /* 0x000000ffff127224 */ /* 0x000fe200078e000d */
[----:B------:R-:W-:Y:S01]  /*c520*/  ISETP.GT.U32.AND P1, PT, R25, R15, PT ;  /* 0x0000000f1900720c */ /* 0x000fe20003f24070 */
[----:B------:R-:W-:-:S04]  /*c530*/  IMAD.HI.U32 R13, R3, R17, RZ ;  /* 0x00000011030d7227 */ /* 0x000fc800078e00ff */
[C---:B0-----:R-:W-:Y:S02]  /*c540*/  IMAD R0, R25.reuse, R23, R20 ;  /* 0x0000001719007224 */ /* 0x041fe400078e0214 */
[----:B------:R-:W-:Y:S02]  /*c550*/  @!P5 IMAD.IADD R10, R10, 0x1, -R25 ;  /* 0x000000010a0ad824 */ /* 0x000fe400078e0a19 */
[----:B------:R-:W-:Y:S01]  /*c560*/  IMAD.MOV R12, RZ, RZ, -R16 ;  /* 0x000000ffff0c7224 */ /* 0x000fe200078e0a10 */
[C---:B------:R-:W-:Y:S01]  /*c570*/  ISETP.GT.U32.AND P5, PT, R25.reuse, R0, PT ;  /* 0x000000001900720c */ /* 0x040fe20003fa4070 */
[----:B------:R-:W-:Y:S02]  /*c580*/  IMAD.MOV R13, RZ, RZ, -R13 ;  /* 0x000000ffff0d7224 */ /* 0x000fe400078e0a0d */
[C---:B------:R-:W-:Y:S02]  /*c590*/  IMAD R12, R25.reuse, R12, R21 ;  /* 0x0000000c190c7224 */ /* 0x040fe400078e0215 */
[----:B------:R-:W-:-:S02]  /*c5a0*/  IMAD R13, R25, R13, R17 ;  /* 0x0000000d190d7224 */ /* 0x000fc400078e0211 */
[----:B------:R-:W-:Y:S01]  /*c5b0*/  @!P0 IMAD.MOV R10, RZ, RZ, -R10 ;  /* 0x000000ffff0a8224 */ /* 0x000fe200078e0a0a */
[----:B------:R-:W-:Y:S01]  /*c5c0*/  ISETP.GT.U32.AND P0, PT, R25, R12, PT ;  /* 0x0000000c1900720c */ /* 0x000fe20003f04070 */
[----:B------:R-:W-:Y:S01]  /*c5d0*/  IMAD.HI.U32 R20, R3, R18, RZ ;  /* 0x0000001203147227 */ /* 0x000fe200078e00ff */
[----:B------:R-:W-:-:S03]  /*c5e0*/  IADD3 R16, R4, 0x1b, RZ ;  /* 0x0000001b04107810 */ /* 0x000fc60007ffe0ff */
[--C-:B------:R-:W-:Y:S01]  /*c5f0*/  @!P1 IMAD.IADD R15, R15, 0x1, -R25.reuse ;  /* 0x000000010f0f9824 */ /* 0x100fe200078e0a19 */
[C---:B------:R-:W-:Y:S01]  /*c600*/  ISETP.GT.U32.AND P1, PT, R25.reuse, R13, PT ;  /* 0x0000000d1900720c */ /* 0x040fe20003f24070 */
[----:B------:R-:W-:Y:S02]  /*c610*/  @!P5 IMAD.IADD R0, R0, 0x1, -R25 ;  /* 0x000000010000d824 */ /* 0x000fe400078e0a19 */
[----:B------:R-:W-:Y:S01]  /*c620*/  IMAD.MOV R20, RZ, RZ, -R20 ;  /* 0x000000ffff147224 */ /* 0x000fe200078e0a14 */
[----:B------:R-:W-:Y:S01]  /*c630*/  IABS R17, R16 ;  /* 0x0000001000117213 */ /* 0x000fe20000000000 */
[----:B------:R-:W-:Y:S01]  /*c640*/  IMAD.MOV.U32 R5, RZ, RZ, R15 ;  /* 0x000000ffff057224 */ /* 0x000fe200078e000f */
[C---:B------:R-:W-:Y:S01]  /*c650*/  ISETP.GT.U32.AND P5, PT, R25.reuse, R0, PT ;  /* 0x000000001900720c */ /* 0x040fe20003fa4070 */
[----:B------:R-:W-:Y:S02]  /*c660*/  IMAD R18, R25, R20, R18 ;  /* 0x0000001419127224 */ /* 0x000fe400078e0212 */
[----:B------:R-:W-:-:S02]  /*c670*/  @!P0 IMAD.IADD R12, R12, 0x1, -R25 ;  /* 0x000000010c0c8824 */ /* 0x000fc400078e0a19 */
[----:B------:R-:W-:Y:S01]  /*c680*/  @!P3 IMAD.MOV R5, RZ, RZ, -R5 ;  /* 0x000000ffff05b224 */ /* 0x000fe200078e0a05 */
[----:B------:R-:W-:Y:S01]  /*c690*/  ISETP.GT.U32.AND P3, PT, R25, R18, PT ;  /* 0x000000121900720c */ /* 0x000fe20003f64070 */
[----:B------:R-:W-:Y:S02]  /*c6a0*/  IMAD.MOV.U32 R20, RZ, RZ, R17 ;  /* 0x000000ffff147224 */ /* 0x000fe400078e0011 */
[----:B------:R-:W-:Y:S01]  /*c6b0*/  @!P1 IMAD.IADD R13, R13, 0x1, -R25 ;  /* 0x000000010d0d9824 */ /* 0x000fe200078e0a19 */
[----:B------:R-:W-:Y:S01]  /*c6c0*/  ISETP.GT.U32.AND P1, PT, R25, R12, PT ;  /* 0x0000000c1900720c */ /* 0x000fe20003f24070 */
[----:B------:R-:W-:-:S04]  /*c6d0*/  IMAD.HI.U32 R17, R3, R20, RZ ;  /* 0x0000001403117227 */ /* 0x000fc800078e00ff */
[----:B------:R-:W-:Y:S01]  /*c6e0*/  @!P4 IMAD.MOV R11, RZ, RZ, -R11 ;  /* 0x000000ffff0bc224 */ /* 0x000fe200078e0a0b */
[----:B------:R-:W-:Y:S01]  /*c6f0*/  STL [R1+0x1058], R10 ;  /* 0x0010580a01007387 */ /* 0x000fe20000100800 */
[----:B------:R-:W-:Y:S01]  /*c700*/  IMAD.MOV R17, RZ, RZ, -R17 ;  /* 0x000000ffff117224 */ /* 0x000fe200078e0a11 */
[----:B------:R-:W-:Y:S01]  /*c710*/  IADD3 R22, R4, 0x1a, RZ ;  /* 0x0000001a04167810 */ /* 0x000fe20007ffe0ff */
[--C-:B------:R-:W-:Y:S01]  /*c720*/  @!P5 IMAD.IADD R0, R0, 0x1, -R25.reuse ;  /* 0x000000010000d824 */ /* 0x100fe200078e0a19 */
[----:B------:R-:W-:Y:S01]  /*c730*/  STL [R1+0x105c], R11 ;  /* 0x00105c0b01007387 */ /* 0x000fe20000100800 */
[----:B------:R-:W-:Y:S01]  /*c740*/  ISETP.GE.AND P5, PT, R2, RZ, PT ;  /* 0x000000ff0200720c */ /* 0x000fe20003fa6270 */
[----:B------:R-:W-:Y:S02]  /*c750*/  IMAD R20, R25, R17, R20 ;  /* 0x0000001119147224 */ /* 0x000fe400078e0214 */
[----:B------:R0:W-:Y:S01]  /*c760*/  STL [R1+0x140], R5 ;  /* 0x0001400501007387 */ /* 0x0001e20000100800 */
[----:B------:R-:W-:Y:S01]  /*c770*/  IABS R2, R22 ;  /* 0x0000001600027213 */ /* 0x000fe20000000000 */
[----:B------:R-:W-:-:S02]  /*c780*/  @!P3 IMAD.IADD R18, R18, 0x1, -R25 ;  /* 0x000000011212b824 */ /* 0x000fc400078e0a19 */
[----:B------:R-:W-:Y:S01]  /*c790*/  @!P1 IMAD.IADD R12, R12, 0x1, -R25 ;  /* 0x000000010c0c9824 */ /* 0x000fe200078e0a19 */
[C---:B------:R-:W-:Y:S01]  /*c7a0*/  ISETP.GT.U32.AND P1, PT, R25.reuse, R20, PT ;  /* 0x000000141900720c */ /* 0x040fe20003f24070 */
[----:B0-----:R-:W-:Y:S01]  /*c7b0*/  IMAD.MOV.U32 R5, RZ, RZ, R0 ;  /* 0x000000ffff057224 */ /* 0x001fe200078e0000 */
[----:B------:R-:W-:Y:S01]  /*c7c0*/  ISETP.GT.U32.AND P3, PT, R25, R18, PT ;  /* 0x000000121900720c */ /* 0x000fe20003f64070 */
[----:B------:R-:W-:Y:S01]  /*c7d0*/  IMAD.HI.U32 R17, R3, R2, RZ ;  /* 0x0000000203117227 */ /* 0x000fe200078e00ff */
[----:B------:R-:W-:-:S03]  /*c7e0*/  ISETP.GE.AND P0, PT, R16, RZ, PT ;  /* 0x000000ff1000720c */ /* 0x000fc60003f06270 */
[----:B------:R-:W-:Y:S01]  /*c7f0*/  @!P6 IMAD.MOV R5, RZ, RZ, -R5 ;  /* 0x000000ffff05e224 */ /* 0x000fe200078e0a05 */
[----:B------:R-:W-:Y:S02]  /*c800*/  ISETP.GT.U32.AND P6, PT, R25, R13, PT ;  /* 0x0000000d1900720c */ /* 0x000fe40003fc4070 */
[----:B------:R-:W-:Y:S01]  /*c810*/  IADD3 R16, R4, 0x19, RZ ;  /* 0x0000001904107810 */ /* 0x000fe20007ffe0ff */
[----:B------:R-:W-:-:S03]  /*c820*/  IMAD.MOV R17, RZ, RZ, -R17 ;  /* 0x000000ffff117224 */ /* 0x000fc600078e0a11 */
[----:B------:R-:W-:Y:S01]  /*c830*/  IABS R15, R16 ;  /* 0x00000010000f7213 */ /* 0x000fe20000000000 */
[----:B------:R-:W-:Y:S01]  /*c840*/  IMAD R2, R25, R17, R2 ;  /* 0x0000001119027224 */ /* 0x000fe200078e0202 */
[----:B------:R-:W-:Y:S01]  /*c850*/  ISETP.GE.AND P4, PT, R14, RZ, PT ;  /* 0x000000ff0e00720c */ /* 0x000fe20003f86270 */
[----:B------:R-:W-:Y:S02]  /*c860*/  @!P1 IMAD.IADD R20, R20, 0x1, -R25 ;  /* 0x0000000114149824 */ /* 0x000fe400078e0a19 */
[----:B------:R-:W-:-:S04]  /*c870*/  IMAD.HI.U32 R17, R3, R15, RZ ;  /* 0x0000000f03117227 */ /* 0x000fc800078e00ff */
[--C-:B------:R-:W-:Y:S01]  /*c880*/  @!P6 IMAD.IADD R13, R13, 0x1, -R25.reuse ;  /* 0x000000010d0de824 */ /* 0x100fe200078e0a19 */
[C---:B------:R-:W-:Y:S01]  /*c890*/  ISETP.GT.U32.AND P6, PT, R25.reuse, R2, PT ;  /* 0x000000021900720c */ /* 0x040fe20003fc4070 */
[----:B------:R-:W-:Y:S01]  /*c8a0*/  @!P3 IMAD.IADD R18, R18, 0x1, -R25 ;  /* 0x000000011212b824 */ /* 0x000fe200078e0a19 */
[----:B------:R-:W-:Y:S01]  /*c8b0*/  ISETP.GE.AND P3, PT, R22, RZ, PT ;  /* 0x000000ff1600720c */ /* 0x000fe20003f66270 */
[----:B------:R-:W-:Y:S01]  /*c8c0*/  IMAD.MOV R22, RZ, RZ, -R17 ;  /* 0x000000ffff167224 */ /* 0x000fe200078e0a11 */
[C---:B------:R-:W-:Y:S01]  /*c8d0*/  IADD3 R14, R4.reuse, 0x17, RZ ;  /* 0x00000017040e7810 */ /* 0x040fe20007ffe0ff */
[----:B------:R-:W-:Y:S01]  /*c8e0*/  @!P2 IMAD.MOV R12, RZ, RZ, -R12 ;  /* 0x000000ffff0ca224 */ /* 0x000fe200078e0a0c */
[C---:B------:R-:W-:Y:S01]  /*c8f0*/  ISETP.GT.U32.AND P2, PT, R25.reuse, R20, PT ;  /* 0x000000141900720c */ /* 0x040fe20003f44070 */
[----:B------:R-:W-:Y:S01]  /*c900*/  IMAD R15, R25, R22, R15 ;  /* 0x00000016190f7224 */ /* 0x000fe200078e020f */
[----:B------:R-:W-:Y:S01]  /*c910*/  IABS R21, R14 ;  /* 0x0000000e00157213 */ /* 0x000fe20000000000 */
[----:B------:R-:W-:Y:S01]  /*c920*/  @!P4 IMAD.MOV R13, RZ, RZ, -R13 ;  /* 0x000000ffff0dc224 */ /* 0x000fe200078e0a0d */
[----:B------:R-:W-:-:S02]  /*c930*/  IADD3 R0, R4, 0x18, RZ ;  /* 0x0000001804007810 */ /* 0x000fc40007ffe0ff */
[----:B------:R-:W-:Y:S01]  /*c940*/  ISETP.GT.U32.AND P4, PT, R25, R15, PT ;  /* 0x0000000f1900720c */ /* 0x000fe20003f84070 */
[--C-:B------:R-:W-:Y:S01]  /*c950*/  @!P6 IMAD.IADD R2, R2, 0x1, -R25.reuse ;  /* 0x000000010202e824 */ /* 0x100fe200078e0a19 */
[----:B------:R-:W-:Y:S01]  /*c960*/  ISETP.GE.AND P1, PT, R16, RZ, PT ;  /* 0x000000ff1000720c */ /* 0x000fe20003f26270 */
[----:B------:R-:W-:Y:S01]  /*c970*/  IMAD.HI.U32 R16, R3, R21, RZ ;  /* 0x0000001503107227 */ /* 0x000fe200078e00ff */
[----:B------:R-:W-:Y:S02]  /*c980*/  IABS R23, R0 ;  /* 0x0000000000177213 */ /* 0x000fe40000000000 */
[----:B------:R-:W-:Y:S01]  /*c990*/  ISETP.GT.U32.AND P6, PT, R25, R2, PT ;  /* 0x000000021900720c */ /* 0x000fe20003fc4070 */
[----:B------:R-:W-:Y:S02]  /*c9a0*/  IMAD.MOV R16, RZ, RZ, -R16 ;  /* 0x000000ffff107224 */ /* 0x000fe400078e0a10 */
[----:B------:R-:W-:Y:S02]  /*c9b0*/  @!P2 IMAD.IADD R20, R20, 0x1, -R25 ;  /* 0x000000011414a824 */ /* 0x000fe400078e0a19 */
[----:B------:R-:W-:-:S04]  /*c9c0*/  IMAD.HI.U32 R17, R3, R23, RZ ;  /* 0x0000001703117227 */ /* 0x000fc800078e00ff */
[----:B------:R-:W-:Y:S02]  /*c9d0*/  IMAD R21, R25, R16, R21 ;  /* 0x0000001019157224 */ /* 0x000fe400078e0215 */
[----:B------:R-:W-:Y:S02]  /*c9e0*/  IMAD.MOV.U32 R6, RZ, RZ, R20 ;  /* 0x000000ffff067224 */ /* 0x000fe400078e0014 */
[----:B------:R-:W-:Y:S01]  /*c9f0*/  IMAD.MOV R17, RZ, RZ, -R17 ;  /* 0x000000ffff117224 */ /* 0x000fe200078e0a11 */
[----:B------:R0:W-:Y:S01]  /*ca00*/  STL [R1+0x148], R5 ;  /* 0x0001480501007387 */ /* 0x0001e20000100800 */
[----:B------:R-:W-:Y:S02]  /*ca10*/  @!P4 IMAD.IADD R15, R15, 0x1, -R25 ;  /* 0x000000010f0fc824 */ /* 0x000fe400078e0a19 */
[----:B------:R-:W-:Y:S01]  /*ca20*/  @!P0 IMAD.MOV R6, RZ, RZ, -R6 ;  /* 0x000000ffff068224 */ /* 0x000fe200078e0a06 */
[C---:B------:R-:W-:Y:S01]  /*ca30*/  ISETP.GT.U32.AND P0, PT, R25.reuse, R21, PT ;  /* 0x000000151900720c */ /* 0x040fe20003f04070 */
[C---:B------:R-:W-:Y:S01]  /*ca40*/  IMAD R23, R25.reuse, R17, R23 ;  /* 0x0000001119177224 */ /* 0x040fe200078e0217 */
[----:B------:R-:W-:Y:S01]  /*ca50*/  IADD3 R17, R4, 0x16, RZ ;  /* 0x0000001604117810 */ /* 0x000fe20007ffe0ff */
[----:B0-----:R-:W-:Y:S01]  /*ca60*/  IMAD.MOV.U32 R5, RZ, RZ, R18 ;  /* 0x000000ffff057224 */ /* 0x001fe200078e0012 */
[----:B------:R-:W-:Y:S01]  /*ca70*/  ISETP.GT.U32.AND P4, PT, R25, R15, PT ;  /* 0x0000000f1900720c */ /* 0x000fe20003f84070 */
[----:B------:R-:W-:-:S02]  /*ca80*/  @!P6 IMAD.IADD R2, R2, 0x1, -R25 ;  /* 0x000000010202e824 */ /* 0x000fc400078e0a19 */
[----:B------:R-:W-:Y:S01]  /*ca90*/  @!P5 IMAD.MOV R5, RZ, RZ, -R5 ;  /* 0x000000ffff05d224 */ /* 0x000fe200078e0a05 */
[----:B------:R-:W-:Y:S01]  /*caa0*/  ISETP.GT.U32.AND P6, PT, R25, R23, PT ;  /* 0x000000171900720c */ /* 0x000fe20003fc4070 */
[----:B------:R-:W-:Y:S01]  /*cab0*/  STL [R1+0x1050], R12 ;  /* 0x0010500c01007387 */ /* 0x000fe20000100800 */
[----:B------:R-:W-:Y:S02]  /*cac0*/  IABS R18, R17 ;  /* 0x0000001100127213 */ /* 0x000fe40000000000 */
[----:B------:R-:W-:Y:S01]  /*cad0*/  ISETP.GE.AND P5, PT, R0, RZ, PT ;  /* 0x000000ff0000720c */ /* 0x000fe20003fa6270 */
[----:B------:R-:W-:Y:S01]  /*cae0*/  STL [R1+0x1054], R13 ;  /* 0x0010540d01007387 */ /* 0x000fe20000100800 */
[----:B------:R-:W-:-:S03]  /*caf0*/  IADD3 R0, R4, 0x15, RZ ;  /* 0x0000001504007810 */ /* 0x000fc60007ffe0ff */
[----:B------:R0:W-:Y:S01]  /*cb00*/  STL [R1+0xc8], R5 ;  /* 0x0000c80501007387 */ /* 0x0001e20000100800 */
[----:B------:R-:W-:Y:S01]  /*cb10*/  ISETP.GE.AND P2, PT, R14, RZ, PT ;  /* 0x000000ff0e00720c */ /* 0x000fe20003f46270 */
[--C-:B------:R-:W-:Y:S01]  /*cb20*/  @!P0 IMAD.IADD R21, R21, 0x1, -R25.reuse ;  /* 0x0000000115158824 */ /* 0x100fe200078e0a19 */
[----:B------:R-:W-:Y:S01]  /*cb30*/  IABS R14, R0 ;  /* 0x00000000000e7213 */ /* 0x000fe20000000000 */
[----:B------:R-:W-:Y:S02]  /*cb40*/  @!P4 IMAD.IADD R15, R15, 0x1, -R25 ;  /* 0x000000010f0fc824 */ /* 0x000fe400078e0a19 */
[----:B0-----:R-:W-:Y:S02]  /*cb50*/  IMAD.MOV.U32 R5, RZ, RZ, R2 ;  /* 0x000000ffff057224 */ /* 0x001fe400078e0002 */
[----:B------:R-:W-:-:S04]  /*cb60*/  IMAD.HI.U32 R2, R3, R18, RZ ;  /* 0x0000001203027227 */ /* 0x000fc800078e00ff */
[----:B------:R-:W-:Y:S02]  /*cb70*/  @!P3 IMAD.MOV R5, RZ, RZ, -R5 ;  /* 0x000000ffff05b224 */ /* 0x000fe400078e0a05 */
[----:B------:R-:W-:Y:S01]  /*cb80*/  IMAD.MOV R2, RZ, RZ, -R2 ;  /* 0x000000ffff027224 */ /* 0x000fe200078e0a02 */
[----:B------:R-:W-:Y:S01]  /*cb90*/  ISETP.GE.AND P3, PT, R17, RZ, PT ;  /* 0x000000ff1100720c */ /* 0x000fe20003f66270 */
[----:B------:R-:W-:Y:S01]  /*cba0*/  STL [R1+0xe8], R6 ;  /* 0x0000e80601007387 */ /* 0x000fe20000100800 */
[----:B------:R-:W-:Y:S01]  /*cbb0*/  ISETP.GT.U32.AND P0, PT, R25, R21, PT ;  /* 0x000000151900720c */ /* 0x000fe20003f04070 */
[----:B------:R-:W-:Y:S02]  /*cbc0*/  @!P6 IMAD.IADD R23, R23, 0x1, -R25 ;  /* 0x000000011717e824 */ /* 0x000fe400078e0a19 */
[----:B------:R0:W-:Y:S01]  /*cbd0*/  STL [R1+0x108], R5 ;  /* 0x0001080501007387 */ /* 0x0001e20000100800 */
[----:B------:R-:W-:-:S04]  /*cbe0*/  IMAD.HI.U32 R17, R3, R14, RZ ;  /* 0x0000000e03117227 */ /* 0x000fc800078e00ff */
[C---:B------:R-:W-:Y:S01]  /*cbf0*/  IMAD R18, R25.reuse, R2, R18 ;  /* 0x0000000219127224 */ /* 0x040fe200078e0212 */
[----:B------:R-:W-:Y:S01]  /*cc00*/  IADD3 R16, R4, 0x14, RZ ;  /* 0x0000001404107810 */ /* 0x000fe20007ffe0ff */
[----:B0-----:R-:W-:Y:S01]  /*cc10*/  IMAD.MOV.U32 R5, RZ, RZ, R15 ;  /* 0x000000ffff057224 */ /* 0x001fe200078e000f */
[C---:B------:R-:W-:Y:S01]  /*cc20*/  ISETP.GT.U32.AND P6, PT, R25.reuse, R23, PT ;  /* 0x000000171900720c */ /* 0x040fe20003fc4070 */
[----:B------:R-:W-:Y:S02]  /*cc30*/  IMAD.MOV R15, RZ, RZ, -R17 ;  /* 0x000000ffff0f7224 */ /* 0x000fe400078e0a11 */
[----:B------:R-:W-:Y:S01]  /*cc40*/  @!P1 IMAD.MOV R5, RZ, RZ, -R5 ;  /* 0x000000ffff059224 */ /* 0x000fe200078e0a05 */
[C---:B------:R-:W-:Y:S01]  /*cc50*/  ISETP.GT.U32.AND P1, PT, R25.reuse, R18, PT ;  /* 0x000000121900720c */ /* 0x040fe20003f24070 */
[----:B------:R-:W-:Y:S01]  /*cc60*/  IMAD R14, R25, R15, R14 ;  /* 0x0000000f190e7224 */ /* 0x000fe200078e020e */
[----:B------:R-:W-:Y:S01]  /*cc70*/  IABS R20, R16 ;  /* 0x0000001000147213 */ /* 0x000fe20000000000 */
[----:B------:R-:W-:Y:S01]  /*cc80*/  @!P0 IMAD.IADD R21, R21, 0x1, -R25 ;  /* 0x0000000115158824 */ /* 0x000fe200078e0a19 */
[----:B------:R-:W-:-:S02]  /*cc90*/  ISETP.GE.AND P4, PT, R0, RZ, PT ;  /* 0x000000ff0000720c */ /* 0x000fc40003f86270 */
[----:B------:R-:W-:Y:S01]  /*cca0*/  ISETP.GT.U32.AND P0, PT, R25, R14, PT ;  /* 0x0000000e1900720c */ /* 0x000fe20003f04070 */
[----:B------:R-:W-:Y:S01]  /*ccb0*/  IMAD.HI.U32 R0, R3, R20, RZ ;  /* 0x0000001403007227 */ /* 0x000fe200078e00ff */
[----:B------:R-:W-:-:S03]  /*ccc0*/  IADD3 R2, R4, 0x13, RZ ;  /* 0x0000001304027810 */ /* 0x000fc60007ffe0ff */
[----:B------:R-:W-:Y:S02]  /*ccd0*/  IMAD.MOV R0, RZ, RZ, -R0 ;  /* 0x000000ffff007224 */ /* 0x000fe400078e0a00 */
[--C-:B------:R-:W-:Y:S01]  /*cce0*/  @!P6 IMAD.IADD R23, R23, 0x1, -R25.reuse ;  /* 0x000000011717e824 */ /* 0x100fe200078e0a19 */
[----:B------:R-:W-:Y:S01]  /*ccf0*/  ISETP.GE.AND P6, PT, R16, RZ, PT ;  /* 0x000000ff1000720c */ /* 0x000fe20003fc6270 */
[----:B------:R-:W-:Y:S01]  /*cd00*/  @!P1 IMAD.IADD R18, R18, 0x1, -R25 ;  /* 0x0000000112129824 */ /* 0x000fe200078e0a19 */
[----:B------:R-:W-:Y:S01]  /*cd10*/  IABS R16, R2 ;  /* 0x0000000200107213 */ /* 0x000fe20000000000 */
[C---:B------:R-:W-:Y:S01]  /*cd20*/  IMAD R20, R25.reuse, R0, R20 ;  /* 0x0000000019147224 */ /* 0x040fe200078e0214 */
[----:B------:R-:W-:Y:S01]  /*cd30*/  IADD3 R0, R4, 0x12, RZ ;  /* 0x0000001204007810 */ /* 0x000fe20007ffe0ff */
[----:B------:R-:W-:Y:S01]  /*cd40*/  IMAD.MOV.U32 R6, RZ, RZ, R23 ;  /* 0x000000ffff067224 */ /* 0x000fe200078e0017 */
[----:B------:R-:W-:Y:S01]  /*cd50*/  ISETP.GT.U32.AND P1, PT, R25, R18, PT ;  /* 0x000000121900720c */ /* 0x000fe20003f24070 */
[----:B------:R0:W-:Y:S01]  /*cd60*/  STL [R1+0xf0], R5 ;  /* 0x0000f00501007387 */ /* 0x0001e20000100800 */
[----:B------:R-:W-:Y:S01]  /*cd70*/  IMAD.HI.U32 R24, R3, R16, RZ ;  /* 0x0000001003187227 */ /* 0x000fe200078e00ff */
[----:B------:R-:W-:-:S03]  /*cd80*/  IABS R17, R0 ;  /* 0x0000000000117213 */ /* 0x000fc60000000000 */
[----:B------:R-:W-:Y:S02]  /*cd90*/  @!P0 IMAD.IADD R14, R14, 0x1, -R25 ;  /* 0x000000010e0e8824 */ /* 0x000fe400078e0a19 */
[----:B------:R-:W-:Y:S01]  /*cda0*/  @!P5 IMAD.MOV R6, RZ, RZ, -R6 ;  /* 0x000000ffff06d224 */ /* 0x000fe200078e0a06 */
[C---:B------:R-:W-:Y:S01]  /*cdb0*/  ISETP.GT.U32.AND P5, PT, R25.reuse, R20, PT ;  /* 0x000000141900720c */ /* 0x040fe20003fa4070 */
[----:B0-----:R-:W-:Y:S02]  /*cdc0*/  IMAD.MOV.U32 R5, RZ, RZ, R21 ;  /* 0x000000ffff057224 */ /* 0x001fe400078e0015 */
[----:B------:R-:W-:Y:S02]  /*cdd0*/  IMAD.MOV R24, RZ, RZ, -R24 ;  /* 0x000000ffff187224 */ /* 0x000fe400078e0a18 */
[----:B------:R-:W-:Y:S01]  /*cde0*/  @!P2 IMAD.MOV R5, RZ, RZ, -R5 ;  /* 0x000000ffff05a224 */ /* 0x000fe200078e0a05 */
[----:B------:R-:W-:Y:S01]  /*cdf0*/  ISETP.GT.U32.AND P2, PT, R25, R14, PT ;  /* 0x0000000e1900720c */ /* 0x000fe20003f44070 */
[----:B------:R-:W-:-:S04]  /*ce00*/  IMAD.HI.U32 R21, R3, R17, RZ ;  /* 0x0000001103157227 */ /* 0x000fc800078e00ff */
[C---:B------:R-:W-:Y:S02]  /*ce10*/  IMAD R16, R25.reuse, R24, R16 ;  /* 0x0000001819107224 */ /* 0x040fe400078e0210 */
[----:B------:R-:W-:Y:S01]  /*ce20*/  IMAD.MOV R21, RZ, RZ, -R21 ;  /* 0x000000ffff157224 */ /* 0x000fe200078e0a15 */
[----:B------:R-:W-:Y:S01]  /*ce30*/  IADD3 R15, R4, 0x11, RZ ;  /* 0x00000011040f7810 */ /* 0x000fe20007ffe0ff */
[----:B------:R-:W-:Y:S01]  /*ce40*/  @!P1 IMAD.IADD R18, R18, 0x1, -R25 ;  /* 0x0000000112129824 */ /* 0x000fe200078e0a19 */
[C---:B------:R-:W-:Y:S01]  /*ce50*/  ISETP.GT.U32.AND P1, PT, R25.reuse, R16, PT ;  /* 0x000000101900720c */ /* 0x040fe20003f24070 */
[C---:B------:R-:W-:Y:S01]  /*ce60*/  IMAD R17, R25.reuse, R21, R17 ;  /* 0x0000001519117224 */ /* 0x040fe200078e0211 */
[----:B------:R-:W-:Y:S01]  /*ce70*/  IABS R22, R15 ;  /* 0x0000000f00167213 */ /* 0x000fe20000000000 */
[--C-:B------:R-:W-:Y:S02]  /*ce80*/  @!P5 IMAD.IADD R20, R20, 0x1, -R25.reuse ;  /* 0x000000011414d824 */ /* 0x100fe400078e0a19 */
[----:B------:R-:W-:Y:S01]  /*ce90*/  @!P2 IMAD.IADD R14, R14, 0x1, -R25 ;  /* 0x000000010e0ea824 */ /* 0x000fe200078e0a19 */
[C---:B------:R-:W-:Y:S01]  /*cea0*/  ISETP.GT.U32.AND P2, PT, R25.reuse, R17, PT ;  /* 0x000000111900720c */ /* 0x040fe20003f44070 */
[----:B------:R-:W-:Y:S01]  /*ceb0*/  STL [R1+0xd4], R6 ;  /* 0x0000d40601007387 */ /* 0x000fe20000100800 */
[----:B------:R-:W-:Y:S01]  /*cec0*/  ISETP.GT.U32.AND P5, PT, R25, R20, PT ;  /* 0x000000141900720c */ /* 0x000fe20003fa4070 */
[----:B------:R-:W-:-:S02]  /*ced0*/  IMAD.HI.U32 R23, R3, R22, RZ ;  /* 0x0000001603177227 */ /* 0x000fc400078e00ff */
[----:B------:R0:W-:Y:S02]  /*cee0*/  STL [R1+0xd0], R5 ;  /* 0x0000d00501007387 */ /* 0x0001e40000100800 */
[----:B------:R-:W-:Y:S02]  /*cef0*/  IMAD.MOV R23, RZ, RZ, -R23 ;  /* 0x000000ffff177224 */ /* 0x000fe400078e0a17 */
[----:B------:R-:W-:Y:S02]  /*cf00*/  @!P1 IMAD.IADD R16, R16, 0x1, -R25 ;  /* 0x0000000110109824 */ /* 0x000fe400078e0a19 */
[----:B0-----:R-:W-:Y:S01]  /*cf10*/  IMAD.MOV.U32 R5, RZ, RZ, R18 ;  /* 0x000000ffff057224 */ /* 0x001fe200078e0012 */
[----:B------:R-:W-:-:S03]  /*cf20*/  ISETP.GE.AND P1, PT, R0, RZ, PT ;  /* 0x000000ff0000720c */ /* 0x000fc60003f26270 */
[----:B------:R-:W-:Y:S01]  /*cf30*/  @!P3 IMAD.MOV R5, RZ, RZ, -R5 ;  /* 0x000000ffff05b224 */ /* 0x000fe200078e0a05 */
[----:B------:R-:W-:Y:S01]  /*cf40*/  IADD3 R21, R4, 0x10, RZ ;  /* 0x0000001004157810 */ /* 0x000fe20007ffe0ff */
[C---:B------:R-:W-:Y:S01]  /*cf50*/  IMAD R0, R25.reuse, R23, R22 ;  /* 0x0000001719007224 */ /* 0x040fe200078e0216 */
[----:B------:R-:W-:Y:S01]  /*cf60*/  ISETP.GT.U32.AND P3, PT, R25, R16, PT ;  /* 0x000000101900720c */ /* 0x000fe20003f64070 */
[--C-:B------:R-:W-:Y:S01]  /*cf70*/  @!P2 IMAD.IADD R17, R17, 0x1, -R25.reuse ;  /* 0x000000011111a824 */ /* 0x100fe200078e0a19 */
[----:B------:R0:W-:Y:S01]  /*cf80*/  STL [R1+0x20], R5 ;  /* 0x0000200501007387 */ /* 0x0001e20000100800 */
[----:B------:R-:W-:Y:S01]  /*cf90*/  @!P5 IMAD.IADD R20, R20, 0x1, -R25 ;  /* 0x000000011414d824 */ /* 0x000fe200078e0a19 */
[----:B------:R-:W-:Y:S02]  /*cfa0*/  IABS R18, R21 ;  /* 0x0000001500127213 */ /* 0x000fe40000000000 */
[----:B------:R-:W-:Y:S01]  /*cfb0*/  ISETP.GT.U32.AND P5, PT, R25, R0, PT ;  /* 0x000000001900720c */ /* 0x000fe20003fa4070 */
[----:B0-----:R-:W-:Y:S01]  /*cfc0*/  IMAD.MOV.U32 R5, RZ, RZ, R14 ;  /* 0x000000ffff057224 */ /* 0x001fe200078e000e */
[----:B------:R-:W-:-:S03]  /*cfd0*/  ISETP.GE.AND P0, PT, R2, RZ, PT ;  /* 0x000000ff0200720c */ /* 0x000fc60003f06270 */
[----:B------:R-:W-:Y:S01]  /*cfe0*/  @!P4 IMAD.MOV R5, RZ, RZ, -R5 ;  /* 0x000000ffff05c224 */ /* 0x000fe200078e0a05 */
[----:B------:R-:W-:Y:S01]  /*cff0*/  ISETP.GT.U32.AND P4, PT, R25, R17, PT ;  /* 0x000000111900720c */ /* 0x000fe20003f84070 */
[----:B------:R-:W-:-:S03]  /*d000*/  IMAD.HI.U32 R14, R3, R18, RZ ;  /* 0x00000012030e7227 */ /* 0x000fc600078e00ff */
[----:B------:R0:W-:Y:S01]  /*d010*/  STL [R1+0x28], R5 ;  /* 0x0000280501007387 */ /* 0x0001e20000100800 */
[----:B------:R-:W-:Y:S02]  /*d020*/  IMAD.MOV R14, RZ, RZ, -R14 ;  /* 0x000000ffff0e7224 */ /* 0x000fe400078e0a0e */
[--C-:B------:R-:W-:Y:S02]  /*d030*/  @!P3 IMAD.IADD R16, R16, 0x1, -R25.reuse ;  /* 0x000000011010b824 */ /* 0x100fe400078e0a19 */
[----:B------:R-:W-:Y:S02]  /*d040*/  IMAD R18, R25, R14, R18 ;  /* 0x0000000e19127224 */ /* 0x000fe400078e0212 */
[----:B------:R-:W-:Y:S02]  /*d050*/  @!P5 IMAD.IADD R0, R0, 0x1, -R25 ;  /* 0x000000010000d824 */ /* 0x000fe400078e0a19 */
[----:B0-----:R-:W-:Y:S02]  /*d060*/  IMAD.MOV.U32 R5, RZ, RZ, R20 ;  /* 0x000000ffff057224 */ /* 0x001fe400078e0014 */
[----:B------:R-:W-:-:S02]  /*d070*/  IMAD.MOV.U32 R6, RZ, RZ, R16 ;  /* 0x000000ffff067224 */ /* 0x000fc400078e0010 */
[----:B------:R-:W-:Y:S01]  /*d080*/  @!P6 IMAD.MOV R5, RZ, RZ, -R5 ;  /* 0x000000ffff05e224 */ /* 0x000fe200078e0a05 */
[----:B------:R-:W-:Y:S01]  /*d090*/  IABS R2, R4 ;  /* 0x0000000400027213 */ /* 0x000fe20000000000 */
[----:B------:R-:W-:Y:S01]  /*d0a0*/  @!P4 IMAD.IADD R17, R17, 0x1, -R25 ;  /* 0x000000011111c824 */ /* 0x000fe200078e0a19 */
[C---:B------:R-:W-:Y:S01]  /*d0b0*/  ISETP.GT.U32.AND P5, PT, R25.reuse, R0, PT ;  /* 0x000000001900720c */ /* 0x040fe20003fa4070 */
[----:B------:R-:W-:Y:S01]  /*d0c0*/  @!P0 IMAD.MOV R6, RZ, RZ, -R6 ;  /* 0x000000ffff068224 */ /* 0x000fe200078e0a06 */
[----:B------:R-:W-:Y:S01]  /*d0d0*/  ISETP.GT.U32.AND P0, PT, R25, R18, PT ;  /* 0x000000121900720c */ /* 0x000fe20003f04070 */
[----:B------:R0:W-:Y:S01]  /*d0e0*/  STL [R1+0x2c], R5 ;  /* 0x00002c0501007387 */ /* 0x0001e20000100800 */
[----:B------:R-:W-:Y:S01]  /*d0f0*/  IMAD.HI.U32 R22, R3, R2, RZ ;  /* 0x0000000203167227 */ /* 0x000fe200078e00ff */
[----:B------:R-:W-:Y:S02]  /*d100*/  ISETP.GE.AND P6, PT, R28, RZ, PT ;  /* 0x000000ff1c00720c */ /* 0x000fe40003fc6270 */
[----:B------:R-:W-:Y:S01]  /*d110*/  ISETP.GE.AND P2, PT, R15, RZ, PT ;  /* 0x000000ff0f00720c */ /* 0x000fe20003f46270 */
[----:B------:R-:W-:-:S02]  /*d120*/  IMAD.MOV R15, RZ, RZ, -R22 ;  /* 0x000000ffff0f7224 */ /* 0x000fc400078e0a16 */
[----:B0-----:R-:W-:-:S04]  /*d130*/  IMAD.MOV.U32 R5, RZ, RZ, R17 ;  /* 0x000000ffff057224 */ /* 0x001fc800078e0011 */
[----:B------:R-:W-:Y:S01]  /*d140*/  @!P1 IMAD.MOV R5, RZ, RZ, -R5 ;  /* 0x000000ffff059224 */ /* 0x000fe200078e0a05 */
[----:B------:R-:W-:Y:S01]  /*d150*/  STL [R1+0x34], R6 ;  /* 0x0000340601007387 */ /* 0x000fe20000100800 */
[C---:B------:R-:W-:Y:S01]  /*d160*/  IMAD R2, R25.reuse, R15, R2 ;  /* 0x0000000f19027224 */ /* 0x040fe200078e0202 */
[----:B------:R-:W-:Y:S02]  /*d170*/  IADD3 R15, R4, 0xe, RZ ;  /* 0x0000000e040f7810 */ /* 0x000fe40007ffe0ff */
[----:B------:R0:W-:Y:S01]  /*d180*/  STL [R1+0x5c], R5 ;  /* 0x00005c0501007387 */ /* 0x0001e20000100800 */
[--C-:B------:R-:W-:Y:S02]  /*d190*/  @!P5 IMAD.IADD R0, R0, 0x1, -R25.reuse ;  /* 0x000000010000d824 */ /* 0x100fe400078e0a19 */
[----:B------:R-:W-:Y:S01]  /*d1a0*/  @!P0 IMAD.IADD R18, R18, 0x1, -R25 ;  /* 0x0000000112128824 */ /* 0x000fe200078e0a19 */
[----:B------:R-:W-:Y:S01]  /*d1b0*/  ISETP.GT.U32.AND P4, PT, R25, R2, PT ;  /* 0x000000021900720c */ /* 0x000fe20003f84070 */
[----:B------:R-:W-:-:S02]  /*d1c0*/  @!P2 IMAD.MOV R0, RZ, RZ, -R0 ;  /* 0x000000ffff00a224 */ /* 0x000fc400078e0a00 */
[----:B0-----:R-:W-:Y:S01]  /*d1d0*/  IMAD.MOV.U32 R5, RZ, RZ, R19 ;  /* 0x000000ffff057224 */ /* 0x001fe200078e0013 */
[----:B------:R-:W-:-:S03]  /*d1e0*/  ISETP.GE.AND P5, PT, R15, RZ, PT ;  /* 0x000000ff0f00720c */ /* 0x000fc60003fa6270 */
[----:B------:R-:W-:Y:S01]  /*d1f0*/  @!P6 IMAD.MOV R5, RZ, RZ, -R5 ;  /* 0x000000ffff05e224 */ /* 0x000fe200078e0a05 */
[----:B------:R-:W-:Y:S02]  /*d200*/  IABS R15, R15 ;  /* 0x0000000f000f7213 */ /* 0x000fe40000000000 */
[----:B------:R-:W-:Y:S02]  /*d210*/  ISETP.GT.U32.AND P0, PT, R25, R18, PT ;  /* 0x000000121900720c */ /* 0x000fe40003f04070 */
[----:B------:R-:W-:Y:S04]  /*d220*/  STL [R1+0x24], R5 ;  /* 0x0000240501007387 */ /* 0x000fe80000100800 */
[----:B------:R0:W-:Y:S01]  /*d230*/  STL [R1+0x68], R0 ;  /* 0x0000680001007387 */ /* 0x0001e20000100800 */
[----:B------:R-:W-:Y:S01]  /*d240*/  ISETP.GE.AND P3, PT, R21, RZ, PT ;  /* 0x000000ff1500720c */ /* 0x000fe20003f66270 */
[----:B------:R-:W-:-:S02]  /*d250*/  @!P4 IMAD.IADD R2, R2, 0x1, -R25 ;  /* 0x000000010202c824 */ /* 0x000fc400078e0a19 */
[----:B0-----:R-:W-:-:S04]  /*d260*/  IMAD.HI.U32 R0, R3, R15, RZ ;  /* 0x0000000f03007227 */ /* 0x001fc800078e00ff */
[----:B------:R-:W-:Y:S02]  /*d270*/  IMAD.MOV R0, RZ, RZ, -R0 ;  /* 0x000000ffff007224 */ /* 0x000fe400078e0a00 */
[----:B------:R-:W-:Y:S02]  /*d280*/  @!P0 IMAD.IADD R18, R18, 0x1, -R25 ;  /* 0x0000000112128824 */ /* 0x000fe400078e0a19 */
[C---:B------:R-:W-:Y:S01]  /*d290*/  IMAD R15, R25.reuse, R0, R15 ;  /* 0x00000000190f7224 */ /* 0x040fe200078e020f */
[----:B------:R-:W-:Y:S01]  /*d2a0*/  IADD3 R0, R4, 0xb, RZ ;  /* 0x0000000b04007810 */ /* 0x000fe20007ffe0ff */
[----:B------:R-:W-:Y:S01]  /*d2b0*/  IMAD.MOV.U32 R5, RZ, RZ, R18 ;  /* 0x000000ffff057224 */ /* 0x000fe200078e0012 */
[----:B------:R-:W-:Y:S02]  /*d2c0*/  ISETP.GT.U32.AND P4, PT, R25, R2, PT ;  /* 0x000000021900720c */ /* 0x000fe40003f84070 */
[----:B------:R-:W-:Y:S01]  /*d2d0*/  IABS R18, R0 ;  /* 0x0000000000127213 */ /* 0x000fe20000000000 */
[----:B------:R-:W-:Y:S01]  /*d2e0*/  @!P3 IMAD.MOV R5, RZ, RZ, -R5 ;  /* 0x000000ffff05b224 */ /* 0x000fe200078e0a05 */
[----:B------:R-:W-:-:S02]  /*d2f0*/  ISETP.GE.AND P3, PT, R0, RZ, PT ;  /* 0x000000ff0000720c */ /* 0x000fc40003f66270 */
[----:B------:R-:W-:Y:S01]  /*d300*/  IADD3 R11, R4, 0x7, RZ ;  /* 0x00000007040b7810 */ /* 0x000fe20007ffe0ff */
[----:B------:R-:W-:-:S03]  /*d310*/  IMAD.HI.U32 R0, R3, R18, RZ ;  /* 0x0000001203007227 */ /* 0x000fc600078e00ff */
[----:B------:R-:W-:Y:S01]  /*d320*/  IABS R22, R11 ;  /* 0x0000000b00167213 */ /* 0x000fe20000000000 */
[----:B------:R-:W-:Y:S02]  /*d330*/  IMAD.MOV R0, RZ, RZ, -R0 ;  /* 0x000000ffff007224 */ /* 0x000fe400078e0a00 */
[----:B------:R-:W-:Y:S01]  /*d340*/  @!P4 IMAD.IADD R2, R2, 0x1, -R25 ;  /* 0x000000010202c824 */ /* 0x000fe200078e0a19 */
[C---:B------:R-:W-:Y:S01]  /*d350*/  ISETP.GE.AND P4, PT, R4.reuse, RZ, PT ;  /* 0x000000ff0400720c */ /* 0x040fe20003f86270 */
[----:B------:R-:W-:Y:S02]  /*d360*/  IMAD R18, R25, R0, R18 ;  /* 0x0000000019127224 */ /* 0x000fe400078e0212 */
[----:B------:R-:W-:Y:S01]  /*d370*/  IMAD.HI.U32 R0, R3, R22, RZ ;  /* 0x0000001603007227 */ /* 0x000fe200078e00ff */
[----:B------:R-:W-:-:S03]  /*d380*/  IADD3 R7, R4, 0x3, RZ ;  /* 0x0000000304077810 */ /* 0x000fc60007ffe0ff */
[----:B------:R-:W-:Y:S02]  /*d390*/  IMAD.MOV R0, RZ, RZ, -R0 ;  /* 0x000000ffff007224 */ /* 0x000fe400078e0a00 */
[----:B------:R-:W-:Y:S02]  /*d3a0*/  IMAD.MOV.U32 R6, RZ, RZ, R2 ;  /* 0x000000ffff067224 */ /* 0x000fe400078e0002 */
[----:B------:R-:W-:Y:S01]  /*d3b0*/  IMAD R22, R25, R0, R22 ;  /* 0x0000000019167224 */ /* 0x000fe200078e0216 */
[----:B------:R-:W-:Y:S01]  /*d3c0*/  IABS R0, R7 ;  /* 0x0000000700007213 */ /* 0x000fe20000000000 */
[----:B------:R-:W-:-:S04]  /*d3d0*/  @!P4 IMAD.MOV R6, RZ, RZ, -R6 ;  /* 0x000000ffff06c224 */ /* 0x000fc800078e0a06 */
[----:B------:R-:W-:Y:S01]  /*d3e0*/  IMAD.HI.U32 R29, R3, R0, RZ ;  /* 0x00000000031d7227 */ /* 0x000fe200078e00ff */
[----:B------:R-:W-:Y:S03]  /*d3f0*/  STL [R1+0x44], R6 ;  /* 0x0000440601007387 */ /* 0x000fe60000100800 */
[----:B------:R-:W-:Y:S01]  /*d400*/  IMAD.MOV R29, RZ, RZ, -R29 ;  /* 0x000000ffff1d7224 */ /* 0x000fe200078e0a1d */
[----:B------:R0:W-:Y:S03]  /*d410*/  STL [R1+0x48], R5 ;  /* 0x0000480501007387 */ /* 0x0001e60000100800 */
[----:B------:R-:W-:Y:S01]  /*d420*/  IMAD R0, R25, R29, R0 ;  /* 0x0000001d19007224 */ /* 0x000fe200078e0200 */
[----:B0-----:R-:W-:-:S05]  /*d430*/  IADD3 R5, R4, 0xa, RZ ;  /* 0x0000000a04057810 */ /* 0x001fca0007ffe0ff */
[----:B------:R0:W-:Y:S04]  /*d440*/  STL [R1+0x30], R5 ;  /* 0x0000300501007387 */ /* 0x0001e80000100800 */
[----:B------:R-:W2:Y:S01]  /*d450*/  LDL.LU R29, [R1+0x30] ;  /* 0x00003000011d7983 */ /* 0x000ea20000300800 */
[----:B------:R-:W-:-:S04]  /*d460*/  IADD3 R14, R4, 0xf, RZ ;  /* 0x0000000f040e7810 */ /* 0x000fc80007ffe0ff */
[----:B------:R-:W-:Y:S02]  /*d470*/  ISETP.GE.AND P1, PT, R14, RZ, PT ;  /* 0x000000ff0e00720c */ /* 0x000fe40003f26270 */
[----:B------:R-:W-:-:S05]  /*d480*/  IABS R14, R14 ;  /* 0x0000000e000e7213 */ /* 0x000fca0000000000 */
[----:B------:R-:W-:-:S04]  /*d490*/  IMAD.HI.U32 R19, R3, R14, RZ ;  /* 0x0000000e03137227 */ /* 0x000fc800078e00ff */
[----:B------:R-:W-:-:S04]  /*d4a0*/  IMAD.MOV R19, RZ, RZ, -R19 ;  /* 0x000000ffff137224 */ /* 0x000fc800078e0a13 */
[----:B------:R-:W-:-:S05]  /*d4b0*/  IMAD R14, R25, R19, R14 ;  /* 0x00000013190e7224 */ /* 0x000fca00078e020e */
[C---:B------:R-:W-:Y:S02]  /*d4c0*/  ISETP.GT.U32.AND P0, PT, R25.reuse, R14, PT ;  /* 0x0000000e1900720c */ /* 0x040fe40003f04070 */
[----:B------:R-:W-:Y:S02]  /*d4d0*/  ISETP.GT.U32.AND P4, PT, R25, R15, PT ;  /* 0x0000000f1900720c */ /* 0x000fe40003f84070 */
[C---:B------:R-:W-:Y:S02]  /*d4e0*/  IADD3 R16, R4.reuse, 0xd, RZ ;  /* 0x0000000d04107810 */ /* 0x040fe40007ffe0ff */
[----:B------:R-:W-:Y:S02]  /*d4f0*/  IADD3 R17, R4, 0xc, RZ ;  /* 0x0000000c04117810 */ /* 0x000fe40007ffe0ff */
[----:B------:R-:W-:Y:S02]  /*d500*/  ISETP.GE.AND P6, PT, R16, RZ, PT ;  /* 0x000000ff1000720c */ /* 0x000fe40003fc6270 */
[----:B------:R-:W-:-:S03]  /*d510*/  IABS R16, R16 ;  /* 0x0000001000107213 */ /* 0x000fc60000000000 */
[--C-:B------:R-:W-:Y:S01]  /*d520*/  @!P0 IMAD.IADD R14, R14, 0x1, -R25.reuse ;  /* 0x000000010e0e8824 */ /* 0x100fe200078e0a19 */
[----:B------:R-:W-:Y:S01]  /*d530*/  ISETP.GE.AND P2, PT, R17, RZ, PT ;  /* 0x000000ff1100720c */ /* 0x000fe20003f46270 */
[----:B------:R-:W-:Y:S01]  /*d540*/  @!P4 IMAD.IADD R15, R15, 0x1, -R25 ;  /* 0x000000010f0fc824 */ /* 0x000fe200078e0a19 */
[----:B------:R-:W-:Y:S01]  /*d550*/  IABS R17, R17 ;  /* 0x0000001100117213 */ /* 0x000fe20000000000 */
[----:B------:R-:W-:Y:S01]  /*d560*/  IMAD.HI.U32 R19, R3, R16, RZ ;  /* 0x0000001003137227 */ /* 0x000fe200078e00ff */
[C---:B------:R-:W-:Y:S02]  /*d570*/  ISETP.GT.U32.AND P0, PT, R25.reuse, R14, PT ;  /* 0x0000000e1900720c */ /* 0x040fe40003f04070 */
[----:B------:R-:W-:Y:S01]  /*d580*/  ISETP.GT.U32.AND P4, PT, R25, R15, PT ;  /* 0x0000000f1900720c */ /* 0x000fe20003f84070 */
[----:B------:R-:W-:Y:S02]  /*d590*/  IMAD.MOV R19, RZ, RZ, -R19 ;  /* 0x000000ffff137224 */ /* 0x000fe400078e0a13 */
[----:B------:R-:W-:-:S04]  /*d5a0*/  IMAD.HI.U32 R2, R3, R17, RZ ;  /* 0x0000001103027227 */ /* 0x000fc800078e00ff */
[C---:B------:R-:W-:Y:S02]  /*d5b0*/  IMAD R16, R25.reuse, R19, R16 ;  /* 0x0000001319107224 */ /* 0x040fe400078e0210 */
[----:B------:R-:W-:Y:S02]  /*d5c0*/  IMAD.MOV R2, RZ, RZ, -R2 ;  /* 0x000000ffff027224 */ /* 0x000fe400078e0a02 */
[----:B------:R-:W-:Y:S01]  /*d5d0*/  @!P0 IMAD.IADD R14, R14, 0x1, -R25 ;  /* 0x000000010e0e8824 */ /* 0x000fe200078e0a19 */
[C---:B------:R-:W-:Y:S01]  /*d5e0*/  ISETP.GT.U32.AND P0, PT, R25.reuse, R16, PT ;  /* 0x000000101900720c */ /* 0x040fe20003f04070 */
[----:B------:R-:W-:Y:S02]  /*d5f0*/  IMAD R17, R25, R2, R17 ;  /* 0x0000000219117224 */ /* 0x000fe400078e0211 */
[----:B------:R-:W-:-:S03]  /*d600*/  @!P4 IMAD.IADD R15, R15, 0x1, -R25 ;  /* 0x000000010f0fc824 */ /* 0x000fc600078e0a19 */
[----:B------:R-:W-:Y:S02]  /*d610*/  ISETP.GT.U32.AND P4, PT, R25, R17, PT ;  /* 0x000000111900720c */ /* 0x000fe40003f84070 */
[----:B------:R-:W-:-:S04]  /*d620*/  IADD3 R13, R4, 0x9, RZ ;  /* 0x00000009040d7810 */ /* 0x000fc80007ffe0ff */
[----:B------:R-:W-:Y:S01]  /*d630*/  IABS R20, R13 ;  /* 0x0000000d00147213 */ /* 0x000fe20000000000 */
[----:B------:R-:W-:Y:S01]  /*d640*/  @!P0 IMAD.IADD R16, R16, 0x1, -R25 ;  /* 0x0000000110108824 */ /* 0x000fe200078e0a19 */
[----:B------:R-:W-:-:S03]  /*d650*/  IABS R19, R5 ;  /* 0x0000000500137213 */ /* 0x000fc60000000000 */
[----:B------:R-:W-:Y:S01]  /*d660*/  IMAD.HI.U32 R23, R3, R20, RZ ;  /* 0x0000001403177227 */ /* 0x000fe200078e00ff */
[----:B------:R-:W-:-:S03]  /*d670*/  ISETP.GT.U32.AND P0, PT, R25, R16, PT ;  /* 0x000000101900720c */ /* 0x000fc60003f04070 */
[----:B------:R-:W-:Y:S01]  /*d680*/  @!P4 IMAD.IADD R17, R17, 0x1, -R25 ;  /* 0x000000011111c824 */ /* 0x000fe200078e0a19 */
[----:B------:R-:W-:Y:S01]  /*d690*/  IADD3 R10, R4, 0x6, RZ ;  /* 0x00000006040a7810 */ /* 0x000fe20007ffe0ff */
[----:B------:R-:W-:Y:S02]  /*d6a0*/  IMAD.MOV R23, RZ, RZ, -R23 ;  /* 0x000000ffff177224 */ /* 0x000fe400078e0a17 */
[----:B------:R-:W-:Y:S01]  /*d6b0*/  IMAD.HI.U32 R24, R3, R19, RZ ;  /* 0x0000001303187227 */ /* 0x000fe200078e00ff */
[----:B------:R-:W-:-:S03]  /*d6c0*/  ISETP.GT.U32.AND P4, PT, R25, R17, PT ;  /* 0x000000111900720c */ /* 0x000fc60003f84070 */
[----:B------:R-:W-:Y:S01]  /*d6d0*/  IMAD R20, R25, R23, R20 ;  /* 0x0000001719147224 */ /* 0x000fe200078e0214 */
[----:B------:R-:W-:Y:S01]  /*d6e0*/  IABS R23, R10 ;  /* 0x0000000a00177213 */ /* 0x000fe20000000000 */
[----:B------:R-:W-:Y:S01]  /*d6f0*/  IMAD.MOV R24, RZ, RZ, -R24 ;  /* 0x000000ffff187224 */ /* 0x000fe200078e0a18 */
[----:B------:R-:W-:Y:S01]  /*d700*/  IADD3 R12, R4, 0x8, RZ ;  /* 0x00000008040c7810 */ /* 0x000fe20007ffe0ff */
[----:B------:R-:W-:Y:S01]  /*d710*/  @!P0 IMAD.IADD R16, R16, 0x1, -R25 ;  /* 0x0000000110108824 */ /* 0x000fe200078e0a19 */
[----:B------:R-:W-:Y:S01]  /*d720*/  IADD3 R9, R4, 0x5, RZ ;  /* 0x0000000504097810 */ /* 0x000fe20007ffe0ff */
[----:B------:R-:W-:Y:S01]  /*d730*/  IMAD.HI.U32 R26, R3, R23, RZ ;  /* 0x00000017031a7227 */ /* 0x000fe200078e00ff */
[C---:B------:R-:W-:Y:S02]  /*d740*/  ISETP.GT.U32.AND P0, PT, R25.reuse, R18, PT ;  /* 0x000000121900720c */ /* 0x040fe40003f04070 */
[----:B------:R-:W-:Y:S01]  /*d750*/  IABS R21, R12 ;  /* 0x0000000c00157213 */ /* 0x000fe20000000000 */
[----:B------:R-:W-:Y:S01]  /*d760*/  IMAD R19, R25, R24, R19 ;  /* 0x0000001819137224 */ /* 0x000fe200078e0213 */
[----:B------:R-:W-:Y:S01]  /*d770*/  IABS R24, R9 ;  /* 0x0000000900187213 */ /* 0x000fe20000000000 */
[----:B------:R-:W-:-:S02]  /*d780*/  IMAD.MOV R26, RZ, RZ, -R26 ;  /* 0x000000ffff1a7224 */ /* 0x000fc400078e0a1a */
[----:B------:R-:W-:Y:S01]  /*d790*/  @!P4 IMAD.IADD R17, R17, 0x1, -R25 ;  /* 0x000000011111c824 */ /* 0x000fe200078e0a19 */
[----:B------:R-:W-:Y:S01]  /*d7a0*/  ISETP.GT.U32.AND P4, PT, R25, R19, PT ;  /* 0x000000131900720c */ /* 0x000fe20003f84070 */
[----:B------:R-:W-:-:S04]  /*d7b0*/  IMAD.HI.U32 R2, R3, R21, RZ ;  /* 0x0000001503027227 */ /* 0x000fc800078e00ff */
[----:B------:R-:W-:Y:S02]  /*d7c0*/  IMAD R23, R25, R26, R23 ;  /* 0x0000001a19177224 */ /* 0x000fe400078e0217 */
[----:B------:R-:W-:-:S04]  /*d7d0*/  IMAD.HI.U32 R26, R3, R24, RZ ;  /* 0x00000018031a7227 */ /* 0x000fc800078e00ff */
[----:B------:R-:W-:Y:S02]  /*d7e0*/  IMAD.MOV R2, RZ, RZ, -R2 ;  /* 0x000000ffff027224 */ /* 0x000fe400078e0a02 */
[----:B------:R-:W-:Y:S02]  /*d7f0*/  IMAD.MOV R26, RZ, RZ, -R26 ;  /* 0x000000ffff1a7224 */ /* 0x000fe400078e0a1a */
[----:B------:R-:W-:Y:S01]  /*d800*/  @!P0 IMAD.IADD R18, R18, 0x1, -R25 ;  /* 0x0000000112128824 */ /* 0x000fe200078e0a19 */
[C---:B------:R-:W-:Y:S01]  /*d810*/  ISETP.GT.U32.AND P0, PT, R25.reuse, R20, PT ;  /* 0x000000141900720c */ /* 0x040fe20003f04070 */
[C---:B------:R-:W-:Y:S01]  /*d820*/  IMAD R21, R25.reuse, R2, R21 ;  /* 0x0000000219157224 */ /* 0x040fe200078e0215 */
[C---:B------:R-:W-:Y:S01]  /*d830*/  IADD3 R8, R4.reuse, 0x4, RZ ;  /* 0x0000000404087810 */ /* 0x040fe20007ffe0ff */
[----:B------:R-:W-:Y:S01]  /*d840*/  IMAD R24, R25, R26, R24 ;  /* 0x0000001a19187224 */ /* 0x000fe200078e0218 */
[C---:B------:R-:W-:Y:S01]  /*d850*/  IADD3 R6, R4.reuse, 0x2, RZ ;  /* 0x0000000204067810 */ /* 0x040fe20007ffe0ff */
[----:B------:R-:W-:Y:S01]  /*d860*/  @!P4 IMAD.IADD R19, R19, 0x1, -R25 ;  /* 0x000000011313c824 */ /* 0x000fe200078e0a19 */
[----:B------:R-:W-:-:S02]  /*d870*/  IADD3 R26, R4, 0x1, RZ ;  /* 0x00000001041a7810 */ /* 0x000fc40007ffe0ff */
[----:B------:R-:W1:Y:S01]  /*d880*/  S2R R4, SR_TID.X ;  /* 0x0000000000047919 */ /* 0x000e620000002100 */
[----:B------:R-:W-:-:S04]  /*d890*/  ISETP.GT.U32.AND P4, PT, R25, R21, PT ;  /* 0x000000151900720c */ /* 0x000fc80003f84070 */
[----:B------:R-:W-:Y:S01]  /*d8a0*/  @!P0 IMAD.IADD R20, R20, 0x1, -R25 ;  /* 0x0000000114148824 */ /* 0x000fe200078e0a19 */
[----:B------:R-:W-:Y:S02]  /*d8b0*/  ISETP.GT.U32.AND P0, PT, R25, R22, PT ;  /* 0x000000161900720c */ /* 0x000fe40003f04070 */
[----:B------:R-:W-:-:S06]  /*d8c0*/  IABS R27, R8 ;  /* 0x00000008001b7213 */ /* 0x000fcc0000000000 */
[----:B------:R-:W-:Y:S01]  /*d8d0*/  @!P4 IMAD.IADD R21, R21, 0x1, -R25 ;  /* 0x000000011515c824 */ /* 0x000fe200078e0a19 */
[C---:B------:R-:W-:Y:S01]  /*d8e0*/  ISETP.GT.U32.AND P4, PT, R25.reuse, R19, PT ;  /* 0x000000131900720c */ /* 0x040fe20003f84070 */
[----:B------:R-:W-:Y:S01]  /*d8f0*/  @!P5 IMAD.MOV R15, RZ, RZ, -R15 ;  /* 0x000000ffff0fd224 */ /* 0x000fe200078e0a0f */
[----:B------:R-:W-:Y:S02]  /*d900*/  IABS R2, R6 ;  /* 0x0000000600027213 */ /* 0x000fe40000000000 */
[----:B------:R-:W-:Y:S01]  /*d910*/  @!P0 IMAD.IADD R22, R22, 0x1, -R25 ;  /* 0x0000000116168824 */ /* 0x000fe200078e0a19 */
[----:B------:R-:W-:Y:S01]  /*d920*/  ISETP.GT.U32.AND P0, PT, R25, R20, PT ;  /* 0x000000141900720c */ /* 0x000fe20003f04070 */
[----:B------:R-:W-:Y:S01]  /*d930*/  IMAD.HI.U32 R28, R3, R27, RZ ;  /* 0x0000001b031c7227 */ /* 0x000fe200078e00ff */
[----:B------:R-:W-:Y:S02]  /*d940*/  ISETP.GT.U32.AND P5, PT, R25, R21, PT ;  /* 0x000000151900720c */ /* 0x000fe40003fa4070 */
[----:B-1----:R-:W-:Y:S01]  /*d950*/  SHF.R.U32.HI R4, RZ, 0x6, R4 ;  /* 0x00000006ff047819 */ /* 0x002fe20000011604 */
[----:B0-----:R-:W-:-:S03]  /*d960*/  IMAD.HI.U32 R5, R3, R2, RZ ;  /* 0x0000000203057227 */ /* 0x001fc600078e00ff */
[----:B------:R-:W-:Y:S01]  /*d970*/  SGXT.U32 R4, R4, 0x1 ;  /* 0x000000010404781a */ /* 0x000fe20000000000 */
[----:B------:R-:W-:Y:S01]  /*d980*/  @!P4 IMAD.IADD R19, R19, 0x1, -R25 ;  /* 0x000000011313c824 */ /* 0x000fe200078e0a19 */
[C---:B------:R-:W-:Y:S01]  /*d990*/  ISETP.GT.U32.AND P4, PT, R25.reuse, R24, PT ;  /* 0x000000181900720c */ /* 0x040fe20003f84070 */
[----:B------:R-:W-:Y:S01]  /*d9a0*/  IMAD.MOV R28, RZ, RZ, -R28 ;  /* 0x000000ffff1c7224 */ /* 0x000fe200078e0a1c */
[----:B------:R-:W-:Y:S01]  /*d9b0*/  LOP3.LUT R4, R4, 0x7e, RZ, 0xfc, !PT ;  /* 0x0000007e04047812 */ /* 0x000fe200078efcff */
[----:B------:R-:W-:Y:S02]  /*d9c0*/  IMAD.MOV R5, RZ, RZ, -R5 ;  /* 0x000000ffff057224 */ /* 0x000fe400078e0a05 */
[C---:B------:R-:W-:Y:S02]  /*d9d0*/  IMAD R27, R25.reuse, R28, R27 ;  /* 0x0000001c191b7224 */ /* 0x040fe400078e021b */
[C---:B------:R-:W-:Y:S02]  /*d9e0*/  IMAD R2, R25.reuse, R5, R2 ;  /* 0x0000000519027224 */ /* 0x040fe400078e0202 */
[----:B------:R-:W-:Y:S01]  /*d9f0*/  @!P6 IMAD.MOV R16, RZ, RZ, -R16 ;  /* 0x000000ffff10e224 */ /* 0x000fe200078e0a10 */
[C---:B------:R-:W-:Y:S01]  /*da00*/  ISETP.GT.U32.AND P6, PT, R25.reuse, R22, PT ;  /* 0x000000161900720c */ /* 0x040fe20003fc4070 */
[----:B------:R-:W-:Y:S01]  /*da10*/  @!P1 IMAD.MOV R14, RZ, RZ, -R14 ;  /* 0x000000ffff0e9224 */ /* 0x000fe200078e0a0e */
[----:B------:R-:W-:Y:S01]  /*da20*/  ISETP.GT.U32.AND P1, PT, R25, R18, PT ;  /* 0x000000121900720c */ /* 0x000fe20003f24070 */
[----:B------:R-:W-:-:S02]  /*da30*/  IMAD R4, R4, c[0x0][0x188], RZ ;  /* 0x0000620004047a24 */ /* 0x000fc400078e02ff */
[----:B------:R-:W-:Y:S02]  /*da40*/  IMAD.MOV R5, RZ, RZ, -c[0x0][0x188] ;  /* 0x80006200ff057624 */ /* 0x000fe400078e02ff */
[--C-:B------:R-:W-:Y:S01]  /*da50*/  @!P0 IMAD.IADD R20, R20, 0x1, -R25.reuse ;  /* 0x0000000114148824 */ /* 0x100fe200078e0a19 */
[----:B------:R-:W-:Y:S01]  /*da60*/  ISETP.GT.U32.AND P0, PT, R25, R27, PT ;  /* 0x0000001b1900720c */ /* 0x000fe20003f04070 */
[--C-:B------:R-:W-:Y:S01]  /*da70*/  @!P5 IMAD.IADD R21, R21, 0x1, -R25.reuse ;  /* 0x000000011515d824 */ /* 0x100fe200078e0a19 */
[----:B------:R-:W-:Y:S01]  /*da80*/  ISETP.GT.U32.AND P5, PT, R25, R0, PT ;  /* 0x000000001900720c */ /* 0x000fe20003fa4070 */
[----:B------:R-:W-:Y:S02]  /*da90*/  IMAD R4, R5, 0x2, R4 ;  /* 0x0000000205047824 */ /* 0x000fe400078e0204 */
[--C-:B------:R-:W-:Y:S01]  /*daa0*/  @!P4 IMAD.IADD R24, R24, 0x1, -R25.reuse ;  /* 0x000000011818c824 */ /* 0x100fe200078e0a19 */
[----:B------:R-:W-:Y:S01]  /*dab0*/  ISETP.GE.AND P4, PT, R13, RZ, PT ;  /* 0x000000ff0d00720c */ /* 0x000fe20003f86270 */
[----:B------:R-:W-:Y:S01]  /*dac0*/  IMAD R4, R5, 0x2, R4 ;  /* 0x0000000205047824 */ /* 0x000fe200078e0204 */
[----:B------:R-:W-:Y:S01]  /*dad0*/  STL [R1+0x104c], R14 ;  /* 0x00104c0e01007387 */ /* 0x000fe20000100800 */
[----:B------:R-:W-:-:S02]  /*dae0*/  @!P6 IMAD.IADD R22, R22, 0x1, -R25 ;  /* 0x000000011616e824 */ /* 0x000fc400078e0a19 */
[----:B------:R-:W-:Y:S01]  /*daf0*/  IMAD R4, R5, 0x2, R4 ;  /* 0x0000000205047824 */ /* 0x000fe200078e0204 */
[----:B------:R-:W-:Y:S01]  /*db00*/  STL [R1+0x1060], R15 ;  /* 0x0010600f01007387 */ /* 0x000fe20000100800 */
[--C-:B------:R-:W-:Y:S02]  /*db10*/  @!P1 IMAD.IADD R18, R18, 0x1, -R25.reuse ;  /* 0x0000000112129824 */ /* 0x100fe400078e0a19 */
[--C-:B------:R-:W-:Y:S01]  /*db20*/  @!P0 IMAD.IADD R27, R27, 0x1, -R25.reuse ;  /* 0x000000011b1b8824 */ /* 0x100fe200078e0a19 */
[----:B------:R-:W-:Y:S01]  /*db30*/  STL [R1+0x1068], R16 ;  /* 0x0010681001007387 */ /* 0x000fe20000100800 */
[----:B------:R-:W-:Y:S01]  /*db40*/  @!P5 IMAD.IADD R0, R0, 0x1, -R25 ;  /* 0x000000010000d824 */ /* 0x000fe200078e0a19 */
[----:B------:R-:W-:Y:S01]  /*db50*/  ISETP.GE.AND P0, PT, R12, RZ, PT ;  /* 0x000000ff0c00720c */ /* 0x000fe20003f06270 */
[----:B------:R-:W-:Y:S01]  /*db60*/  @!P3 IMAD.MOV R18, RZ, RZ, -R18 ;  /* 0x000000ffff12b224 */ /* 0x000fe200078e0a12 */
[----:B------:R-:W-:Y:S01]  /*db70*/  ISETP.GT.U32.AND P1, PT, R25, R23, PT ;  /* 0x000000171900720c */ /* 0x000fe20003f24070 */
[----:B------:R0:W-:Y:S01]  /*db80*/  STL [R1+0x428], R4 ;  /* 0x0004280401007387 */ /* 0x0001e20000100800 */
[----:B------:R-:W-:Y:S01]  /*db90*/  ISETP.GE.AND P5, PT, R11, RZ, PT ;  /* 0x000000ff0b00720c */ /* 0x000fe20003fa6270 */
[----:B------:R-:W-:Y:S01]  /*dba0*/  @!P4 IMAD.MOV R20, RZ, RZ, -R20 ;  /* 0x000000ffff14c224 */ /* 0x000fe200078e0a14 */
[----:B------:R-:W-:-:S02]  /*dbb0*/  ISETP.GT.U32.AND P3, PT, R25, R27, PT ;  /* 0x0000001b1900720c */ /* 0x000fc40003f64070 */
[----:B------:R-:W-:Y:S01]  /*dbc0*/  ISETP.GT.U32.AND P4, PT, R25, R0, PT ;  /* 0x000000001900720c */ /* 0x000fe20003f84070 */
[----:B0-----:R-:W-:Y:S02]  /*dbd0*/  IMAD R4, R5, 0x2, R4 ;  /* 0x0000000205047824 */ /* 0x001fe400078e0204 */
[----:B------:R-:W-:-:S03]  /*dbe0*/  @!P2 IMAD.MOV R17, RZ, RZ, -R17 ;  /* 0x000000ffff11a224 */ /* 0x000fc600078e0a11 */
[----:B------:R0:W-:Y:S01]  /*dbf0*/  STL [R1+0x430], R4 ;  /* 0x0004300401007387 */ /* 0x0001e20000100800 */
[----:B------:R-:W-:Y:S01]  /*dc00*/  IABS R28, R26 ;  /* 0x0000001a001c7213 */ /* 0x000fe20000000000 */
[----:B------:R-:W-:Y:S02]  /*dc10*/  @!P0 IMAD.MOV R21, RZ, RZ, -R21 ;  /* 0x000000ffff158224 */ /* 0x000fe400078e0a15 */
[----:B------:R-:W-:Y:S02]  /*dc20*/  @!P1 IMAD.IADD R23, R23, 0x1, -R25 ;  /* 0x0000000117179824 */ /* 0x000fe400078e0a19 */
[----:B0-----:R-:W-:Y:S01]  /*dc30*/  IMAD R4, R5, 0x2, R4 ;  /* 0x0000000205047824 */ /* 0x001fe200078e0204 */
[----:B------:R-:W-:Y:S01]  /*dc40*/  ISETP.GT.U32.AND P1, PT, R25, R2, PT ;  /* 0x000000021900720c */ /* 0x000fe20003f24070 */
[----:B------:R-:W-:-:S03]  /*dc50*/  @!P5 IMAD.MOV R22, RZ, RZ, -R22 ;  /* 0x000000ffff16d224 */ /* 0x000fc600078e0a16 */
[----:B------:R0:W-:Y:S01]  /*dc60*/  STL [R1+0x438], R4 ;  /* 0x0004380401007387 */ /* 0x0001e20000100800 */
[----:B------:R-:W-:-:S03]  /*dc70*/  @!P3 IMAD.IADD R27, R27, 0x1, -R25 ;  /* 0x000000011b1bb824 */ /* 0x000fc600078e0a19 */
[----:B------:R-:W-:Y:S01]  /*dc80*/  STL [R1+0x106c], R17 ;  /* 0x00106c1101007387 */ /* 0x000fe20000100800 */
[----:B------:R-:W-:Y:S01]  /*dc90*/  IMAD.HI.U32 R3, R3, R28, RZ ;  /* 0x0000001c03037227 */ /* 0x000fe200078e00ff */
[----:B------:R-:W-:Y:S02]  /*dca0*/  ISETP.GE.AND P3, PT, R7, RZ, PT ;  /* 0x000000ff0700720c */ /* 0x000fe40003f66270 */
[----:B------:R-:W-:Y:S01]  /*dcb0*/  STL [R1+0x1070], R18 ;  /* 0x0010701201007387 */ /* 0x000fe20000100800 */
[----:B0-----:R-:W-:Y:S02]  /*dcc0*/  IMAD R4, R5, 0x2, R4 ;  /* 0x0000000205047824 */ /* 0x001fe400078e0204 */
[----:B------:R-:W-:Y:S01]  /*dcd0*/  @!P4 IMAD.IADD R0, R0, 0x1, -R25 ;  /* 0x000000010000c824 */ /* 0x000fe200078e0a19 */
[----:B------:R-:W-:Y:S01]  /*dce0*/  ISETP.GE.AND P4, PT, R6, RZ, PT ;  /* 0x000000ff0600720c */ /* 0x000fe20003f86270 */
[----:B------:R-:W0:Y:S01]  /*dcf0*/  S2R R7, SR_TID.X ;  /* 0x0000000000077919 */ /* 0x000e220000002100 */
[----:B------:R-:W-:-:S03]  /*dd00*/  IMAD.MOV R3, RZ, RZ, -R3 ;  /* 0x000000ffff037224 */ /* 0x000fc600078e0a03 */
[----:B------:R-:W1:Y:S01]  /*dd10*/  S2R R6, SR_TID.X ;  /* 0x0000000000067919 */ /* 0x000e620000002100 */
[----:B------:R-:W-:Y:S02]  /*dd20*/  IMAD R3, R25, R3, R28 ;  /* 0x0000000319037224 */ /* 0x000fe400078e021c */
[----:B------:R-:W-:-:S03]  /*dd30*/  @!P1 IMAD.IADD R2, R2, 0x1, -R25 ;  /* 0x0000000102029824 */ /* 0x000fc600078e0a19 */
[C---:B------:R-:W-:Y:S02]  /*dd40*/  ISETP.GT.U32.AND P5, PT, R25.reuse, R3, PT ;  /* 0x000000031900720c */ /* 0x040fe40003fa4070 */
[C---:B------:R-:W-:Y:S02]  /*dd50*/  ISETP.GT.U32.AND P1, PT, R25.reuse, R23, PT ;  /* 0x000000171900720c */ /* 0x040fe40003f24070 */
[----:B------:R-:W-:Y:S01]  /*dd60*/  ISETP.GT.U32.AND P0, PT, R25, R2, PT ;  /* 0x000000021900720c */ /* 0x000fe20003f04070 */
[----:B------:R-:W-:Y:S01]  /*dd70*/  IMAD.MOV.U32 R11, RZ, RZ, 0x7f ;  /* 0x0000007fff0b7424 */ /* 0x000fe200078e00ff */
[----:B--2---:R-:W-:-:S13]  /*dd80*/  ISETP.GE.AND P6, PT, R29, RZ, PT ;  /* 0x000000ff1d00720c */ /* 0x004fda0003fc6270 */
[----:B------:R-:W-:-:S05]  /*dd90*/  @!P6 IMAD.MOV R19, RZ, RZ, -R19 ;  /* 0x000000ffff13e224 */ /* 0x000fca00078e0a13 */
[----:B------:R-:W-:Y:S04]  /*dda0*/  STL [R1+0x1074], R19 ;  /* 0x0010741301007387 */ /* 0x000fe80000100800 */
[----:B------:R-:W-:Y:S04]  /*ddb0*/  STL [R1+0x1078], R20 ;  /* 0x0010781401007387 */ /* 0x000fe80000100800 */
[----:B------:R-:W-:Y:S04]  /*ddc0*/  STL [R1+0x1084], R21 ;  /* 0x0010841501007387 */ /* 0x000fe80000100800 */
[----:B------:R-:W-:Y:S04]  /*ddd0*/  STL [R1+0x1088], R22 ;  /* 0x0010881601007387 */ /* 0x000fe80000100800 */
[----:B------:R2:W-:Y:S02]  /*dde0*/  STL [R1+0x440], R4 ;  /* 0x0004400401007387 */ /* 0x0005e40000100800 */
[----:B--2---:R-:W-:-:S05]  /*ddf0*/  IMAD R4, R5, 0x2, R4 ;  /* 0x0000000205047824 */ /* 0x004fca00078e0204 */
[----:B------:R2:W-:Y:S02]  /*de00*/  STL [R1+0x448], R4 ;  /* 0x0004480401007387 */ /* 0x0005e40000100800 */
[----:B--2---:R-:W-:-:S05]  /*de10*/  IMAD R4, R5, 0x2, R4 ;  /* 0x0000000205047824 */ /* 0x004fca00078e0204 */
[----:B------:R2:W-:Y:S01]  /*de20*/  STL [R1+0x450], R4 ;  /* 0x0004500401007387 */ /* 0x0005e20000100800 */
[----:B0-----:R-:W-:Y:S01]  /*de30*/  LOP3.LUT R7, R7, 0x3f, RZ, 0xc0, !PT ;  /* 0x0000003f07077812 */ /* 0x001fe200078ec0ff */
[----:B--2---:R-:W-:-:S05]  /*de40*/  IMAD R4, R5, 0x2, R4 ;  /* 0x0000000205047824 */ /* 0x004fca00078e0204 */
[----:B------:R0:W-:Y:S01]  /*de50*/  STL [R1+0x458], R4 ;  /* 0x0004580401007387 */ /* 0x0001e20000100800 */
[--C-:B------:R-:W-:Y:S01]  /*de60*/  @!P5 IMAD.IADD R3, R3, 0x1, -R25.reuse ;  /* 0x000000010303d824 */ /* 0x100fe200078e0a19 */
[C---:B-1----:R-:W-:Y:S02]  /*de70*/  LOP3.LUT R29, R6.reuse, 0x7, RZ, 0xc0, !PT ;  /* 0x00000007061d7812 */ /* 0x042fe400078ec0ff */
[----:B------:R-:W-:Y:S01]  /*de80*/  LOP3.LUT P5, RZ, R6, 0x40, RZ, 0xc0, !PT ;  /* 0x0000004006ff7812 */ /* 0x000fe200078ac0ff */
[----:B0-----:R-:W-:Y:S01]  /*de90*/  IMAD R4, R5, 0x2, R4 ;  /* 0x0000000205047824 */ /* 0x001fe200078e0204 */
[----:B------:R-:W-:Y:S01]  /*dea0*/  IADD3 R11, R11, c[0x0][0x180], RZ ;  /* 0x000060000b0b7a10 */ /* 0x000fe20007ffe0ff */
[----:B------:R-:W-:-:S03]  /*deb0*/  @!P1 IMAD.IADD R23, R23, 0x1, -R25 ;  /* 0x0000000117179824 */ /* 0x000fc600078e0a19 */
[----:B------:R0:W-:Y:S01]  /*dec0*/  STL [R1+0x460], R4 ;  /* 0x0004600401007387 */ /* 0x0001e20000100800 */
[----:B------:R-:W-:Y:S01]  /*ded0*/  @!P0 IMAD.IADD R2, R2, 0x1, -R25 ;  /* 0x0000000102028824 */ /* 0x000fe200078e0a19 */
[----:B------:R-:W-:Y:S01]  /*dee0*/  ISETP.GE.AND P6, PT, R10, RZ, PT ;  /* 0x000000ff0a00720c */ /* 0x000fe20003fc6270 */
[----:B------:R-:W-:Y:S01]  /*def0*/  IMAD.SHL.U32 R7, R7, 0x2, RZ ;  /* 0x0000000207077824 */ /* 0x000fe200078e00ff */
[----:B------:R-:W-:Y:S01]  /*df00*/  ISETP.GE.AND P1, PT, R9, RZ, PT ;  /* 0x000000ff0900720c */ /* 0x000fe20003f26270 */
[----:B------:R-:W-:Y:S01]  /*df10*/  IMAD.SHL.U32 R9, R6, 0x2, RZ ;  /* 0x0000000206097824 */ /* 0x000fe200078e00ff */
[----:B------:R-:W-:Y:S01]  /*df20*/  ISETP.GE.AND P0, PT, R26, RZ, PT ;  /* 0x000000ff1a00720c */ /* 0x000fe20003f06270 */
[----:B------:R-:W-:Y:S02]  /*df30*/  IMAD.SHL.U32 R10, R29, 0x10, RZ ;  /* 0x000000101d0a7824 */ /* 0x000fe400078e00ff */
[----:B0-----:R-:W-:Y:S01]  /*df40*/  IMAD R4, R5, 0x2, R4 ;  /* 0x0000000205047824 */ /* 0x001fe200078e0204 */
[----:B------:R-:W-:-:S02]  /*df50*/  SHF.R.S32.HI R26, RZ, 0x1f, R11 ;  /* 0x0000001fff1a7819 */ /* 0x000fc4000001140b */
[----:B------:R-:W-:Y:S02]  /*df60*/  SEL R28, RZ, 0x90, !P5 ;  /* 0x00000090ff1c7807 */ /* 0x000fe40006800000 */
[----:B------:R0:W-:Y:S01]  /*df70*/  STL [R1+0x468], R4 ;  /* 0x0004680401007387 */ /* 0x0001e20000100800 */
[----:B------:R-:W-:Y:S02]  /*df80*/  LEA.HI R11, R26, R11, RZ, 0x7 ;  /* 0x0000000b1a0b7211 */ /* 0x000fe400078f38ff */
[----:B------:R-:W-:Y:S02]  /*df90*/  LOP3.LUT R7, R28, R7, RZ, 0x3c, !PT ;  /* 0x000000071c077212 */ /* 0x000fe400078e3cff */
[----:B------:R-:W-:Y:S01]  /*dfa0*/  LOP3.LUT R26, R10, 0x30, R9, 0x78, !PT ;  /* 0x000000300a1a7812 */ /* 0x000fe200078e7809 */
[----:B0-----:R-:W-:-:S05]  /*dfb0*/  IMAD R4, R5, 0x2, R4 ;  /* 0x0000000205047824 */ /* 0x001fca00078e0204 */
[----:B------:R0:W-:Y:S04]  /*dfc0*/  STL [R1+0x474], R4 ;  /* 0x0004740401007387 */ /* 0x0001e80000100800 */
[----:B------:R1:W-:Y:S01]  /*dfd0*/  STL [R1+0x374], R7 ;  /* 0x0003740701007387 */ /* 0x0003e20000100800 */
[----:B------:R-:W-:Y:S01]  /*dfe0*/  LOP3.LUT R6, R6, 0x7f, RZ, 0xc0, !PT ;  /* 0x0000007f06067812 */ /* 0x000fe200078ec0ff */
[----:B0-----:R-:W-:Y:S02]  /*dff0*/  IMAD R4, R5, 0x2, R4 ;  /* 0x0000000205047824 */ /* 0x001fe400078e0204 */
[----:B-1----:R-:W-:Y:S01]  /*e000*/  IMAD R7, R29, 0x100, R26 ;  /* 0x000001001d077824 */ /* 0x002fe200078e021a */
[C---:B------:R-:W-:Y:S02]  /*e010*/  ISETP.GT.U32.AND P2, PT, R25.reuse, R24, PT ;  /* 0x000000181900720c */ /* 0x040fe40003f44070 */
[----:B------:R-:W-:-:S02]  /*e020*/  ISETP.GT.U32.AND P5, PT, R25, R3, PT ;  /* 0x000000031900720c */ /* 0x000fc40003fa4070 */
[----:B------:R-:W-:Y:S01]  /*e030*/  STL [R1+0xe10], R7 ;  /* 0x000e100701007387 */ /* 0x000fe20000100800 */
[----:B------:R-:W-:-:S03]  /*e040*/  IMAD R6, R6, c[0x0][0x18c], RZ ;  /* 0x0000630006067a24 */ /* 0x000fc600078e02ff */
[----:B------:R0:W-:Y:S01]  /*e050*/  STL [R1+0x47c], R4 ;  /* 0x00047c0401007387 */ /* 0x0001e20000100800 */
[----:B------:R-:W-:Y:S01]  /*e060*/  @!P6 IMAD.MOV R23, RZ, RZ, -R23 ;  /* 0x000000ffff17e224 */ /* 0x000fe200078e0a17 */
[----:B------:R-:W-:Y:S01]  /*e070*/  LEA R26, P6, R6, c[0x0][0x168], 0x1 ;  /* 0x00005a00061a7a11 */ /* 0x000fe200078c08ff */
[----:B0-----:R-:W-:-:S05]  /*e080*/  IMAD R4, R5, 0x2, R4 ;  /* 0x0000000205047824 */ /* 0x001fca00078e0204 */
[----:B------:R0:W-:Y:S01]  /*e090*/  STL [R1+0x478], R4 ;  /* 0x0004780401007387 */ /* 0x0001e20000100800 */
[--C-:B------:R-:W-:Y:S02]  /*e0a0*/  @!P2 IMAD.IADD R24, R24, 0x1, -R25.reuse ;  /* 0x000000011818a824 */ /* 0x100fe400078e0a19 */
[----:B------:R-:W-:Y:S02]  /*e0b0*/  @!P5 IMAD.IADD R3, R3, 0x1, -R25 ;  /* 0x000000010303d824 */ /* 0x000fe400078e0a19 */
[----:B0-----:R-:W-:-:S05]  /*e0c0*/  IMAD R4, R5, 0x2, R4 ;  /* 0x0000000205047824 */ /* 0x001fca00078e0204 */
[----:B------:R0:W-:Y:S04]  /*e0d0*/  STL [R1+0x49c], R4 ;  /* 0x00049c0401007387 */ /* 0x0001e80000100800 */
[----:B------:R1:W-:Y:S04]  /*e0e0*/  STL [R1+0xf9c], R26 ;  /* 0x000f9c1a01007387 */ /* 0x0003e80000100800 */
[----:B------:R2:W3:Y:S01]  /*e0f0*/  LDL R25, [R1+0x24] ;  /* 0x0000240001197983 */ /* 0x0004e20000100800 */
[----:B------:R-:W-:-:S03]  /*e100*/  IMAD R6, R5, 0x2, R4 ;  /* 0x0000000205067824 */ /* 0x000fc600078e0204 */
[----:B0-----:R-:W4:Y:S04]  /*e110*/  LDL.LU R4, [R1+0xa4] ;  /* 0x0000a40001047983 */ /* 0x001f280000300800 */
[----:B------:R-:W5:Y:S01]  /*e120*/  LDL.LU R11, [R1+0x84] ;  /* 0x00008400010b7983 */ /* 0x000f620000300800 */
[----:B------:R-:W-:Y:S01]  /*e130*/  ISETP.GE.AND P2, PT, R8, RZ, PT ;  /* 0x000000ff0800720c */ /* 0x000fe20003f46270 */
[----:B------:R-:W-:Y:S02]  /*e140*/  IMAD R8, R29, 0x90, RZ ;  /* 0x000000901d087824 */ /* 0x000fe400078e02ff */
[----:B------:R0:W-:Y:S04]  /*e150*/  STL [R1+0x4a4], R6 ;  /* 0x0004a40601007387 */ /* 0x0001e80000100800 */
[----:B-1----:R-:W2:Y:S01]  /*e160*/  LDL.LU R26, [R1+0x54] ;  /* 0x00005400011a7983 */ /* 0x002ea20000300800 */
[----:B------:R-:W-:-:S03]  /*e170*/  LOP3.LUT R8, R8, 0x10, R9, 0x78, !PT ;  /* 0x0000001008087812 */ /* 0x000fc600078e7809 */
[----:B------:R-:W2:Y:S04]  /*e180*/  LDL.LU R10, [R1+0x4c] ;  /* 0x00004c00010a7983 */ /* 0x000ea80000300800 */
[----:B------:R-:W2:Y:S04]  /*e190*/  LDL.LU R8, [R1+0x4] ;  /* 0x0000040001087983 */ /* 0x000ea80000300800 */
[----:B------:R-:W2:Y:S04]  /*e1a0*/  LDL.LU R7, [R1] ;  /* 0x0000000001077983 */ /* 0x000ea80000300800 */
[----:B------:R-:W2:Y:S04]  /*e1b0*/  LDL.LU R9, [R1+0x390] ;  /* 0x0003900001097983 */ /* 0x000ea80000300800 */
[----:B------:R-:W2:Y:S04]  /*e1c0*/  LDL.LU R29, [R1+0x394] ;  /* 0x00039400011d7983 */ /* 0x000ea80000300800 */
[----:B------:R-:W2:Y:S01]  /*e1d0*/  LDL.LU R16, [R1+0x398] ;  /* 0x0003980001107983 */ /* 0x000ea20000300800 */
[----:B0-----:R-:W-:-:S03]  /*e1e0*/  IMAD R6, R5, 0x2, R6 ;  /* 0x0000000205067824 */ /* 0x001fc600078e0206 */
[----:B------:R-:W2:Y:S01]  /*e1f0*/  LDL.LU R15, [R1+0x3a4] ;  /* 0x0003a400010f7983 */ /* 0x000ea20000300800 */
[----:B------:R-:W-:-:S03]  /*e200*/  ISETP.NE.AND P5, PT, RZ, c[0x0][0x178], PT ;  /* 0x00005e00ff007a0c */ /* 0x000fc60003fa5270 */
[----:B------:R0:W-:Y:S04]  /*e210*/  STL [R1+0x4ac], R6 ;  /* 0x0004ac0601007387 */ /* 0x0001e80000100800 */
[----:B------:R-:W2:Y:S04]  /*e220*/  LDL.LU R28, [R1+0x3a8] ;  /* 0x0003a800011c7983 */ /* 0x000ea80000300800 */
[----:B------:R-:W2:Y:S04]  /*e230*/  LDL.LU R14, [R1+0x3ac] ;  /* 0x0003ac00010e7983 */ /* 0x000ea80000300800 */
[----:B------:R-:W2:Y:S01]  /*e240*/  LDL.LU R22, [R1+0x3b0] ;  /* 0x0003b00001167983 */ /* 0x000ea20000300800 */
[----:B------:R-:W-:-:S03]  /*e250*/  IMAD R5, R5, 0x2, R6 ;  /* 0x0000000205057824 */ /* 0x000fc600078e0206 */
[----:B------:R-:W2:Y:S04]  /*e260*/  LDL.LU R13, [R1+0x3c0] ;  /* 0x0003c000010d7983 */ /* 0x000ea80000300800 */
[----:B------:R-:W2:Y:S04]  /*e270*/  LDL.LU R21, [R1+0x3c4] ;  /* 0x0003c40001157983 */ /* 0x000ea80000300800 */
[----:B------:R-:W2:Y:S04]  /*e280*/  LDL.LU R20, [R1+0x3b8] ;  /* 0x0003b80001147983 */ /* 0x000ea80000300800 */
[----:B------:R-:W2:Y:S04]  /*e290*/  LDL.LU R19, [R1+0x3bc] ;  /* 0x0003bc0001137983 */ /* 0x000ea80000300800 */
[----:B------:R-:W2:Y:S04]  /*e2a0*/  LDL.LU R18, [R1+0x3b4] ;  /* 0x0003b40001127983 */ /* 0x000ea80000300800 */
[----:B------:R-:W2:Y:S04]  /*e2b0*/  LDL.LU R17, [R1+0x3a0] ;  /* 0x0003a00001117983 */ /* 0x000ea80000300800 */
[----:B------:R-:W2:Y:S01]  /*e2c0*/  LDL.LU R12, [R1+0x39c] ;  /* 0x00039c00010c7983 */ /* 0x000ea20000300800 */
[----:B------:R-:W-:-:S03]  /*e2d0*/  @!P1 IMAD.MOV R24, RZ, RZ, -R24 ;  /* 0x000000ffff189224 */ /* 0x000fc600078e0a18 */
[----:B0-----:R-:W2:Y:S01]  /*e2e0*/  LDL.LU R6, [R1+0x1094] ;  /* 0x0010940001067983 */ /* 0x001ea20000300800 */
[----:B------:R-:W-:-:S03]  /*e2f0*/  ISETP.NE.AND P1, PT, RZ, c[0x0][0x17c], PT ;  /* 0x00005f00ff007a0c */ /* 0x000fc60003f25270 */
[----:B------:R0:W-:Y:S04]  /*e300*/  STL [R1+0x4b4], R5 ;  /* 0x0004b40501007387 */ /* 0x0001e80000100800 */
[----:B0-----:R-:W2:Y:S01]  /*e310*/  LDL.LU R5, [R1+0x1090] ;  /* 0x0010900001057983 */ /* 0x001ea20000300800 */
[----:B---3--:R-:W-:-:S05]  /*e320*/  @!P5 LOP3.LUT R25, RZ, c[0x0][0x178], RZ, 0x33, !PT ;  /* 0x00005e00ff19da12 */ /* 0x008fca00078e33ff */
[----:B------:R0:W-:Y:S02]  /*e330*/  @!P5 STL [R1+0x24], R25 ;  /* 0x000024190100d387 */ /* 0x0001e40000100800 */
[----:B0-----:R-:W-:-:S04]  /*e340*/  LOP3.LUT R25, RZ, c[0x0][0x17c], RZ, 0x33, !PT ;  /* 0x00005f00ff197a12 */ /* 0x001fc800078e33ff */
[----:B----4-:R-:W-:-:S05]  /*e350*/  SEL R4, R25, R4, !P1 ;  /* 0x0000000419047207 */ /* 0x010fca0004800000 */
[----:B------:R0:W-:Y:S01]  /*e360*/  STL [R1+0x404], R4 ;  /* 0x0004040401007387 */ /* 0x0001e20000100800 */
[----:B-----5:R-:W-:-:S03]  /*e370*/  SEL R11, R25, R11, !P1 ;  /* 0x0000000b190b7207 */ /* 0x020fc60004800000 */
[----:B0-----:R-:W3:Y:S01]  /*e380*/  LDL.LU R4, [R1+0x108c] ;  /* 0x00108c0001047983 */ /* 0x001ee20000300800 */
[----:B--2---:R-:W-:-:S03]  /*e390*/  SEL R26, R25, R26, !P1 ;  /* 0x0000001a191a7207 */ /* 0x004fc60004800000 */
[----:B------:R0:W-:Y:S04]  /*e3a0*/  STL [R1+0x400], R11 ;  /* 0x0004000b01007387 */ /* 0x0001e80000100800 */
[----:B0-----:R-:W2:Y:S04]  /*e3b0*/  LDL.LU R11, [R1+0x35c] ;  /* 0x00035c00010b7983 */ /* 0x001ea80000300800 */
[----:B------:R0:W-:Y:S02]  /*e3c0*/  STL [R1+0x3fc], R26 ;  /* 0x0003fc1a01007387 */ /* 0x0001e40000100800 */
[----:B0-----:R-:W-:-:S02]  /*e3d0*/  SEL R26, R25, R10, !P1 ;  /* 0x0000000a191a7207 */ /* 0x001fc40004800000 */
[----:B------:R-:W4:Y:S04]  /*e3e0*/  LDL.LU R10, [R1+0x360] ;  /* 0x00036000010a7983 */ /* 0x000f280000300800 */
[----:B------:R0:W-:Y:S02]  /*e3f0*/  STL [R1+0x3f8], R26 ;  /* 0x0003f81a01007387 */ /* 0x0001e40000100800 */
[C---:B0-----:R-:W-:Y:S02]  /*e400*/  SEL R26, R25.reuse, R8, !P1 ;  /* 0x00000008191a7207 */ /* 0x041fe40004800000 */
[----:B------:R-:W5:Y:S04]  /*e410*/  LDL.LU R8, [R1+0x364] ;  /* 0x0003640001087983 */ /* 0x000f680000300800 */
[----:B------:R0:W-:Y:S02]  /*e420*/  STL [R1+0x3f4], R26 ;  /* 0x0003f41a01007387 */ /* 0x0001e40000100800 */
[----:B0-----:R-:W-:-:S02]  /*e430*/  SEL R26, R25, R7, !P1 ;  /* 0x00000007191a7207 */ /* 0x001fc40004800000 */
[----:B------:R-:W5:Y:S04]  /*e440*/  LDL.LU R7, [R1+0x368] ;  /* 0x0003680001077983 */ /* 0x000f680000300800 */
[----:B------:R0:W-:Y:S02]  /*e450*/  STL [R1+0x3f0], R26 ;  /* 0x0003f01a01007387 */ /* 0x0001e40000100800 */
[C---:B0-----:R-:W-:Y:S02]  /*e460*/  SEL R26, R25.reuse, R9, !P1 ;  /* 0x00000009191a7207 */ /* 0x041fe40004800000 */
[----:B------:R-:W5:Y:S04]  /*e470*/  LDL.LU R9, [R1+0x370] ;  /* 0x0003700001097983 */ /* 0x000f680000300800 */
[----:B------:R0:W-:Y:S02]  /*e480*/  STL [R1+0x3ec], R26 ;  /* 0x0003ec1a01007387 */ /* 0x0001e40000100800 */
[----:B0-----:R-:W-:-:S02]  /*e490*/  SEL R26, R25, R29, !P1 ;  /* 0x0000001d191a7207 */ /* 0x001fc40004800000 */
[C---:B------:R-:W-:Y:S02]  /*e4a0*/  SEL R29, R25.reuse, R16, !P1 ;  /* 0x00000010191d7207 */ /* 0x040fe40004800000 */
[----:B------:R-:W5:Y:S04]  /*e4b0*/  LDL.LU R16, [R1+0x380] ;  /* 0x0003800001107983 */ /* 0x000f680000300800 */
[----:B------:R0:W-:Y:S04]  /*e4c0*/  STL [R1+0x3e8], R26 ;  /* 0x0003e81a01007387 */ /* 0x0001e80000100800 */
[----:B------:R-:W-:Y:S01]  /*e4d0*/  STL [R1+0x3e4], R29 ;  /* 0x0003e41d01007387 */ /* 0x000fe20000100800 */
[----:B------:R-:W-:-:S02]  /*e4e0*/  SEL R28, R25, R28, !P1 ;  /* 0x0000001c191c7207 */ /* 0x000fc40004800000 */
[C---:B0-----:R-:W-:Y:S02]  /*e4f0*/  SEL R26, R25.reuse, R15, !P1 ;  /* 0x0000000f191a7207 */ /* 0x041fe40004800000 */
[----:B------:R-:W5:Y:S04]  /*e500*/  LDL.LU R15, [R1+0x388] ;  /* 0x00038800010f7983 */ /* 0x000f680000300800 */
[----:B------:R0:W-:Y:S01]  /*e510*/  STL [R1+0x3e0], R26 ;  /* 0x0003e01a01007387 */ /* 0x0001e20000100800 */
[C---:B------:R-:W-:Y:S02]  /*e520*/  SEL R22, R25.reuse, R22, !P1 ;  /* 0x0000001619167207 */ /* 0x040fe40004800000 */
[C---:B0-----:R-:W-:Y:S02]  /*e530*/  SEL R26, R25.reuse, R14, !P1 ;  /* 0x0000000e191a7207 */ /* 0x041fe40004800000 */
[----:B------:R-:W5:Y:S04]  /*e540*/  LDL.LU R14, [R1+0x38c] ;  /* 0x00038c00010e7983 */ /* 0x000f680000300800 */
[----:B------:R-:W-:Y:S04]  /*e550*/  STL [R1+0x3dc], R28 ;  /* 0x0003dc1c01007387 */ /* 0x000fe80000100800 */
[----:B------:R0:W-:Y:S02]  /*e560*/  STL [R1+0x3d8], R26 ;  /* 0x0003d81a01007387 */ /* 0x0001e40000100800 */
[----:B0-----:R-:W-:-:S02]  /*e570*/  SEL R26, R25, R13, !P1 ;  /* 0x0000000d191a7207 */ /* 0x001fc40004800000 */
[----:B------:R-:W5:Y:S04]  /*e580*/  LDL.LU R13, [R1+0x37c] ;  /* 0x00037c00010d7983 */ /* 0x000f680000300800 */
[----:B------:R0:W-:Y:S04]  /*e590*/  STL [R1+0x3d4], R22 ;  /* 0x0003d41601007387 */ /* 0x0001e80000100800 */
[----:B------:R-:W-:Y:S01]  /*e5a0*/  STL [R1+0x3d0], R26 ;  /* 0x0003d01a01007387 */ /* 0x000fe20000100800 */
[C---:B0-----:R-:W-:Y:S02]  /*e5b0*/  SEL R22, R25.reuse, R21, !P1 ;  /* 0x0000001519167207 */ /* 0x041fe40004800000 */
[----:B------:R-:W-:-:S02]  /*e5c0*/  SEL R21, R25, R20, !P1 ;  /* 0x0000001419157207 */ /* 0x000fc40004800000 */
[C---:B------:R-:W-:Y:S02]  /*e5d0*/  SEL R20, R25.reuse, R19, !P1 ;  /* 0x0000001319147207 */ /* 0x040fe40004800000 */
[C---:B------:R-:W-:Y:S01]  /*e5e0*/  SEL R19, R25.reuse, R18, !P1 ;  /* 0x0000001219137207 */ /* 0x040fe20004800000 */
[----:B------:R-:W-:Y:S01]  /*e5f0*/  STL [R1+0x3cc], R22 ;  /* 0x0003cc1601007387 */ /* 0x000fe20000100800 */
[C---:B------:R-:W-:Y:S02]  /*e600*/  SEL R18, R25.reuse, R17, !P1 ;  /* 0x0000001119127207 */ /* 0x040fe40004800000 */
[C---:B------:R-:W-:Y:S01]  /*e610*/  SEL R17, R25.reuse, R12, !P1 ;  /* 0x0000000c19117207 */ /* 0x040fe20004800000 */
[----:B------:R-:W-:Y:S04]  /*e620*/  STL [R1+0x3c8], R21 ;  /* 0x0003c81501007387 */ /* 0x000fe80000100800 */
[----:B------:R-:W-:Y:S04]  /*e630*/  STL [R1+0x3c4], R20 ;  /* 0x0003c41401007387 */ /* 0x000fe80000100800 */
[----:B------:R-:W-:Y:S04]  /*e640*/  STL [R1+0x3c0], R19 ;  /* 0x0003c01301007387 */ /* 0x000fe80000100800 */
[----:B------:R-:W5:Y:S04]  /*e650*/  LDL.LU R12, [R1+0x36c] ;  /* 0x00036c00010c7983 */ /* 0x000f680000300800 */
[----:B------:R-:W-:Y:S04]  /*e660*/  STL [R1+0x3bc], R18 ;  /* 0x0003bc1201007387 */ /* 0x000fe80000100800 */
[----:B------:R0:W-:Y:S02]  /*e670*/  STL [R1+0x3b8], R17 ;  /* 0x0003b81101007387 */ /* 0x0001e40000100800 */
[----:B0-----:R-:W-:-:S02]  /*e680*/  SEL R17, R25, R5, !P1 ;  /* 0x0000000519117207 */ /* 0x001fc40004800000 */
[C---:B------:R-:W-:Y:S02]  /*e690*/  SEL R5, R25.reuse, R6, !P1 ;  /* 0x0000000619057207 */ /* 0x040fe40004800000 */
[----:B---3--:R-:W-:-:S05]  /*e6a0*/  SEL R4, R25, R4, !P1 ;  /* 0x0000000419047207 */ /* 0x008fca0004800000 */
[----:B------:R2:W-:Y:S04]  /*e6b0*/  STL [R1+0x3b4], R4 ;  /* 0x0003b40401007387 */ /* 0x0005e80000100800 */
[----:B------:R-:W-:Y:S04]  /*e6c0*/  STL [R1+0x3b0], R17 ;  /* 0x0003b01101007387 */ /* 0x000fe80000100800 */
[----:B------:R-:W3:Y:S01]  /*e6d0*/  LDL.LU R6, [R1+0x348] ;  /* 0x0003480001067983 */ /* 0x000ee20000300800 */
[----:B--2---:R-:W-:-:S03]  /*e6e0*/  SEL R4, R25, R11, !P1 ;  /* 0x0000000b19047207 */ /* 0x004fc60004800000 */
[----:B------:R4:W-:Y:S04]  /*e6f0*/  STL [R1+0x3ac], R5 ;  /* 0x0003ac0501007387 */ /* 0x0009e80000100800 */
[----:B------:R-:W2:Y:S04]  /*e700*/  LDL.LU R11, [R1+0x34c] ;  /* 0x00034c00010b7983 */ /* 0x000ea80000300800 */
[----:B------:R5:W-:Y:S01]  /*e710*/  STL [R1+0x3a8], R4 ;  /* 0x0003a80401007387 */ /* 0x000be20000100800 */
[----:B----4-:R-:W-:-:S03]  /*e720*/  SEL R5, R25, R10, !P1 ;  /* 0x0000000a19057207 */ /* 0x010fc60004800000 */
[----:B------:R-:W4:Y:S04]  /*e730*/  LDL.LU R10, [R1+0x350] ;  /* 0x00035000010a7983 */ /* 0x000f280000300800 */
[----:B------:R0:W-:Y:S01]  /*e740*/  STL [R1+0x3a4], R5 ;  /* 0x0003a40501007387 */ /* 0x0001e20000100800 */
[----:B-----5:R-:W-:-:S03]  /*e750*/  SEL R4, R25, R8, !P1 ;  /* 0x0000000819047207 */ /* 0x020fc60004800000 */
[----:B------:R-:W5:Y:S04]  /*e760*/  LDL.LU R8, [R1+0x354] ;  /* 0x0003540001087983 */ /* 0x000f680000300800 */
[----:B------:R1:W-:Y:S01]  /*e770*/  STL [R1+0x3a0], R4 ;  /* 0x0003a00401007387 */ /* 0x0003e20000100800 */
[----:B0-----:R-:W-:-:S03]  /*e780*/  SEL R5, R25, R7, !P1 ;  /* 0x0000000719057207 */ /* 0x001fc60004800000 */
[----:B------:R-:W5:Y:S04]  /*e790*/  LDL.LU R7, [R1+0x358] ;  /* 0x0003580001077983 */ /* 0x000f680000300800 */
[----:B------:R0:W-:Y:S01]  /*e7a0*/  STL [R1+0x39c], R5 ;  /* 0x00039c0501007387 */ /* 0x0001e20000100800 */
[----:B-1----:R-:W-:-:S03]  /*e7b0*/  SEL R4, R25, R9, !P1 ;  /* 0x0000000919047207 */ /* 0x002fc60004800000 */
[----:B0-----:R-:W5:Y:S04]  /*e7c0*/  LDL.LU R5, [R1+0x2e0] ;  /* 0x0002e00001057983 */ /* 0x001f680000300800 */
[----:B------:R-:W5:Y:S04]  /*e7d0*/  LDL.LU R9, [R1+0x2e4] ;  /* 0x0002e40001097983 */ /* 0x000f680000300800 */
[----:B------:R0:W-:Y:S02]  /*e7e0*/  STL [R1+0x398], R4 ;  /* 0x0003980401007387 */ /* 0x0001e40000100800 */
[----:B0-----:R-:W-:-:S02]  /*e7f0*/  SEL R4, R25, R16, !P1 ;  /* 0x0000001019047207 */ /* 0x001fc40004800000 */
[----:B------:R-:W5:Y:S04]  /*e800*/  LDL.LU R16, [R1+0x2f4] ;  /* 0x0002f40001107983 */ /* 0x000f680000300800 */
[----:B------:R0:W-:Y:S01]  /*e810*/  STL [R1+0x394], R4 ;  /* 0x0003940401007387 */ /* 0x0001e20000100800 */
[----:B------:R-:W-:-:S03]  /*e820*/  SEL R17, R25, R15, !P1 ;  /* 0x0000000f19117207 */ /* 0x000fc60004800000 */
[----:B0-----:R-:W5:Y:S04]  /*e830*/  LDL.LU R4, [R1+0x338] ;  /* 0x0003380001047983 */ /* 0x001f680000300800 */
[----:B------:R-:W5:Y:S04]  /*e840*/  LDL.LU R15, [R1+0x33c] ;  /* 0x00033c00010f7983 */ /* 0x000f680000300800 */
[----:B------:R0:W-:Y:S04]  /*e850*/  STL [R1+0x390], R17 ;  /* 0x0003901101007387 */ /* 0x0001e80000100800 */
[----:B------:R-:W5:Y:S01]  /*e860*/  LDL.LU R26, [R1+0x344] ;  /* 0x00034400011a7983 */ /* 0x000f620000300800 */
[----:B0-----:R-:W-:-:S03]  /*e870*/  SEL R17, R25, R14, !P1 ;  /* 0x0000000e19117207 */ /* 0x001fc60004800000 */
[----:B------:R-:W5:Y:S04]  /*e880*/  LDL.LU R14, [R1+0x340] ;  /* 0x00034000010e7983 */ /* 0x000f680000300800 */
[----:B------:R-:W-:Y:S04]  /*e890*/  STL [R1+0x38c], R17 ;  /* 0x00038c1101007387 */ /* 0x000fe80000100800 */
[----:B------:R-:W5:Y:S04]  /*e8a0*/  LDL.LU R29, [R1+0x31c] ;  /* 0x00031c00011d7983 */ /* 0x000f680000300800 */
[----:B------:R-:W5:Y:S01]  /*e8b0*/  LDL.LU R28, [R1+0x320] ;  /* 0x00032000011c7983 */ /* 0x000f620000300800 */
[----:B------:R-:W-:-:S05]  /*e8c0*/  SEL R13, R25, R13, !P1 ;  /* 0x0000000d190d7207 */ /* 0x000fca0004800000 */
[----:B------:R0:W-:Y:S04]  /*e8d0*/  STL [R1+0x388], R13 ;  /* 0x0003880d01007387 */ /* 0x0001e80000100800 */
[----:B------:R-:W5:Y:S04]  /*e8e0*/  LDL.LU R22, [R1+0x334] ;  /* 0x0003340001167983 */ /* 0x000f680000300800 */
[----:B------:R-:W5:Y:S04]  /*e8f0*/  LDL.LU R21, [R1+0x330] ;  /* 0x0003300001157983 */ /* 0x000f680000300800 */
[----:B------:R-:W5:Y:S04]  /*e900*/  LDL.LU R20, [R1+0x328] ;  /* 0x0003280001147983 */ /* 0x000f680000300800 */
[----:B0-----:R-:W5:Y:S04]  /*e910*/  LDL.LU R13, [R1+0x32c] ;  /* 0x00032c00010d7983 */ /* 0x001f680000300800 */
[----:B------:R-:W5:Y:S04]  /*e920*/  LDL.LU R19, [R1+0x324] ;  /* 0x0003240001137983 */ /* 0x000f680000300800 */
[----:B------:R-:W5:Y:S01]  /*e930*/  LDL.LU R18, [R1+0x318] ;  /* 0x0003180001127983 */ /* 0x000f620000300800 */
[----:B------:R-:W-:-:S05]  /*e940*/  SEL R12, R25, R12, !P1 ;  /* 0x0000000c190c7207 */ /* 0x000fca0004800000 */
[----:B------:R0:W-:Y:S04]  /*e950*/  STL [R1+0x380], R12 ;  /* 0x0003800c01007387 */ /* 0x0001e80000100800 */
[----:B------:R-:W5:Y:S04]  /*e960*/  LDL.LU R17, [R1+0x314] ;  /* 0x0003140001117983 */ /* 0x000f680000300800 */
[----:B0-----:R-:W5:Y:S01]  /*e970*/  LDL.LU R12, [R1+0x310] ;  /* 0x00031000010c7983 */ /* 0x001f620000300800 */
[----:B---3--:R-:W-:-:S05]  /*e980*/  SEL R6, R25, R6, !P1 ;  /* 0x0000000619067207 */ /* 0x008fca0004800000 */
[----:B------:R2:W-:Y:S02]  /*e990*/  STL [R1+0x37c], R6 ;  /* 0x00037c0601007387 */ /* 0x0005e40000100800 */
[C---:B--2---:R-:W-:Y:S02]  /*e9a0*/  SEL R6, R25.reuse, R11, !P1 ;  /* 0x0000000b19067207 */ /* 0x044fe40004800000 */
[----:B------:R-:W2:Y:S04]  /*e9b0*/  LDL.LU R11, [R1+0x30c] ;  /* 0x00030c00010b7983 */ /* 0x000ea80000300800 */
[----:B------:R4:W-:Y:S02]  /*e9c0*/  STL [R1+0x370], R6 ;  /* 0x0003700601007387 */ /* 0x0009e40000100800 */
[----:B----4-:R-:W-:-:S02]  /*e9d0*/  SEL R6, R25, R10, !P1 ;  /* 0x0000000a19067207 */ /* 0x010fc40004800000 */
[----:B------:R-:W3:Y:S04]  /*e9e0*/  LDL.LU R10, [R1+0x2f8] ;  /* 0x0002f800010a7983 */ /* 0x000ee80000300800 */
[----:B------:R5:W-:Y:S02]  /*e9f0*/  STL [R1+0x36c], R6 ;  /* 0x00036c0601007387 */ /* 0x000be40000100800 */
[C---:B-----5:R-:W-:Y:S02]  /*ea00*/  SEL R6, R25.reuse, R8, !P1 ;  /* 0x0000000819067207 */ /* 0x060fe40004800000 */
[----:B------:R-:W4:Y:S04]  /*ea10*/  LDL.LU R8, [R1+0x304] ;  /* 0x0003040001087983 */ /* 0x000f280000300800 */
[----:B------:R0:W-:Y:S02]  /*ea20*/  STL [R1+0x368], R6 ;  /* 0x0003680601007387 */ /* 0x0001e40000100800 */
[----:B0-----:R-:W-:-:S02]  /*ea30*/  SEL R6, R25, R7, !P1 ;  /* 0x0000000719067207 */ /* 0x001fc40004800000 */
[----:B------:R-:W5:Y:S04]  /*ea40*/  LDL.LU R7, [R1+0x308] ;  /* 0x0003080001077983 */ /* 0x000f680000300800 */
[----:B------:R0:W-:Y:S02]  /*ea50*/  STL [R1+0x364], R6 ;  /* 0x0003640601007387 */ /* 0x0001e40000100800 */
[C---:B0-----:R-:W-:Y:S02]  /*ea60*/  SEL R6, R25.reuse, R5, !P1 ;  /* 0x0000000519067207 */ /* 0x041fe40004800000 */
[C---:B------:R-:W-:Y:S02]  /*ea70*/  SEL R5, R25.reuse, R9, !P1 ;  /* 0x0000000919057207 */ /* 0x040fe40004800000 */
[----:B------:R-:W5:Y:S04]  /*ea80*/  LDL.LU R9, [R1+0x2fc] ;  /* 0x0002fc0001097983 */ /* 0x000f680000300800 */
[----:B------:R0:W-:Y:S04]  /*ea90*/  STL [R1+0x360], R6 ;  /* 0x0003600601007387 */ /* 0x0001e80000100800 */
[----:B------:R1:W-:Y:S01]  /*eaa0*/  STL [R1+0x35c], R5 ;  /* 0x00035c0501007387 */ /* 0x0003e20000100800 */
[----:B0-----:R-:W-:-:S03]  /*eab0*/  SEL R6, R25, R16, !P1 ;  /* 0x0000001019067207 */ /* 0x001fc60004800000 */
[----:B------:R-:W5:Y:S01]  /*eac0*/  LDL.LU R16, [R1+0x300] ;  /* 0x0003000001107983 */ /* 0x000f620000300800 */
[----:B-1----:R-:W-:-:S03]  /*ead0*/  SEL R5, R25, R4, !P1 ;  /* 0x0000000419057207 */ /* 0x002fc60004800000 */
[----:B------:R-:W-:Y:S01]  /*eae0*/  STL [R1+0x358], R6 ;  /* 0x0003580601007387 */ /* 0x000fe20000100800 */
[----:B------:R-:W-:-:S03]  /*eaf0*/  SEL R4, R25, R15, !P1 ;  /* 0x0000000f19047207 */ /* 0x000fc60004800000 */
[----:B------:R-:W5:Y:S04]  /*eb00*/  LDL.LU R15, [R1+0x2f0] ;  /* 0x0002f000010f7983 */ /* 0x000f680000300800 */
[----:B------:R0:W-:Y:S04]  /*eb10*/  STL [R1+0x354], R5 ;  /* 0x0003540501007387 */ /* 0x0001e80000100800 */
[----:B------:R1:W-:Y:S01]  /*eb20*/  STL [R1+0x350], R4 ;  /* 0x0003500401007387 */ /* 0x0003e20000100800 */
[C---:B0-----:R-:W-:Y:S02]  /*eb30*/  SEL R5, R25.reuse, R26, !P1 ;  /* 0x0000001a19057207 */ /* 0x041fe40004800000 */
[----:B-1----:R-:W-:-:S02]  /*eb40*/  SEL R4, R25, R14, !P1 ;  /* 0x0000000e19047207 */ /* 0x002fc40004800000 */
[----:B------:R-:W5:Y:S01]  /*eb50*/  LDL.LU R14, [R1+0x2ec] ;  /* 0x0002ec00010e7983 */ /* 0x000f620000300800 */
[----:B------:R-:W-:-:S03]  /*eb60*/  SEL R6, R25, R29, !P1 ;  /* 0x0000001d19067207 */ /* 0x000fc60004800000 */
[----:B------:R-:W-:Y:S04]  /*eb70*/  STL [R1+0x34c], R5 ;  /* 0x00034c0501007387 */ /* 0x000fe80000100800 */
[----:B------:R0:W-:Y:S04]  /*eb80*/  STL [R1+0x348], R4 ;  /* 0x0003480401007387 */ /* 0x0001e80000100800 */
[----:B------:R1:W-:Y:S01]  /*eb90*/  STL [R1+0x344], R6 ;  /* 0x0003440601007387 */ /* 0x0003e20000100800 */
[C---:B0-----:R-:W-:Y:S02]  /*eba0*/  SEL R4, R25.reuse, R28, !P1 ;  /* 0x0000001c19047207 */ /* 0x041fe40004800000 */
[----:B------:R-:W-:-:S02]  /*ebb0*/  SEL R5, R25, R22, !P1 ;  /* 0x0000001619057207 */ /* 0x000fc40004800000 */
[C---:B-1----:R-:W-:Y:S01]  /*ebc0*/  SEL R6, R25.reuse, R21, !P1 ;  /* 0x0000001519067207 */ /* 0x042fe20004800000 */
[----:B------:R0:W-:Y:S04]  /*ebd0*/  STL [R1+0x340], R4 ;  /* 0x0003400401007387 */ /* 0x0001e80000100800 */
[----:B------:R1:W-:Y:S04]  /*ebe0*/  STL [R1+0x33c], R5 ;  /* 0x00033c0501007387 */ /* 0x0003e80000100800 */
[----:B------:R1:W-:Y:S01]  /*ebf0*/  STL [R1+0x338], R6 ;  /* 0x0003380601007387 */ /* 0x0003e20000100800 */
[----:B0-----:R-:W-:-:S02]  /*ec00*/  SEL R4, R25, R20, !P1 ;  /* 0x0000001419047207 */ /* 0x001fc40004800000 */
[C---:B-1----:R-:W-:Y:S02]  /*ec10*/  SEL R5, R25.reuse, R13, !P1 ;  /* 0x0000000d19057207 */ /* 0x042fe40004800000 */
[----:B------:R-:W5:Y:S01]  /*ec20*/  LDL.LU R13, [R1+0x2e8] ;  /* 0x0002e800010d7983 */ /* 0x000f620000300800 */
[----:B------:R-:W-:-:S03]  /*ec30*/  SEL R6, R25, R18, !P1 ;  /* 0x0000001219067207 */ /* 0x000fc60004800000 */
[----:B------:R0:W-:Y:S04]  /*ec40*/  STL [R1+0x334], R4 ;  /* 0x0003340401007387 */ /* 0x0001e80000100800 */
[----:B------:R1:W-:Y:S01]  /*ec50*/  STL [R1+0x330], R5 ;  /* 0x0003300501007387 */ /* 0x0003e20000100800 */
[----:B0-----:R-:W-:-:S05]  /*ec60*/  SEL R4, R25, R19, !P1 ;  /* 0x0000001319047207 */ /* 0x001fca0004800000 */
[----:B------:R-:W-:Y:S01]  /*ec70*/  STL [R1+0x32c], R4 ;  /* 0x00032c0401007387 */ /* 0x000fe20000100800 */
[----:B-1----:R-:W-:-:S03]  /*ec80*/  SEL R5, R25, R17, !P1 ;  /* 0x0000001119057207 */ /* 0x002fc60004800000 */
[----:B------:R0:W-:Y:S04]  /*ec90*/  STL [R1+0x328], R6 ;  /* 0x0003280601007387 */ /* 0x0001e80000100800 */
[----:B0-----:R-:W5:Y:S01]  /*eca0*/  LDL.LU R6, [R1+0x2dc] ;  /* 0x0002dc0001067983 */ /* 0x001f620000300800 */
[----:B------:R-:W-:-:S03]  /*ecb0*/  SEL R4, R25, R12, !P1 ;  /* 0x0000000c19047207 */ /* 0x000fc60004800000 */
[----:B------:R2:W-:Y:S04]  /*ecc0*/  STL [R1+0x324], R5 ;  /* 0x0003240501007387 */ /* 0x0005e80000100800 */
[----:B------:R-:W5:Y:S04]  /*ecd0*/  LDL.LU R12, [R1+0x2d8] ;  /* 0x0002d800010c7983 */ /* 0x000f680000300800 */
[----:B------:R3:W-:Y:S01]  /*ece0*/  STL [R1+0x320], R4 ;  /* 0x0003200401007387 */ /* 0x0007e20000100800 */
[----:B--2---:R-:W-:-:S03]  /*ecf0*/  SEL R5, R25, R11, !P1 ;  /* 0x0000000b19057207 */ /* 0x004fc60004800000 */
[----:B------:R-:W2:Y:S04]  /*ed00*/  LDL.LU R11, [R1+0x2d4] ;  /* 0x0002d400010b7983 */ /* 0x000ea80000300800 */
[----:B------:R4:W-:Y:S01]  /*ed10*/  STL [R1+0x31c], R5 ;  /* 0x00031c0501007387 */ /* 0x0009e20000100800 */
[----:B---3--:R-:W-:-:S03]  /*ed20*/  SEL R4, R25, R10, !P1 ;  /* 0x0000000a19047207 */ /* 0x008fc60004800000 */
[----:B------:R-:W3:Y:S04]  /*ed30*/  LDL.LU R10, [R1+0x2d0] ;  /* 0x0002d000010a7983 */ /* 0x000ee80000300800 */
[----:B------:R5:W-:Y:S01]  /*ed40*/  STL [R1+0x318], R4 ;  /* 0x0003180401007387 */ /* 0x000be20000100800 */
[----:B----4-:R-:W-:-:S03]  /*ed50*/  SEL R5, R25, R8, !P1 ;  /* 0x0000000819057207 */ /* 0x010fc60004800000 */
[----:B------:R-:W4:Y:S04]  /*ed60*/  LDL.LU R8, [R1+0x2cc] ;  /* 0x0002cc0001087983 */ /* 0x000f280000300800 */
[----:B------:R0:W-:Y:S01]  /*ed70*/  STL [R1+0x314], R5 ;  /* 0x0003140501007387 */ /* 0x0001e20000100800 */
[----:B-----5:R-:W-:-:S03]  /*ed80*/  SEL R4, R25, R7, !P1 ;  /* 0x0000000719047207 */ /* 0x020fc60004800000 */
        /* <DEDUP_REMOVED lines=13> */
[----:B------:R-:W-:Y:S01]  /*ee60*/  STL [R1+0x304], R17 ;  /* 0x0003041101007387 */ /* 0x000fe20000100800 */
[----:B------:R-:W-:-:S03]  /*ee70*/  SEL R14, R25, R14, !P1 ;  /* 0x0000000e190e7207 */ /* 0x000fc60004800000 */
[----:B------:R-:W5:Y:S04]  /*ee80*/  LDL.LU R29, [R1+0x2b0] ;  /* 0x0002b000011d7983 */ /* 0x000f680000300800 */
[----:B------:R-:W5:Y:S04]  /*ee90*/  LDL.LU R28, [R1+0x2b4] ;  /* 0x0002b400011c7983 */ /* 0x000f680000300800 */
        /* <DEDUP_REMOVED lines=11> */
[----:B------:R-:W-:-:S05]  /*ef50*/  SEL R6, R25, R6, !P1 ;  /* 0x0000000619067207 */ /* 0x000fca0004800000 */
[----:B------:R0:W-:Y:S02]  /*ef60*/  STL [R1+0x2f8], R6 ;  /* 0x0002f80601007387 */ /* 0x0001e40000100800 */
[C---:B0-----:R-:W-:Y:S02]  /*ef70*/  SEL R6, R25.reuse, R12, !P1 ;  /* 0x0000000c19067207 */ /* 0x041fe40004800000 */
[----:B------:R-:W5:Y:S04]  /*ef80*/  LDL.LU R12, [R1+0x28c] ;  /* 0x00028c00010c7983 */ /* 0x000f680000300800 */
[----:B------:R2:W-:Y:S02]  /*ef90*/  STL [R1+0x2f4], R6 ;  /* 0x0002f40601007387 */ /* 0x0005e40000100800 */
[----:B--2---:R-:W-:-:S02]  /*efa0*/  SEL R6, R25, R11, !P1 ;  /* 0x0000000b19067207 */ /* 0x004fc40004800000 */
[----:B------:R-:W2:Y:S04]  /*efb0*/  LDL.LU R11, [R1+0x284] ;  /* 0x00028400010b7983 */ /* 0x000ea80000300800 */
[----:B------:R3:W-:Y:S02]  /*efc0*/  STL [R1+0x2f0], R6 ;  /* 0x0002f00601007387 */ /* 0x0007e40000100800 */
[C---:B---3--:R-:W-:Y:S02]  /*efd0*/  SEL R6, R25.reuse, R10, !P1 ;  /* 0x0000000a19067207 */ /* 0x048fe40004800000 */
[----:B------:R-:W3:Y:S04]  /*efe0*/  LDL.LU R10, [R1+0x280] ;  /* 0x00028000010a7983 */ /* 0x000ee80000300800 */
[----:B------:R4:W-:Y:S02]  /*eff0*/  STL [R1+0x2ec], R6 ;  /* 0x0002ec0601007387 */ /* 0x0009e40000100800 */
[----:B----4-:R-:W-:-:S02]  /*f000*/  SEL R6, R25, R8, !P1 ;  /* 0x0000000819067207 */ /* 0x010fc40004800000 */
[----:B------:R-:W4:Y:S04]  /*f010*/  LDL.LU R8, [R1+0x278] ;  /* 0x0002780001087983 */ /* 0x000f280000300800 */
[----:B------:R5:W-:Y:S02]  /*f020*/  STL [R1+0x2e8], R6 ;  /* 0x0002e80601007387 */ /* 0x000be40000100800 */
[C---:B-----5:R-:W-:Y:S02]  /*f030*/  SEL R6, R25.reuse, R5, !P1 ;  /* 0x0000000519067207 */ /* 0x060fe40004800000 */
[C---:B------:R-:W-:Y:S02]  /*f040*/  SEL R5, R25.reuse, R7, !P1 ;  /* 0x0000000719057207 */ /* 0x040fe40004800000 */
[----:B------:R-:W5:Y:S04]  /*f050*/  LDL.LU R7, [R1+0x27c] ;  /* 0x00027c0001077983 */ /* 0x000f680000300800 */
[----:B------:R0:W-:Y:S04]  /*f060*/  STL [R1+0x2e4], R6 ;  /* 0x0002e40601007387 */ /* 0x0001e80000100800 */
[----:B------:R1:W-:Y:S01]  /*f070*/  STL [R1+0x2e0], R5 ;  /* 0x0002e00501007387 */ /* 0x0003e20000100800 */
[----:B0-----:R-:W-:-:S03]  /*f080*/  SEL R6, R25, R9, !P1 ;  /* 0x0000000919067207 */ /* 0x001fc60004800000 */
[----:B------:R-:W5:Y:S04]  /*f090*/  LDL.LU R9, [R1+0x23c] ;  /* 0x00023c0001097983 */ /* 0x000f680000300800 */
[----:B------:R-:W-:Y:S01]  /*f0a0*/  STL [R1+0x2dc], R6 ;  /* 0x0002dc0601007387 */ /* 0x000fe20000100800 */
[C---:B-1----:R-:W-:Y:S02]  /*f0b0*/  SEL R5, R25.reuse, R4, !P1 ;  /* 0x0000000419057207 */ /* 0x042fe40004800000 */
[C---:B------:R-:W-:Y:S02]  /*f0c0*/  SEL R4, R25.reuse, R16, !P1 ;  /* 0x0000001019047207 */ /* 0x040fe40004800000 */
[----:B------:R-:W5:Y:S04]  /*f0d0*/  LDL.LU R16, [R1+0x24c] ;  /* 0x00024c0001107983 */ /* 0x000f680000300800 */
[----:B------:R0:W-:Y:S04]  /*f0e0*/  STL [R1+0x2d8], R5 ;  /* 0x0002d80501007387 */ /* 0x0001e80000100800 */
[----:B------:R1:W-:Y:S01]  /*f0f0*/  STL [R1+0x2d4], R4 ;  /* 0x0002d40401007387 */ /* 0x0003e20000100800 */
[----:B0-----:R-:W-:-:S02]  /*f100*/  SEL R5, R25, R26, !P1 ;  /* 0x0000001a19057207 */ /* 0x001fc40004800000 */
[C---:B-1----:R-:W-:Y:S02]  /*f110*/  SEL R4, R25.reuse, R15, !P1 ;  /* 0x0000000f19047207 */ /* 0x042fe40004800000 */
[----:B------:R-:W5:Y:S01]  /*f120*/  LDL.LU R15, [R1+0x270] ;  /* 0x00027000010f7983 */ /* 0x000f620000300800 */
[----:B------:R-:W-:-:S03]  /*f130*/  SEL R6, R25, R29, !P1 ;  /* 0x0000001d19067207 */ /* 0x000fc60004800000 */
[----:B------:R0:W-:Y:S04]  /*f140*/  STL [R1+0x2d0], R5 ;  /* 0x0002d00501007387 */ /* 0x0001e80000100800 */
[----:B------:R1:W-:Y:S04]  /*f150*/  STL [R1+0x2cc], R4 ;  /* 0x0002cc0401007387 */ /* 0x0003e80000100800 */
[----:B------:R1:W-:Y:S01]  /*f160*/  STL [R1+0x2c8], R6 ;  /* 0x0002c80601007387 */ /* 0x0003e20000100800 */
[C---:B0-----:R-:W-:Y:S02]  /*f170*/  SEL R5, R25.reuse, R22, !P1 ;  /* 0x0000001619057207 */ /* 0x041fe40004800000 */
[----:B-1----:R-:W-:-:S02]  /*f180*/  SEL R4, R25, R28, !P1 ;  /* 0x0000001c19047207 */ /* 0x002fc40004800000 */
[----:B------:R-:W-:-:S03]  /*f190*/  SEL R6, R25, R21, !P1 ;  /* 0x0000001519067207 */ /* 0x000fc60004800000 */
[----:B------:R0:W-:Y:S04]  /*f1a0*/  STL [R1+0x2c4], R4 ;  /* 0x0002c40401007387 */ /* 0x0001e80000100800 */
[----:B------:R1:W-:Y:S01]  /*f1b0*/  STL [R1+0x2c0], R5 ;  /* 0x0002c00501007387 */ /* 0x0003e20000100800 */
[----:B0-----:R-:W-:-:S03]  /*f1c0*/  SEL R4, R25, R20, !P1 ;  /* 0x0000001419047207 */ /* 0x001fc60004800000 */
[----:B------:R0:W-:Y:S01]  /*f1d0*/  STL [R1+0x2bc], R6 ;  /* 0x0002bc0601007387 */ /* 0x0001e20000100800 */
[----:B-1----:R-:W-:-:S03]  /*f1e0*/  SEL R5, R25, R14, !P1 ;  /* 0x0000000e19057207 */ /* 0x002fc60004800000 */
[----:B------:R-:W5:Y:S04]  /*f1f0*/  LDL.LU R14, [R1+0x254] ;  /* 0x00025400010e7983 */ /* 0x000f680000300800 */
[----:B------:R1:W-:Y:S01]  /*f200*/  STL [R1+0x2b8], R4 ;  /* 0x0002b80401007387 */ /* 0x0003e20000100800 */
[----:B0-----:R-:W-:-:S03]  /*f210*/  SEL R6, R25, R18, !P1 ;  /* 0x0000001219067207 */ /* 0x001fc60004800000 */
[----:B------:R0:W-:Y:S01]  /*f220*/  STL [R1+0x2b4], R5 ;  /* 0x0002b40501007387 */ /* 0x0001e20000100800 */
[----:B-1----:R-:W-:-:S05]  /*f230*/  SEL R4, R25, R19, !P1 ;  /* 0x0000001319047207 */ /* 0x002fca0004800000 */
[----:B------:R-:W-:Y:S01]  /*f240*/  STL [R1+0x2b0], R4 ;  /* 0x0002b00401007387 */ /* 0x000fe20000100800 */
[----:B0-----:R-:W-:-:S03]  /*f250*/  SEL R5, R25, R17, !P1 ;  /* 0x0000001119057207 */ /* 0x001fc60004800000 */
[----:B------:R0:W-:Y:S04]  /*f260*/  STL [R1+0x2ac], R6 ;  /* 0x0002ac0601007387 */ /* 0x0001e80000100800 */
[----:B0-----:R-:W5:Y:S01]  /*f270*/  LDL.LU R6, [R1+0x258] ;  /* 0x0002580001067983 */ /* 0x001f620000300800 */
[----:B------:R-:W-:-:S03]  /*f280*/  SEL R4, R25, R13, !P1 ;  /* 0x0000000d19047207 */ /* 0x000fc60004800000 */
[----:B------:R0:W-:Y:S04]  /*f290*/  STL [R1+0x2a8], R5 ;  /* 0x0002a80501007387 */ /* 0x0001e80000100800 */
[----:B------:R-:W5:Y:S04]  /*f2a0*/  LDL.LU R13, [R1+0x25c] ;  /* 0x00025c00010d7983 */ /* 0x000f680000300800 */
[----:B------:R2:W-:Y:S01]  /*f2b0*/  STL [R1+0x2a4], R4 ;  /* 0x0002a40401007387 */ /* 0x0005e20000100800 */
[----:B0-----:R-:W-:-:S03]  /*f2c0*/  SEL R5, R25, R12, !P1 ;  /* 0x0000000c19057207 */ /* 0x001fc60004800000 */
        /* <DEDUP_REMOVED lines=9> */
[----:B0-----:R-:W4:Y:S04]  /*f360*/  LDL.LU R5, [R1+0x264] ;  /* 0x0002640001057983 */ /* 0x001f280000300800 */
[----:B------:R-:W4:Y:S04]  /*f370*/  LDL.LU R8, [R1+0x410] ;  /* 0x0004100001087983 */ /* 0x000f280000300800 */
[----:B------:R5:W-:Y:S02]  /*f380*/  STL [R1+0x294], R4 ;  /* 0x0002940401007387 */ /* 0x000be40000100800 */
[----:B-----5:R-:W-:-:S02]  /*f390*/  SEL R4, R25, R7, !P1 ;  /* 0x0000000719047207 */ /* 0x020fc40004800000 */
        /* <DEDUP_REMOVED lines=29> */
[----:B0-----:R-:W-:-:S02]  /*f570*/  SEL R6, R25, R12, !P1 ;  /* 0x0000000c19067207 */ /* 0x001fc40004800000 */
[----:B------:R-:W5:Y:S04]  /*f580*/  LDL.LU R12, [R1+0x1fc] ;  /* 0x0001fc00010c7983 */ /* 0x000f680000300800 */
[----:B------:R2:W-:Y:S02]  /*f590*/  STL [R1+0x274], R6 ;  /* 0x0002740601007387 */ /* 0x0005e40000100800 */
[C---:B--2---:R-:W-:Y:S02]  /*f5a0*/  SEL R6, R25.reuse, R11, !P1 ;  /* 0x0000000b19067207 */ /* 0x044fe40004800000 */
[----:B------:R-:W2:Y:S04]  /*f5b0*/  LDL.LU R11, [R1+0x1f8] ;  /* 0x0001f800010b7983 */ /* 0x000ea80000300800 */
[----:B------:R3:W-:Y:S02]  /*f5c0*/  STL [R1+0x270], R6 ;  /* 0x0002700601007387 */ /* 0x0007e40000100800 */
[----:B---3--:R-:W-:-:S02]  /*f5d0*/  SEL R6, R25, R10, !P1 ;  /* 0x0000000a19067207 */ /* 0x008fc40004800000 */
[----:B------:R-:W3:Y:S04]  /*f5e0*/  LDL.LU R10, [R1+0x1f4] ;  /* 0x0001f400010a7983 */ /* 0x000ee80000300800 */
[----:B------:R4:W-:Y:S02]  /*f5f0*/  STL [R1+0x26c], R6 ;  /* 0x00026c0601007387 */ /* 0x0009e40000100800 */
[C---:B----4-:R-:W-:Y:S02]  /*f600*/  SEL R6, R25.reuse, R5, !P1 ;  /* 0x0000000519067207 */ /* 0x050fe40004800000 */
[C---:B------:R-:W-:Y:S02]  /*f610*/  SEL R5, R25.reuse, R8, !P1 ;  /* 0x0000000819057207 */ /* 0x040fe40004800000 */
[----:B------:R-:W4:Y:S04]  /*f620*/  LDL.LU R8, [R1+0x1f0] ;  /* 0x0001f00001087983 */ /* 0x000f280000300800 */
[----:B------:R5:W-:Y:S04]  /*f630*/  STL [R1+0x268], R6 ;  /* 0x0002680601007387 */ /* 0x000be80000100800 */
[----:B------:R0:W-:Y:S01]  /*f640*/  STL [R1+0x264], R5 ;  /* 0x0002640501007387 */ /* 0x0001e20000100800 */
[----:B-----5:R-:W-:-:S03]  /*f650*/  SEL R6, R25, R7, !P1 ;  /* 0x0000000719067207 */ /* 0x020fc60004800000 */
[----:B------:R-:W5:Y:S04]  /*f660*/  LDL.LU R7, [R1+0x1ec] ;  /* 0x0001ec0001077983 */ /* 0x000f680000300800 */
[----:B------:R-:W-:Y:S01]  /*f670*/  STL [R1+0x260], R6 ;  /* 0x0002600601007387 */ /* 0x000fe20000100800 */
[C---:B0-----:R-:W-:Y:S02]  /*f680*/  SEL R5, R25.reuse, R4, !P1 ;  /* 0x0000000419057207 */ /* 0x041fe40004800000 */
        /* <DEDUP_REMOVED lines=8> */
[----:B------:R-:W-:Y:S04]  /*f710*/  STL [R1+0x254], R5 ;  /* 0x0002540501007387 */ /* 0x000fe80000100800 */
[----:B------:R0:W-:Y:S04]  /*f720*/  STL [R1+0x250], R4 ;  /* 0x0002500401007387 */ /* 0x0001e80000100800 */
[----:B------:R1:W-:Y:S01]  /*f730*/  STL [R1+0x24c], R6 ;  /* 0x00024c0601007387 */ /* 0x0003e20000100800 */
[C---:B0-----:R-:W-:Y:S02]  /*f740*/  SEL R4, R25.reuse, R28, !P1 ;  /* 0x0000001c19047207 */ /* 0x041fe40004800000 */
[----:B------:R-:W-:-:S03]  /*f750*/  SEL R5, R25, R22, !P1 ;  /* 0x0000001619057207 */ /* 0x000fc60004800000 */
[----:B------:R0:W-:Y:S01]  /*f760*/  STL [R1+0x248], R4 ;  /* 0x0002480401007387 */ /* 0x0001e20000100800 */
[----:B-1----:R-:W-:-:S03]  /*f770*/  SEL R6, R25, R21, !P1 ;  /* 0x0000001519067207 */ /* 0x002fc60004800000 */
        /* <DEDUP_REMOVED lines=20> */
[----:B-1----:R-:W-:-:S03]  /*f8c0*/  SEL R4, R25, R12, !P1 ;  /* 0x0000000c19047207 */ /* 0x002fc60004800000 */
[----:B------:R-:W5:Y:S04]  /*f8d0*/  LDL.LU R12, [R1+0x1d4] ;  /* 0x0001d400010c7983 */ /* 0x000f680000300800 */
[----:B------:R3:W-:Y:S01]  /*f8e0*/  STL [R1+0x214], R4 ;  /* 0x0002140401007387 */ /* 0x0007e20000100800 */
[----:B--2---:R-:W-:-:S03]  /*f8f0*/  SEL R5, R25, R11, !P1 ;  /* 0x0000000b19057207 */ /* 0x004fc60004800000 */
[----:B------:R-:W2:Y:S04]  /*f900*/  LDL.LU R11, [R1+0x1d8] ;  /* 0x0001d800010b7983 */ /* 0x000ea80000300800 */
[----:B------:R0:W-:Y:S01]  /*f910*/  STL [R1+0x210], R5 ;  /* 0x0002100501007387 */ /* 0x0001e20000100800 */
[----:B---3--:R-:W-:-:S03]  /*f920*/  SEL R4, R25, R10, !P1 ;  /* 0x0000000a19047207 */ /* 0x008fc60004800000 */
[----:B0-----:R-:W3:Y:S04]  /*f930*/  LDL.LU R5, [R1+0x1dc] ;  /* 0x0001dc0001057983 */ /* 0x001ee80000300800 */
[----:B------:R-:W3:Y:S04]  /*f940*/  LDL.LU R10, [R1+0x1d0] ;  /* 0x0001d000010a7983 */ /* 0x000ee80000300800 */
[----:B------:R4:W-:Y:S02]  /*f950*/  STL [R1+0x20c], R4 ;  /* 0x00020c0401007387 */ /* 0x0009e40000100800 */
[----:B----4-:R-:W-:-:S02]  /*f960*/  SEL R4, R25, R8, !P1 ;  /* 0x0000000819047207 */ /* 0x010fc40004800000 */
[----:B------:R-:W4:Y:S04]  /*f970*/  LDL.LU R8, [R1+0x1c0] ;  /* 0x0001c00001087983 */ /* 0x000f280000300800 */
[----:B------:R0:W-:Y:S01]  /*f980*/  STL [R1+0x208], R4 ;  /* 0x0002080401007387 */ /* 0x0001e20000100800 */
[----:B-----5:R-:W-:-:S03]  /*f990*/  SEL R17, R25, R7, !P1 ;  /* 0x0000000719117207 */ /* 0x020fc60004800000 */
[----:B0-----:R-:W5:Y:S04]  /*f9a0*/  LDL.LU R4, [R1+0x1ac] ;  /* 0x0001ac0001047983 */ /* 0x001f680000300800 */
[----:B------:R-:W5:Y:S04]  /*f9b0*/  LDL.LU R7, [R1+0x1a8] ;  /* 0x0001a80001077983 */ /* 0x000f680000300800 */
[----:B------:R0:W-:Y:S04]  /*f9c0*/  STL [R1+0x204], R17 ;  /* 0x0002041101007387 */ /* 0x0001e80000100800 */
[----:B------:R-:W5:Y:S01]  /*f9d0*/  LDL.LU R26, [R1+0x1a4] ;  /* 0x0001a400011a7983 */ /* 0x000f620000300800 */
[----:B0-----:R-:W-:-:S03]  /*f9e0*/  SEL R17, R25, R9, !P1 ;  /* 0x0000000919117207 */ /* 0x001fc60004800000 */
[----:B------:R-:W5:Y:S04]  /*f9f0*/  LDL.LU R9, [R1+0x1a0] ;  /* 0x0001a00001097983 */ /* 0x000f680000300800 */
[----:B------:R0:W-:Y:S04]  /*fa00*/  STL [R1+0x200], R17 ;  /* 0x0002001101007387 */ /* 0x0001e80000100800 */
[----:B------:R-:W5:Y:S04]  /*fa10*/  LDL.LU R29, [R1+0x198] ;  /* 0x00019800011d7983 */ /* 0x000f680000300800 */
[----:B------:R-:W5:Y:S01]  /*fa20*/  LDL.LU R28, [R1+0x194] ;  /* 0x00019400011c7983 */ /* 0x000f620000300800 */
[----:B------:R-:W-:-:S05]  /*fa30*/  SEL R16, R25, R16, !P1 ;  /* 0x0000001019107207 */ /* 0x000fca0004800000 */
[----:B------:R1:W-:Y:S04]  /*fa40*/  STL [R1+0x1fc], R16 ;  /* 0x0001fc1001007387 */ /* 0x0003e80000100800 */
[----:B------:R-:W5:Y:S04]  /*fa50*/  LDL.LU R22, [R1+0x190] ;  /* 0x0001900001167983 */ /* 0x000f680000300800 */
[----:B------:R-:W5:Y:S04]  /*fa60*/  LDL.LU R21, [R1+0x174] ;  /* 0x0001740001157983 */ /* 0x000f680000300800 */
[----:B------:R-:W5:Y:S04]  /*fa70*/  LDL.LU R20, [R1+0x178] ;  /* 0x0001780001147983 */ /* 0x000f680000300800 */
[----:B------:R-:W5:Y:S04]  /*fa80*/  LDL.LU R18, [R1+0x17c] ;  /* 0x00017c0001127983 */ /* 0x000f680000300800 */
[----:B------:R-:W5:Y:S04]  /*fa90*/  LDL.LU R19, [R1+0x180] ;  /* 0x0001800001137983 */ /* 0x000f680000300800 */
[----:B0-----:R-:W5:Y:S01]  /*faa0*/  LDL.LU R17, [R1+0x18c] ;  /* 0x00018c0001117983 */ /* 0x001f620000300800 */
[----:B------:R-:W-:-:S05]  /*fab0*/  SEL R15, R25, R15, !P1 ;  /* 0x0000000f190f7207 */ /* 0x000fca0004800000 */
[----:B------:R0:W-:Y:S04]  /*fac0*/  STL [R1+0x1f8], R15 ;  /* 0x0001f80f01007387 */ /* 0x0001e80000100800 */
[----:B-1----:R-:W5:Y:S04]  /*fad0*/  LDL.LU R16, [R1+0x188] ;  /* 0x0001880001107983 */ /* 0x002f680000300800 */
        /* <DEDUP_REMOVED lines=16> */
[C---:B------:R-:W-:Y:S02]  /*fbe0*/  SEL R5, R25.reuse, R10, !P1 ;  /* 0x0000000a19057207 */ /* 0x040fe40004800000 */
[----:B------:R-:W3:Y:S04]  /*fbf0*/  LDL.LU R10, [R1+0x170] ;  /* 0x00017000010a7983 */ /* 0x000ee80000300800 */
[----:B------:R4:W-:Y:S04]  /*fc00*/  STL [R1+0x1e0], R6 ;  /* 0x0001e00601007387 */ /* 0x0009e80000100800 */
[----:B------:R5:W-:Y:S01]  /*fc10*/  STL [R1+0x1dc], R5 ;  /* 0x0001dc0501007387 */ /* 0x000be20000100800 */
[----:B----4-:R-:W-:-:S03]  /*fc20*/  SEL R6, R25, R8, !P1 ;  /* 0x0000000819067207 */ /* 0x010fc60004800000 */
[----:B------:R-:W4:Y:S04]  /*fc30*/  LDL.LU R8, [R1+0xec] ;  /* 0x0000ec0001087983 */ /* 0x000f280000300800 */
[----:B------:R-:W-:Y:S01]  /*fc40*/  STL [R1+0x1d8], R6 ;  /* 0x0001d80601007387 */ /* 0x000fe20000100800 */
[C---:B-----5:R-:W-:Y:S02]  /*fc50*/  SEL R5, R25.reuse, R4, !P1 ;  /* 0x0000000419057207 */ /* 0x060fe40004800000 */
[C---:B------:R-:W-:Y:S02]  /*fc60*/  SEL R4, R25.reuse, R7, !P1 ;  /* 0x0000000719047207 */ /* 0x040fe40004800000 */
[----:B------:R-:W5:Y:S04]  /*fc70*/  LDL.LU R7, [R1+0xf4] ;  /* 0x0000f40001077983 */ /* 0x000f680000300800 */
[----:B------:R-:W-:Y:S04]  /*fc80*/  STL [R1+0x1d4], R5 ;  /* 0x0001d40501007387 */ /* 0x000fe80000100800 */
[----:B------:R0:W-:Y:S02]  /*fc90*/  STL [R1+0x1d0], R4 ;  /* 0x0001d00401007387 */ /* 0x0001e40000100800 */
[----:B0-----:R-:W-:-:S02]  /*fca0*/  SEL R4, R25, R9, !P1 ;  /* 0x0000000919047207 */ /* 0x001fc40004800000 */
[----:B------:R-:W5:Y:S01]  /*fcb0*/  LDL.LU R9, [R1+0x104] ;  /* 0x0001040001097983 */ /* 0x000f620000300800 */
[C---:B------:R-:W-:Y:S02]  /*fcc0*/  SEL R5, R25.reuse, R26, !P1 ;  /* 0x0000001a19057207 */ /* 0x040fe40004800000 */
        /* <DEDUP_REMOVED lines=16> */
[C---:B-1----:R-:W-:Y:S02]  /*fdd0*/  SEL R4, R25.reuse, R19, !P1 ;  /* 0x0000001319047207 */ /* 0x042fe40004800000 */
[----:B0-----:R-:W-:-:S03]  /*fde0*/  SEL R5, R25, R16, !P1 ;  /* 0x0000001019057207 */ /* 0x001fc60004800000 */
[----:B------:R0:W-:Y:S04]  /*fdf0*/  STL [R1+0x198], R4 ;  /* 0x0001980401007387 */ /* 0x0001e80000100800 */
[----:B------:R-:W-:Y:S04]  /*fe00*/  STL [R1+0x194], R6 ;  /* 0x0001940601007387 */ /* 0x000fe80000100800 */
[----:B------:R-:W5:Y:S01]  /*fe10*/  LDL.LU R22, [R1+0x154] ;  /* 0x0001540001167983 */ /* 0x000f620000300800 */
[----:B0-----:R-:W-:-:S03]  /*fe20*/  SEL R4, R25, R15, !P1 ;  /* 0x0000000f19047207 */ /* 0x001fc60004800000 */
[----:B------:R0:W-:Y:S04]  /*fe30*/  STL [R1+0x190], R5 ;  /* 0x0001900501007387 */ /* 0x0001e80000100800 */
[----:B------:R-:W5:Y:S04]  /*fe40*/  LDL.LU R17, [R1+0x15c] ;  /* 0x00015c0001117983 */ /* 0x000f680000300800 */
[----:B------:R1:W-:Y:S04]  /*fe50*/  STL [R1+0x18c], R4 ;  /* 0x00018c0401007387 */ /* 0x0003e80000100800 */
[----:B------:R-:W5:Y:S01]  /*fe60*/  LDL.LU R16, [R1+0x158] ;  /* 0x0001580001107983 */ /* 0x000f620000300800 */
[----:B0-----:R-:W-:-:S05]  /*fe70*/  SEL R5, R25, R14, !P1 ;  /* 0x0000000e19057207 */ /* 0x001fca0004800000 */
[----:B------:R0:W-:Y:S04]  /*fe80*/  STL [R1+0x188], R5 ;  /* 0x0001880501007387 */ /* 0x0001e80000100800 */
[----:B------:R-:W5:Y:S01]  /*fe90*/  LDL.LU R15, [R1+0x130] ;  /* 0x00013000010f7983 */ /* 0x000f620000300800 */
[----:B-1----:R-:W-:-:S05]  /*fea0*/  SEL R4, R25, R13, !P1 ;  /* 0x0000000d19047207 */ /* 0x002fca0004800000 */
[----:B------:R2:W-:Y:S04]  /*feb0*/  STL [R1+0x184], R4 ;  /* 0x0001840401007387 */ /* 0x0005e80000100800 */
[----:B------:R-:W5:Y:S01]  /*fec0*/  LDL.LU R14, [R1+0x134] ;  /* 0x00013400010e7983 */ /* 0x000f620000300800 */
[----:B0-----:R-:W-:-:S05]  /*fed0*/  SEL R5, R25, R12, !P1 ;  /* 0x0000000c19057207 */ /* 0x001fca0004800000 */
[----:B------:R3:W-:Y:S04]  /*fee0*/  STL [R1+0x180], R5 ;  /* 0x0001800501007387 */ /* 0x0007e80000100800 */
[----:B------:R-:W5:Y:S01]  /*fef0*/  LDL.LU R21, [R1+0x14c] ;  /* 0x00014c0001157983 */ /* 0x000f620000300800 */
[----:B--2---:R-:W-:-:S03]  /*ff00*/  SEL R4, R25, R11, !P1 ;  /* 0x0000000b19047207 */ /* 0x004fc60004800000 */
[----:B------:R-:W2:Y:S04]  /*ff10*/  LDL.LU R11, [R1+0x144] ;  /* 0x00014400010b7983 */ /* 0x000ea80000300800 */
[----:B------:R4:W-:Y:S01]  /*ff20*/  STL [R1+0x17c], R4 ;  /* 0x00017c0401007387 */ /* 0x0009e20000100800 */
[----:B---3--:R-:W-:-:S03]  /*ff30*/  SEL R5, R25, R10, !P1 ;  /* 0x0000000a19057207 */ /* 0x008fc60004800000 */
[----:B------:R-:W3:Y:S04]  /*ff40*/  LDL.LU R10, [R1+0x13c] ;  /* 0x00013c00010a7983 */ /* 0x000ee80000300800 */
[----:B------:R-:W-:Y:S01]  /*ff50*/  STL [R1+0x178], R5 ;  /* 0x0001780501007387 */ /* 0x000fe20000100800 */
[----:B----4-:R-:W-:-:S03]  /*ff60*/  SEL R4, R25, R8, !P1 ;  /* 0x0000000819047207 */ /* 0x010fc60004800000 */
[----:B------:R-:W4:Y:S04]  /*ff70*/  LDL.LU R8, [R1+0x40c] ;  /* 0x00040c0001087983 */ /* 0x000f280000300800 */
[----:B------:R-:W4:Y:S04]  /*ff80*/  LDL.LU R13, [R1+0x138] ;  /* 0x00013800010d7983 */ /* 0x000f280000300800 */
[----:B------:R5:W-:Y:S02]  /*ff90*/  STL [R1+0x174], R4 ;  /* 0x0001740401007387 */ /* 0x000be40000100800 */
[----:B-----5:R-:W-:-:S02]  /*ffa0*/  SEL R4, R25, R7, !P1 ;  /* 0x0000000719047207 */ /* 0x020fc40004800000 */
[----:B------:R-:W5:Y:S04]  /*ffb0*/  LDL.LU R7, [R1+0x12c] ;  /* 0x00012c0001077983 */ /* 0x000f680000300800 */
[----:B------:R-:W5:Y:S04]  /*ffc0*/  LDL.LU R12, [R1+0x128] ;  /* 0x00012800010c7983 */ /* 0x000f680000300800 */
[----:B------:R0:W-:Y:S04]  /*ffd0*/  STL [R1+0x170], R4 ;  /* 0x0001700401007387 */ /* 0x0001e80000100800 */
[----:B------:R-:W5:Y:S04]  /*ffe0*/  LDL.LU R6, [R1+0x124] ;  /* 0x0001240001067983 */ /* 0x000f680000300800 */
[----:B------:R-:W5:Y:S01]  /*fff0*/  LDL.LU R5, [R1+0x120] ;  /* 0x0001200001057983 */ /* 0x000f620000300800 */
[----:B0-----:R-:W-:-:S05]  /*10000*/  SEL R4, R25, R9, !P1 ;  /* 0x0000000919047207 */ /* 0x001fca0004800000 */
[----:B------:R0:W-:Y:S04]  /*10010*/  STL [R1+0x16c], R4 ;  /* 0x00016c0401007387 */ /* 0x0001e80000100800 */
[----:B0-----:R-:W5:Y:S04]  /*10020*/  LDL.LU R4, [R1+0x10c] ;  /* 0x00010c0001047983 */ /* 0x001f680000300800 */
[----:B------:R-:W5:Y:S04]  /*10030*/  LDL.LU R26, [R1+0x118] ;  /* 0x00011800011a7983 */ /* 0x000f680000300800 */
[----:B------:R-:W5:Y:S04]  /*10040*/  LDL.LU R29, [R1+0x11c] ;  /* 0x00011c00011d7983 */ /* 0x000f680000300800 */
[----:B------:R-:W5:Y:S04]  /*10050*/  LDL.LU R9, [R1+0x110] ;  /* 0x0001100001097983 */ /* 0x000f680000300800 */
[----:B------:R-:W5:Y:S04]  /*10060*/  LDL.LU R28, [R1+0x114] ;  /* 0x00011400011c7983 */ /* 0x000f680000300800 */
[----:B------:R-:W5:Y:S01]  /*10070*/  LDL.LU R20, [R1+0x100] ;  /* 0x0001000001147983 */ /* 0x000f620000300800 */
[----:B------:R-:W-:-:S05]  /*10080*/  SEL R18, R25, R18, !P1 ;  /* 0x0000001219127207 */ /* 0x000fca0004800000 */
[----:B------:R0:W-:Y:S04]  /*10090*/  STL [R1+0x168], R18 ;  /* 0x0001681201007387 */ /* 0x0001e80000100800 */
[----:B------:R-:W5:Y:S04]  /*100a0*/  LDL.LU R19, [R1+0xfc] ;  /* 0x0000fc0001137983 */ /* 0x000f680000300800 */
[----:B0-----:R-:W5:Y:S01]  /*100b0*/  LDL.LU R18, [R1+0xf8] ;  /* 0x0000f80001127983 */ /* 0x001f620000300800 */
[----:B------:R-:W-:-:S05]  /*100c0*/  SEL R22, R25, R22, !P1 ;  /* 0x0000001619167207 */ /* 0x000fca0004800000 */
[----:B------:R0:W-:Y:S01]  /*100d0*/  STL [R1+0x164], R22 ;  /* 0x0001641601007387 */ /* 0x0001e20000100800 */
[----:B------:R-:W-:-:S03]  /*100e0*/  SEL R17, R25, R17, !P1 ;  /* 0x0000001119117207 */ /* 0x000fc60004800000 */
[----:B0-----:R-:W5:Y:S01]  /*100f0*/  LDL.LU R22, [R1+0x1088] ;  /* 0x0010880001167983 */ /* 0x001f620000300800 */
[----:B------:R-:W-:-:S03]  /*10100*/  SEL R16, R25, R16, !P1 ;  /* 0x0000001019107207 */ /* 0x000fc60004800000 */
[----:B------:R0:W-:Y:S04]  /*10110*/  STL [R1+0x160], R17 ;  /* 0x0001601101007387 */ /* 0x0001e80000100800 */
[----:B0-----:R-:W5:Y:S04]  /*10120*/  LDL.LU R17, [R1+0xe4] ;  /* 0x0000e40001117983 */ /* 0x001f680000300800 */
[----:B------:R0:W-:Y:S01]  /*10130*/  STL [R1+0x15c], R16 ;  /* 0x00015c1001007387 */ /* 0x0001e20000100800 */
[----:B------:R-:W-:-:S03]  /*10140*/  SEL R15, R25, R15, !P1 ;  /* 0x0000000f190f7207 */ /* 0x000fc60004800000 */
[----:B0-----:R-:W5:Y:S04]  /*10150*/  LDL.LU R16, [R1+0xe0] ;  /* 0x0000e00001107983 */ /* 0x001f680000300800 */
[----:B------:R0:W-:Y:S01]  /*10160*/  STL [R1+0x158], R15 ;  /* 0x0001580f01007387 */ /* 0x0001e20000100800 */
[----:B------:R-:W-:-:S03]  /*10170*/  SEL R14, R25, R14, !P1 ;  /* 0x0000000e190e7207 */ /* 0x000fc60004800000 */
[----:B0-----:R-:W5:Y:S04]  /*10180*/  LDL.LU R15, [R1+0xdc] ;  /* 0x0000dc00010f7983 */ /* 0x001f680000300800 */
[----:B------:R0:W-:Y:S04]  /*10190*/  STL [R1+0x154], R14 ;  /* 0x0001540e01007387 */ /* 0x0001e80000100800 */
[----:B0-----:R-:W5:Y:S01]  /*101a0*/  LDL.LU R14, [R1+0xd8] ;  /* 0x0000d800010e7983 */ /* 0x001f620000300800 */
[----:B------:R-:W-:-:S05]  /*101b0*/  SEL R21, R25, R21, !P1 ;  /* 0x0000001519157207 */ /* 0x000fca0004800000 */
[----:B------:R0:W-:Y:S04]  /*101c0*/  STL [R1+0x150], R21 ;  /* 0x0001501501007387 */ /* 0x0001e80000100800 */
[----:B0-----:R-:W5:Y:S01]  /*101d0*/  LDL.LU R21, [R1+0x1084] ;  /* 0x0010840001157983 */ /* 0x001f620000300800 */
[----:B--2---:R-:W-:-:S05]  /*101e0*/  SEL R11, R25, R11, !P1 ;  /* 0x0000000b190b7207 */ /* 0x004fca0004800000 */
[----:B------:R0:W-:Y:S04]  /*101f0*/  STL [R1+0x14c], R11 ;  /* 0x00014c0b01007387 */ /* 0x0001e80000100800 */
[----:B0-----:R-:W2:Y:S01]  /*10200*/  LDL.LU R11, [R1+0xcc] ;  /* 0x0000cc00010b7983 */ /* 0x001ea20000300800 */
[----:B---3--:R-:W-:-:S05]  /*10210*/  SEL R10, R25, R10, !P1 ;  /* 0x0000000a190a7207 */ /* 0x008fca0004800000 */
[----:B------:R0:W-:Y:S04]  /*10220*/  STL [R1+0x144], R10 ;  /* 0x0001440a01007387 */ /* 0x0001e80000100800 */
[----:B0-----:R-:W3:Y:S01]  /*10230*/  LDL.LU R10, [R1+0xc4] ;  /* 0x0000c400010a7983 */ /* 0x001ee20000300800 */
[C---:B----4-:R-:W-:Y:S02]  /*10240*/  SEL R8, R25.reuse, R8, !P1 ;  /* 0x0000000819087207 */ /* 0x050fe40004800000 */
[----:B------:R-:W-:-:S03]  /*10250*/  SEL R13, R25, R13, !P1 ;  /* 0x0000000d190d7207 */ /* 0x000fc60004800000 */
[----:B------:R0:W-:Y:S04]  /*10260*/  STL [R1+0x13c], R8 ;  /* 0x00013c0801007387 */ /* 0x0001e80000100800 */
[----:B0-----:R-:W4:Y:S01]  /*10270*/  LDL.LU R8, [R1+0x1080] ;  /* 0x0010800001087983 */ /* 0x001f220000300800 */
[----:B-----5:R-:W-:-:S03]  /*10280*/  SEL R7, R25, R7, !P1 ;  /* 0x0000000719077207 */ /* 0x020fc60004800000 */
[----:B------:R0:W-:Y:S01]  /*10290*/  STL [R1+0x138], R13 ;  /* 0x0001380d01007387 */ /* 0x0001e20000100800 */
[----:B------:R-:W-:-:S03]  /*102a0*/  SEL R12, R25, R12, !P1 ;  /* 0x0000000c190c7207 */ /* 0x000fc60004800000 */
[----:B0-----:R-:W5:Y:S04]  /*102b0*/  LDL.LU R13, [R1+0xc0] ;  /* 0x0000c000010d7983 */ /* 0x001f680000300800 */
[----:B------:R0:W-:Y:S04]  /*102c0*/  STL [R1+0x134], R7 ;  /* 0x0001340701007387 */ /* 0x0001e80000100800 */
[----:B0-----:R-:W4:Y:S04]  /*102d0*/  LDL.LU R7, [R1+0x107c] ;  /* 0x00107c0001077983 */ /* 0x001f280000300800 */
[----:B------:R0:W-:Y:S04]  /*102e0*/  STL [R1+0x130], R12 ;  /* 0x0001300c01007387 */ /* 0x0001e80000100800 */
[----:B0-----:R-:W4:Y:S01]  /*102f0*/  LDL.LU R12, [R1+0xbc] ;  /* 0x0000bc00010c7983 */ /* 0x001f220000300800 */
[----:B------:R-:W-:-:S05]  /*10300*/  SEL R6, R25, R6, !P1 ;  /* 0x0000000619067207 */ /* 0x000fca0004800000 */
[----:B------:R0:W-:Y:S02]  /*10310*/  STL [R1+0x12c], R6 ;  /* 0x00012c0601007387 */ /* 0x0001e40000100800 */
[C---:B0-----:R-:W-:Y:S02]  /*10320*/  SEL R6, R25.reuse, R5, !P1 ;  /* 0x0000000519067207 */ /* 0x041fe40004800000 */
[----:B------:R-:W-:-:S03]  /*10330*/  SEL R5, R25, R4, !P1 ;  /* 0x0000000419057207 */ /* 0x000fc60004800000 */
[----:B------:R0:W-:Y:S04]  /*10340*/  STL [R1+0x128], R6 ;  /* 0x0001280601007387 */ /* 0x0001e80000100800 */
[----:B------:R1:W-:Y:S01]  /*10350*/  STL [R1+0x124], R5 ;  /* 0x0001240501007387 */ /* 0x0003e20000100800 */
[C---:B0-----:R-:W-:Y:S02]  /*10360*/  SEL R6, R25.reuse, R26, !P1 ;  /* 0x0000001a19067207 */ /* 0x041fe40004800000 */
[----:B-1----:R-:W-:-:S03]  /*10370*/  SEL R5, R25, R9, !P1 ;  /* 0x0000000919057207 */ /* 0x002fc60004800000 */
[----:B------:R0:W-:Y:S04]  /*10380*/  STL [R1+0x120], R6 ;  /* 0x0001200601007387 */ /* 0x0001e80000100800 */
[----:B------:R-:W4:Y:S01]  /*10390*/  LDL.LU R9, [R1+0xb8] ;  /* 0x0000b80001097983 */ /* 0x000f220000300800 */
[----:B------:R-:W-:-:S05]  /*103a0*/  SEL R4, R25, R29, !P1 ;  /* 0x0000001d19047207 */ /* 0x000fca0004800000 */
[----:B------:R1:W-:Y:S01]  /*103b0*/  STL [R1+0x11c], R4 ;  /* 0x00011c0401007387 */ /* 0x0003e20000100800 */
[----:B0-----:R-:W-:-:S03]  /*103c0*/  SEL R6, R25, R20, !P1 ;  /* 0x0000001419067207 */ /* 0x001fc60004800000 */
[----:B------:R0:W-:Y:S01]  /*103d0*/  STL [R1+0x118], R5 ;  /* 0x0001180501007387 */ /* 0x0001e20000100800 */
[C---:B-1----:R-:W-:Y:S02]  /*103e0*/  SEL R4, R25.reuse, R28, !P1 ;  /* 0x0000001c19047207 */ /* 0x042fe40004800000 */
[----:B0-----:R-:W-:-:S03]  /*103f0*/  SEL R5, R25, R19, !P1 ;  /* 0x0000001319057207 */ /* 0x001fc60004800000 */
[----:B------:R0:W-:Y:S04]  /*10400*/  STL [R1+0x114], R4 ;  /* 0x0001140401007387 */ /* 0x0001e80000100800 */
[----:B------:R-:W-:Y:S04]  /*10410*/  STL [R1+0x110], R6 ;  /* 0x0001100601007387 */ /* 0x000fe80000100800 */
[----:B------:R-:W4:Y:S01]  /*10420*/  LDL.LU R20, [R1+0xa8] ;  /* 0x0000a80001147983 */ /* 0x000f220000300800 */
[----:B0-----:R-:W-:-:S03]  /*10430*/  SEL R4, R25, R18, !P1 ;  /* 0x0000001219047207 */ /* 0x001fc60004800000 */
[----:B------:R-:W-:Y:S04]  /*10440*/  STL [R1+0x10c], R5 ;  /* 0x00010c0501007387 */ /* 0x000fe80000100800 */
[----:B------:R-:W4:Y:S04]  /*10450*/  LDL.LU R29, [R1+0xb0] ;  /* 0x0000b000011d7983 */ /* 0x000f280000300800 */
[----:B------:R0:W-:Y:S04]  /*10460*/  STL [R1+0x104], R4 ;  /* 0x0001040401007387 */ /* 0x0001e80000100800 */
[----:B------:R-:W4:Y:S01]  /*10470*/  LDL.LU R28, [R1+0xb4] ;  /* 0x0000b400011c7983 */ /* 0x000f220000300800 */
[----:B0-----:R-:W-:-:S02]  /*10480*/  SEL R4, R25, R17, !P1 ;  /* 0x0000001119047207 */ /* 0x001fc40004800000 */
[----:B------:R-:W-:-:S03]  /*10490*/  SEL R5, R25, R16, !P1 ;  /* 0x0000001019057207 */ /* 0x000fc60004800000 */
[----:B------:R0:W-:Y:S01]  /*104a0*/  STL [R1+0x100], R4 ;  /* 0x0001000401007387 */ /* 0x0001e20000100800 */
[----:B------:R-:W-:-:S03]  /*104b0*/  SEL R15, R25, R15, !P1 ;  /* 0x0000000f190f7207 */ /* 0x000fc60004800000 */
[----:B0-----:R-:W4:Y:S04]  /*104c0*/  LDL.LU R4, [R1+0x384] ;  /* 0x0003840001047983 */ /* 0x001f280000300800 */
[----:B------:R0:W-:Y:S01]  /*104d0*/  STL [R1+0xfc], R5 ;  /* 0x0000fc0501007387 */ /* 0x0001e20000100800 */
[----:B------:R-:W-:-:S03]  /*104e0*/  SEL R6, R25, R14, !P1 ;  /* 0x0000000e19067207 */ /* 0x000fc60004800000 */
[----:B0-----:R-:W4:Y:S04]  /*104f0*/  LDL.LU R5, [R1+0xac] ;  /* 0x0000ac0001057983 */ /* 0x001f280000300800 */
[----:B------:R0:W-:Y:S04]  /*10500*/  STL [R1+0xf8], R15 ;  /* 0x0000f80f01007387 */ /* 0x0001e80000100800 */
[----:B------:R-:W4:Y:S04]  /*10510*/  LDL.LU R19, [R1+0x98] ;  /* 0x0000980001137983 */ /* 0x000f280000300800 */
[----:B------:R-:W4:Y:S04]  /*10520*/  LDL.LU R18, [R1+0x9c] ;  /* 0x00009c0001127983 */ /* 0x000f280000300800 */
[----:B------:R-:W-:Y:S04]  /*10530*/  STL [R1+0xf4], R6 ;  /* 0x0000f40601007387 */ /* 0x000fe80000100800 */
[----:B0-----:R-:W4:Y:S01]  /*10540*/  LDL.LU R15, [R1+0x90] ;  /* 0x00009000010f7983 */ /* 0x001f220000300800 */
[----:B--2---:R-:W-:-:S05]  /*10550*/  SEL R11, R25, R11, !P1 ;  /* 0x0000000b190b7207 */ /* 0x004fca0004800000 */
[----:B------:R0:W-:Y:S04]  /*10560*/  STL [R1+0xec], R11 ;  /* 0x0000ec0b01007387 */ /* 0x0001e80000100800 */
[----:B0-----:R-:W2:Y:S01]  /*10570*/  LDL.LU R11, [R1+0x8c] ;  /* 0x00008c00010b7983 */ /* 0x001ea20000300800 */
[----:B---3--:R-:W-:-:S03]  /*10580*/  SEL R6, R25, R10, !P1 ;  /* 0x0000000a19067207 */ /* 0x008fc60004800000 */
[----:B------:R-:W3:Y:S04]  /*10590*/  LDL.LU R10, [R1+0x88] ;  /* 0x00008800010a7983 */ /* 0x000ee80000300800 */
[----:B------:R5:W-:Y:S02]  /*105a0*/  STL [R1+0xe4], R6 ;  /* 0x0000e40601007387 */ /* 0x000be40000100800 */
[C---:B-----5:R-:W-:Y:S02]  /*105b0*/  SEL R6, R25.reuse, R13, !P1 ;  /* 0x0000000d19067207 */ /* 0x060fe40004800000 */
[C---:B----4-:R-:W-:Y:S02]  /*105c0*/  SEL R13, R25.reuse, R7, !P1 ;  /* 0x00000007190d7207 */ /* 0x050fe40004800000 */
[----:B------:R-:W4:Y:S04]  /*105d0*/  LDL.LU R7, [R1+0x94] ;  /* 0x0000940001077983 */ /* 0x000f280000300800 */
[----:B------:R0:W-:Y:S04]  /*105e0*/  STL [R1+0xe0], R6 ;  /* 0x0000e00601007387 */ /* 0x0001e80000100800 */
[----:B------:R1:W-:Y:S04]  /*105f0*/  STL [R1+0xdc], R13 ;  /* 0x0000dc0d01007387 */ /* 0x0003e80000100800 */
[----:B------:R-:W5:Y:S01]  /*10600*/  LDL.LU R17, [R1+0x58] ;  /* 0x0000580001117983 */ /* 0x000f620000300800 */
[----:B0-----:R-:W-:-:S03]  /*10610*/  SEL R6, R25, R12, !P1 ;  /* 0x0000000c19067207 */ /* 0x001fc60004800000 */
[----:B------:R-:W4:Y:S04]  /*10620*/  LDL.LU R16, [R1+0x64] ;  /* 0x0000640001107983 */ /* 0x000f280000300800 */
[----:B------:R0:W-:Y:S04]  /*10630*/  STL [R1+0xd8], R6 ;  /* 0x0000d80601007387 */ /* 0x0001e80000100800 */
[----:B-1----:R-:W4:Y:S04]  /*10640*/  LDL.LU R13, [R1+0x74] ;  /* 0x00007400010d7983 */ /* 0x002f280000300800 */
[----:B------:R-:W4:Y:S01]  /*10650*/  LDL.LU R12, [R1+0x78] ;  /* 0x00007800010c7983 */ /* 0x000f220000300800 */
[----:B0-----:R-:W-:-:S03]  /*10660*/  SEL R6, R25, R8, !P1 ;  /* 0x0000000819067207 */ /* 0x001fc60004800000 */
[----:B------:R-:W4:Y:S04]  /*10670*/  LDL.LU R8, [R1+0xa0] ;  /* 0x0000a00001087983 */ /* 0x000f280000300800 */
[----:B------:R0:W-:Y:S01]  /*10680*/  STL [R1+0xcc], R6 ;  /* 0x0000cc0601007387 */ /* 0x0001e20000100800 */
[----:B------:R-:W-:-:S03]  /*10690*/  SEL R14, R25, R9, !P1 ;  /* 0x00000009190e7207 */ /* 0x000fc60004800000 */
[----:B------:R-:W4:Y:S04]  /*106a0*/  LDL.LU R9, [R1+0x80] ;  /* 0x0000800001097983 */ /* 0x000f280000300800 */
[----:B0-----:R-:W4:Y:S04]  /*106b0*/  LDL.LU R6, [R1+0x7c] ;  /* 0x00007c0001067983 */ /* 0x001f280000300800 */
[----:B------:R0:W-:Y:S04]  /*106c0*/  STL [R1+0xc4], R14 ;  /* 0x0000c40e01007387 */ /* 0x0001e80000100800 */
[----:B------:R-:W4:Y:S04]  /*106d0*/  LDL.LU R26, [R1+0x6c] ;  /* 0x00006c00011a7983 */ /* 0x000f280000300800 */
[----:B0-----:R-:W4:Y:S01]  /*106e0*/  LDL.LU R14, [R1+0x70] ;  /* 0x00007000010e7983 */ /* 0x001f220000300800 */
[----:B------:R-:W-:-:S05]  /*106f0*/  SEL R20, R25, R20, !P1 ;  /* 0x0000001419147207 */ /* 0x000fca0004800000 */
[----:B------:R0:W-:Y:S01]  /*10700*/  STL [R1+0xc0], R20 ;  /* 0x0000c01401007387 */ /* 0x0001e20000100800 */
[----:B------:R-:W-:-:S03]  /*10710*/  SEL R29, R25, R29, !P1 ;  /* 0x0000001d191d7207 */ /* 0x000fc60004800000 */
[----:B0-----:R-:W4:Y:S01]  /*10720*/  LDL.LU R20, [R1+0x1078] ;  /* 0x0010780001147983 */ /* 0x001f220000300800 */
[----:B------:R-:W-:-:S03]  /*10730*/  SEL R28, R25, R28, !P1 ;  /* 0x0000001c191c7207 */ /* 0x000fc60004800000 */
[----:B------:R0:W-:Y:S04]  /*10740*/  STL [R1+0xbc], R29 ;  /* 0x0000bc1d01007387 */ /* 0x0001e80000100800 */
[----:B0-----:R-:W4:Y:S04]  /*10750*/  LDL.LU R29, [R1+0x230] ;  /* 0x00023000011d7983 */ /* 0x001f280000300800 */
[----:B------:R0:W-:Y:S01]  /*10760*/  STL [R1+0xb8], R28 ;  /* 0x0000b81c01007387 */ /* 0x0001e20000100800 */
[----:B------:R-:W-:-:S03]  /*10770*/  SEL R4, R25, R4, !P1 ;  /* 0x0000000419047207 */ /* 0x000fc60004800000 */
[----:B0-----:R-:W4:Y:S04]  /*10780*/  LDL.LU R28, [R1+0x238] ;  /* 0x00023800011c7983 */ /* 0x001f280000300800 */
[----:B------:R0:W-:Y:S01]  /*10790*/  STL [R1+0xb4], R4 ;  /* 0x0000b40401007387 */ /* 0x0001e20000100800 */
[----:B------:R-:W-:-:S03]  /*107a0*/  SEL R5, R25, R5, !P1 ;  /* 0x0000000519057207 */ /* 0x000fc60004800000 */
[----:B0-----:R-:W4:Y:S01]  /*107b0*/  LDL.LU R4, [R1+0x228] ;  /* 0x0002280001047983 */ /* 0x001f220000300800 */
        /* <DEDUP_REMOVED lines=8> */
[----:B0-----:R-:W4:Y:S01]  /*10840*/  LDL.LU R18, [R1+0x1070] ;  /* 0x0010700001127983 */ /* 0x001f220000300800 */
[C---:B--2---:R-:W-:Y:S02]  /*10850*/  SEL R11, R25.reuse, R11, !P1 ;  /* 0x0000000b190b7207 */ /* 0x044fe40004800000 */
[----:B---3--:R-:W-:-:S02]  /*10860*/  SEL R10, R25, R10, !P1 ;  /* 0x0000000a190a7207 */ /* 0x008fc40004800000 */
[C---:B-----5:R-:W-:Y:S02]  /*10870*/  SEL R17, R25.reuse, R17, !P1 ;  /* 0x0000001119117207 */ /* 0x060fe40004800000 */
[C---:B----4-:R-:W-:Y:S02]  /*10880*/  SEL R16, R25.reuse, R16, !P1 ;  /* 0x0000001019107207 */ /* 0x050fe40004800000 */
[----:B------:R-:W-:-:S05]  /*10890*/  SEL R8, R25, R8, !P1 ;  /* 0x0000000819087207 */ /* 0x000fca0004800000 */
[----:B------:R0:W-:Y:S02]  /*108a0*/  STL [R1+0xa4], R8 ;  /* 0x0000a40801007387 */ /* 0x0001e40000100800 */
[C---:B0-----:R-:W-:Y:S02]  /*108b0*/  SEL R8, R25.reuse, R7, !P1 ;  /* 0x0000000719087207 */ /* 0x041fe40004800000 */
[----:B------:R-:W2:Y:S04]  /*108c0*/  LDL.LU R7, [R1+0x50] ;  /* 0x0000500001077983 */ /* 0x000ea80000300800 */
[----:B------:R0:W-:Y:S01]  /*108d0*/  STL [R1+0xa0], R8 ;  /* 0x0000a00801007387 */ /* 0x0001e20000100800 */
[----:B------:R-:W-:-:S03]  /*108e0*/  SEL R13, R25, R13, !P1 ;  /* 0x0000000d190d7207 */ /* 0x000fc60004800000 */
[----:B0-----:R-:W3:Y:S04]  /*108f0*/  LDL.LU R8, [R1+0x1b4] ;  /* 0x0001b40001087983 */ /* 0x001ee80000300800 */
[----:B------:R0:W-:Y:S01]  /*10900*/  STL [R1+0x9c], R15 ;  /* 0x00009c0f01007387 */ /* 0x0001e20000100800 */
[----:B------:R-:W-:-:S03]  /*10910*/  SEL R12, R25, R12, !P1 ;  /* 0x0000000c190c7207 */ /* 0x000fc60004800000 */
[----:B0-----:R-:W4:Y:S04]  /*10920*/  LDL.LU R15, [R1+0x1b8] ;  /* 0x0001b800010f7983 */ /* 0x001f280000300800 */
[----:B------:R0:W-:Y:S01]  /*10930*/  STL [R1+0x98], R11 ;  /* 0x0000980b01007387 */ /* 0x0001e20000100800 */
[----:B------:R-:W-:-:S03]  /*10940*/  SEL R9, R25, R9, !P1 ;  /* 0x0000000919097207 */ /* 0x000fc60004800000 */
[----:B0-----:R-:W5:Y:S04]  /*10950*/  LDL.LU R11, [R1+0x1b0] ;  /* 0x0001b000010b7983 */ /* 0x001f680000300800 */
[----:B------:R0:W-:Y:S04]  /*10960*/  STL [R1+0x94], R10 ;  /* 0x0000940a01007387 */ /* 0x0001e80000100800 */
[----:B0-----:R-:W2:Y:S04]  /*10970*/  LDL.LU R10, [R1+0x19c] ;  /* 0x00019c00010a7983 */ /* 0x001ea80000300800 */
        /* <DEDUP_REMOVED lines=9> */
[----:B0-----:R-:W2:Y:S01]  /*10a10*/  LDL.LU R9, [R1+0x1064] ;  /* 0x0010640001097983 */ /* 0x001ea20000300800 */
[----:B------:R-:W-:-:S02]  /*10a20*/  SEL R6, R25, R6, !P1 ;  /* 0x0000000619067207 */ /* 0x000fc40004800000 */
[----:B------:R-:W-:-:S03]  /*10a30*/  SEL R26, R25, R26, !P1 ;  /* 0x0000001a191a7207 */ /* 0x000fc60004800000 */
[----:B------:R0:W-:Y:S02]  /*10a40*/  STL [R1+0x7c], R6 ;  /* 0x00007c0601007387 */ /* 0x0001e40000100800 */
[C---:B0-----:R-:W-:Y:S02]  /*10a50*/  SEL R6, R25.reuse, R14, !P1 ;  /* 0x0000000e19067207 */ /* 0x041fe40004800000 */
[----:B------:R-:W5:Y:S04]  /*10a60*/  LDL.LU R14, [R1+0xc8] ;  /* 0x0000c800010e7983 */ /* 0x000f680000300800 */
[----:B------:R0:W-:Y:S04]  /*10a70*/  STL [R1+0x78], R26 ;  /* 0x0000781a01007387 */ /* 0x0001e80000100800 */
[----:B0-----:R-:W5:Y:S04]  /*10a80*/  LDL.LU R26, [R1+0x108] ;  /* 0x00010800011a7983 */ /* 0x001f680000300800 */
        /* <DEDUP_REMOVED lines=14> */
[----:B------:R-:W2:Y:S01]  /*10b70*/  LDL.LU R9, [R1+0x1bc] ;  /* 0x0001bc0001097983 */ /* 0x000ea20000300800 */
[C---:B------:R-:W-:Y:S02]  /*10b80*/  SEL R7, R25.reuse, R7, !P1 ;  /* 0x0000000719077207 */ /* 0x040fe40004800000 */
[C---:B---3--:R-:W-:Y:S01]  /*10b90*/  SEL R8, R25.reuse, R8, !P1 ;  /* 0x0000000819087207 */ /* 0x048fe20004800000 */
[----:B------:R0:W-:Y:S01]  /*10ba0*/  STL [R1+0x58], R6 ;  /* 0x0000580601007387 */ /* 0x0001e20000100800 */
[C---:B----4-:R-:W-:Y:S02]  /*10bb0*/  SEL R15, R25.reuse, R15, !P1 ;  /* 0x0000000f190f7207 */ /* 0x050fe40004800000 */
[C---:B-----5:R-:W-:Y:S01]  /*10bc0*/  SEL R11, R25.reuse, R11, !P1 ;  /* 0x0000000b190b7207 */ /* 0x060fe20004800000 */
[----:B0-----:R-:W3:Y:S04]  /*10bd0*/  LDL.LU R6, [R1+0x28] ;  /* 0x0000280001067983 */ /* 0x001ee80000300800 */
[----:B------:R0:W-:Y:S01]  /*10be0*/  STL [R1+0x54], R7 ;  /* 0x0000540701007387 */ /* 0x0001e20000100800 */
[----:B------:R-:W-:-:S03]  /*10bf0*/  SEL R10, R25, R10, !P1 ;  /* 0x0000000a190a7207 */ /* 0x000fc60004800000 */
[----:B0-----:R-:W4:Y:S04]  /*10c00*/  LDL.LU R7, [R1+0x2c] ;  /* 0x00002c0001077983 */ /* 0x001f280000300800 */
[----:B------:R0:W-:Y:S04]  /*10c10*/  STL [R1+0x50], R8 ;  /* 0x0000500801007387 */ /* 0x0001e80000100800 */
[----:B0-----:R-:W5:Y:S01]  /*10c20*/  LDL.LU R8, [R1+0x34] ;  /* 0x0000340001087983 */ /* 0x001f620000300800 */
[----:B--2---:R-:W-:-:S05]  /*10c30*/  SEL R9, R25, R9, !P1 ;  /* 0x0000000919097207 */ /* 0x004fca0004800000 */
[----:B------:R0:W-:Y:S04]  /*10c40*/  STL [R1+0x4c], R9 ;  /* 0x00004c0901007387 */ /* 0x0001e80000100800 */
[----:B0-----:R-:W2:Y:S04]  /*10c50*/  LDL.LU R9, [R1+0x5c] ;  /* 0x00005c0001097983 */ /* 0x001ea80000300800 */
[----:B------:R0:W-:Y:S04]  /*10c60*/  STL [R1+0x40], R15 ;  /* 0x0000400f01007387 */ /* 0x0001e80000100800 */
[----:B0-----:R-:W2:Y:S04]  /*10c70*/  LDL.LU R15, [R1+0x1060] ;  /* 0x00106000010f7983 */ /* 0x001ea80000300800 */
[----:B------:R0:W-:Y:S04]  /*10c80*/  STL [R1+0x3c], R11 ;  /* 0x00003c0b01007387 */ /* 0x0001e80000100800 */
[----:B0-----:R-:W2:Y:S04]  /*10c90*/  LDL.LU R11, [R1+0x105c] ;  /* 0x00105c00010b7983 */ /* 0x001ea80000300800 */
[----:B------:R0:W-:Y:S04]  /*10ca0*/  STL [R1+0x38], R10 ;  /* 0x0000380a01007387 */ /* 0x0001e80000100800 */
[----:B0-----:R-:W3:Y:S01]  /*10cb0*/  LDL.LU R10, [R1+0x1058] ;  /* 0x00105800010a7983 */ /* 0x001ee20000300800 */
[----:B------:R-:W-:-:S02]  /*10cc0*/  SEL R13, R25, R13, !P1 ;  /* 0x0000000d190d7207 */ /* 0x000fc40004800000 */
[C---:B------:R-:W-:Y:S02]  /*10cd0*/  SEL R12, R25.reuse, R12, !P1 ;  /* 0x0000000c190c7207 */ /* 0x040fe40004800000 */
[C---:B--2---:R-:W-:Y:S02]  /*10ce0*/  SEL R11, R25.reuse, R11, !P1 ;  /* 0x0000000b190b7207 */ /* 0x044fe40004800000 */
[----:B---3--:R-:W-:-:S05]  /*10cf0*/  SEL R10, R25, R10, !P1 ;  /* 0x0000000a190a7207 */ /* 0x008fca0004800000 */
[----:B------:R0:W-:Y:S04]  /*10d00*/  STL [R1+0x30], R10 ;  /* 0x0000300a01007387 */ /* 0x0001e80000100800 */
[----:B0-----:R-:W2:Y:S04]  /*10d10*/  LDL.LU R10, [R1+0x68] ;  /* 0x00006800010a7983 */ /* 0x001ea80000300800 */
[----:B------:R0:W-:Y:S04]  /*10d20*/  STL [R1+0x1c], R11 ;  /* 0x00001c0b01007387 */ /* 0x0001e80000100800 */
[----:B0-----:R-:W3:Y:S04]  /*10d30*/  LDL.LU R11, [R1+0x48] ;  /* 0x00004800010b7983 */ /* 0x001ee80000300800 */
[----:B------:R0:W-:Y:S04]  /*10d40*/  STL [R1+0x18], R13 ;  /* 0x0000180d01007387 */ /* 0x0001e80000100800 */
[----:B0-----:R-:W2:Y:S04]  /*10d50*/  LDL.LU R13, [R1+0x1054] ;  /* 0x00105400010d7983 */ /* 0x001ea80000300800 */
[----:B------:R0:W-:Y:S04]  /*10d60*/  STL [R1+0x14], R12 ;  /* 0x0000140c01007387 */ /* 0x0001e80000100800 */
[----:B0-----:R-:W3:Y:S01]  /*10d70*/  LDL.LU R12, [R1+0x1050] ;  /* 0x00105000010c7983 */ /* 0x001ee20000300800 */
[----:B------:R-:W-:-:S02]  /*10d80*/  SEL R14, R25, R14, !P1 ;  /* 0x0000000e190e7207 */ /* 0x000fc40004800000 */
[C---:B--2---:R-:W-:Y:S02]  /*10d90*/  SEL R13, R25.reuse, R13, !P1 ;  /* 0x0000000d190d7207 */ /* 0x044fe40004800000 */
[----:B---3--:R-:W-:-:S05]  /*10da0*/  SEL R12, R25, R12, !P1 ;  /* 0x0000000c190c7207 */ /* 0x008fca0004800000 */
[----:B------:R0:W-:Y:S04]  /*10db0*/  STL [R1+0x10], R12 ;  /* 0x0000100c01007387 */ /* 0x0001e80000100800 */
[----:B0-----:R-:W2:Y:S04]  /*10dc0*/  LDL.LU R12, [R1+0x44] ;  /* 0x00004400010c7983 */ /* 0x001ea80000300800 */
[----:B------:R0:W-:Y:S04]  /*10dd0*/  STL [R1+0xc], R13 ;  /* 0x00000c0d01007387 */ /* 0x0001e80000100800 */
[----:B0-----:R-:W3:Y:S04]  /*10de0*/  LDL.LU R13, [R1+0xe8] ;  /* 0x0000e800010d7983 */ /* 0x001ee80000300800 */
[----:B------:R0:W-:Y:S04]  /*10df0*/  STL [R1+0x8], R14 ;  /* 0x0000080e01007387 */ /* 0x0001e80000100800 */
[----:B0-----:R-:W3:Y:S01]  /*10e00*/  LDL.LU R14, [R1+0x104c] ;  /* 0x00104c00010e7983 */ /* 0x001ee20000300800 */
[----:B------:R-:W-:-:S02]  /*10e10*/  SEL R26, R25, R26, !P1 ;  /* 0x0000001a191a7207 */ /* 0x000fc40004800000 */
[C---:B------:R-:W-:Y:S02]  /*10e20*/  SEL R29, R25.reuse, R29, !P1 ;  /* 0x0000001d191d7207 */ /* 0x040fe40004800000 */
[C---:B------:R-:W-:Y:S01]  /*10e30*/  SEL R28, R25.reuse, R28, !P1 ;  /* 0x0000001c191c7207 */ /* 0x040fe20004800000 */
[----:B------:R-:W-:Y:S01]  /*10e40*/  STL [R1+0xfa0], R26 ;  /* 0x000fa01a01007387 */ /* 0x000fe20000100800 */
[C---:B------:R-:W-:Y:S02]  /*10e50*/  SEL R4, R25.reuse, R4, !P1 ;  /* 0x0000000419047207 */ /* 0x040fe40004800000 */
[C---:B------:R-:W-:Y:S02]  /*10e60*/  SEL R5, R25.reuse, R5, !P1 ;  /* 0x0000000519057207 */ /* 0x040fe40004800000 */
[C---:B------:R-:W-:Y:S02]  /*10e70*/  SEL R6, R25.reuse, R6, !P1 ;  /* 0x0000000619067207 */ /* 0x040fe40004800000 */
[----:B----4-:R-:W-:-:S02]  /*10e80*/  SEL R7, R25, R7, !P1 ;  /* 0x0000000719077207 */ /* 0x010fc40004800000 */
[C---:B-----5:R-:W-:Y:S02]  /*10e90*/  SEL R8, R25.reuse, R8, !P1 ;  /* 0x0000000819087207 */ /* 0x060fe40004800000 */
[C---:B------:R-:W-:Y:S02]  /*10ea0*/  SEL R9, R25.reuse, R9, !P1 ;  /* 0x0000000919097207 */ /* 0x040fe40004800000 */
[C---:B------:R-:W-:Y:S02]  /*10eb0*/  SEL R10, R25.reuse, R10, !P1 ;  /* 0x0000000a190a7207 */ /* 0x040fe40004800000 */
[C---:B------:R-:W-:Y:S02]  /*10ec0*/  SEL R11, R25.reuse, R11, !P1 ;  /* 0x0000000b190b7207 */ /* 0x040fe40004800000 */
[C---:B------:R-:W-:Y:S02]  /*10ed0*/  SEL R15, R25.reuse, R15, !P1 ;  /* 0x0000000f190f7207 */ /* 0x040fe40004800000 */
[----:B------:R-:W-:-:S02]  /*10ee0*/  SEL R16, R25, R16, !P1 ;  /* 0x0000001019107207 */ /* 0x000fc40004800000 */
[C---:B--2---:R-:W-:Y:S02]  /*10ef0*/  SEL R12, R25.reuse, R12, !P1 ;  /* 0x0000000c190c7207 */ /* 0x044fe40004800000 */
[----:B---3--:R-:W-:-:S05]  /*10f00*/  SEL R13, R25, R13, !P1 ;  /* 0x0000000d190d7207 */ /* 0x008fca0004800000 */
[----:B------:R-:W-:Y:S04]  /*10f10*/  STL [R1+0x4], R13 ;  /* 0x0000040d01007387 */ /* 0x000fe80000100800 */
        /* <DEDUP_REMOVED lines=9> */
[----:B------:R0:W-:Y:S01]  /*10fb0*/  STL [R1+0xfc8], R12 ;  /* 0x000fc80c01007387 */ /* 0x0001e20000100800 */
[----:B------:R-:W-:-:S03]  /*10fc0*/  SEL R14, R25, R14, !P1 ;  /* 0x0000000e190e7207 */ /* 0x000fc60004800000 */
[----:B0-----:R-:W2:Y:S04]  /*10fd0*/  LDL.LU R12, [R1+0x400] ;  /* 0x00040000010c7983 */ /* 0x001ea80000300800 */
[----:B------:R-:W3:Y:S04]  /*10fe0*/  LDL.LU R10, [R1+0x3fc] ;  /* 0x0003fc00010a7983 */ /* 0x000ee80000300800 */
[----:B------:R-:W4:Y:S04]  /*10ff0*/  LDL.LU R9, [R1+0x3f8] ;  /* 0x0003f80001097983 */ /* 0x000f280000300800 */
[----:B------:R-:W5:Y:S04]  /*11000*/  LDL.LU R8, [R1+0x3f4] ;  /* 0x0003f40001087983 */ /* 0x000f680000300800 */
[----:B------:R-:W2:Y:S04]  /*11010*/  LDL.LU R7, [R1+0x3f0] ;  /* 0x0003f00001077983 */ /* 0x000ea80000300800 */
[----:B------:R-:W2:Y:S04]  /*11020*/  LDL.LU R6, [R1+0x3ec] ;  /* 0x0003ec0001067983 */ /* 0x000ea80000300800 */
[----:B------:R-:W2:Y:S04]  /*11030*/  LDL.LU R5, [R1+0x3e8] ;  /* 0x0003e80001057983 */ /* 0x000ea80000300800 */
[----:B------:R-:W2:Y:S04]  /*11040*/  LDL.LU R4, [R1+0x3e4] ;  /* 0x0003e40001047983 */ /* 0x000ea80000300800 */
[----:B------:R-:W2:Y:S04]  /*11050*/  LDL.LU R28, [R1+0x3e0] ;  /* 0x0003e000011c7983 */ /* 0x000ea80000300800 */
[----:B------:R-:W2:Y:S04]  /*11060*/  LDL.LU R29, [R1+0x3dc] ;  /* 0x0003dc00011d7983 */ /* 0x000ea80000300800 */
[----:B------:R-:W2:Y:S04]  /*11070*/  LDL.LU R26, [R1+0x3d8] ;  /* 0x0003d800011a7983 */ /* 0x000ea80000300800 */
[----:B------:R0:W-:Y:S04]  /*11080*/  STL [R1+0xfcc], R11 ;  /* 0x000fcc0b01007387 */ /* 0x0001e80000100800 */
[----:B0-----:R-:W2:Y:S04]  /*11090*/  LDL.LU R11, [R1+0x404] ;  /* 0x00040400010b7983 */ /* 0x001ea80000300800 */
[----:B------:R0:W-:Y:S04]  /*110a0*/  STL [R1+0xfd0], R14 ;  /* 0x000fd00e01007387 */ /* 0x0001e80000100800 */
[----:B0-----:R-:W3:Y:S04]  /*110b0*/  LDL.LU R14, [R1+0x24] ;  /* 0x00002400010e7983 */ /* 0x001ee80000300800 */
[----:B------:R-:W-:Y:S04]  /*110c0*/  STL [R1+0xfd4], R15 ;  /* 0x000fd40f01007387 */ /* 0x000fe80000100800 */
[----:B------:R0:W-:Y:S04]  /*110d0*/  STL [R1+0xfd8], R16 ;  /* 0x000fd81001007387 */ /* 0x0001e80000100800 */
[----:B0-----:R-:W5:Y:S04]  /*110e0*/  LDL R16, [R1+0x4b4] ;  /* 0x0004b40001107983 */ /* 0x001f680000100800 */
[----:B------:R-:W0:Y:S01]  /*110f0*/  S2R R13, SR_TID.X ;  /* 0x00000000000d7919 */ /* 0x000e220000002100 */
[----:B------:R-:W-:-:S02]  /*11100*/  SEL R17, R25, R17, !P1 ;  /* 0x0000001119117207 */ /* 0x000fc40004800000 */
[C---:B------:R-:W-:Y:S01]  /*11110*/  SEL R18, R25.reuse, R18, !P1 ;  /* 0x0000001219127207 */ /* 0x040fe20004800000 */
[----:B------:R-:W-:Y:S01]  /*11120*/  @!P2 IMAD.MOV R27, RZ, RZ, -R27 ;  /* 0x000000ffff1ba224 */ /* 0x000fe200078e0a1b */
[C---:B------:R-:W-:Y:S01]  /*11130*/  SEL R19, R25.reuse, R19, !P1 ;  /* 0x0000001319137207 */ /* 0x040fe20004800000 */
[----:B------:R-:W-:Y:S01]  /*11140*/  @!P3 IMAD.MOV R0, RZ, RZ, -R0 ;  /* 0x000000ffff00b224 */ /* 0x000fe200078e0a00 */
[C---:B------:R-:W-:Y:S01]  /*11150*/  SEL R20, R25.reuse, R20, !P1 ;  /* 0x0000001419147207 */ /* 0x040fe20004800000 */
[----:B------:R-:W-:Y:S01]  /*11160*/  @!P4 IMAD.MOV R2, RZ, RZ, -R2 ;  /* 0x000000ffff02c224 */ /* 0x000fe200078e0a02 */
[C---:B------:R-:W-:Y:S01]  /*11170*/  SEL R21, R25.reuse, R21, !P1 ;  /* 0x0000001519157207 */ /* 0x040fe20004800000 */
[----:B------:R-:W-:Y:S01]  /*11180*/  STL [R1+0xfdc], R17 ;  /* 0x000fdc1101007387 */ /* 0x000fe20000100800 */
[C---:B------:R-:W-:Y:S02]  /*11190*/  SEL R22, R25.reuse, R22, !P1 ;  /* 0x0000001619167207 */ /* 0x040fe40004800000 */
[C---:B------:R-:W-:Y:S01]  /*111a0*/  SEL R23, R25.reuse, R23, !P1 ;  /* 0x0000001719177207 */ /* 0x040fe20004800000 */
[----:B------:R-:W-:Y:S01]  /*111b0*/  STL [R1+0xfe0], R18 ;  /* 0x000fe01201007387 */ /* 0x000fe20000100800 */
[C---:B------:R-:W-:Y:S01]  /*111c0*/  SEL R24, R25.reuse, R24, !P1 ;  /* 0x0000001819187207 */ /* 0x040fe20004800000 */
[----:B------:R-:W-:Y:S01]  /*111d0*/  @!P0 IMAD.MOV R3, RZ, RZ, -R3 ;  /* 0x000000ffff038224 */ /* 0x000fe200078e0a03 */
[C---:B------:R-:W-:Y:S01]  /*111e0*/  SEL R27, R25.reuse, R27, !P1 ;  /* 0x0000001b191b7207 */ /* 0x040fe20004800000 */
[----:B------:R-:W-:Y:S01]  /*111f0*/  STL [R1+0xfe4], R19 ;  /* 0x000fe41301007387 */ /* 0x000fe20000100800 */
[----:B------:R-:W-:-:S02]  /*11200*/  SEL R0, R25, R0, !P1 ;  /* 0x0000000019007207 */ /* 0x000fc40004800000 */
[----:B0-----:R-:W-:Y:S01]  /*11210*/  LOP3.LUT R13, R13, 0x7f, RZ, 0xc0, !PT ;  /* 0x0000007f0d0d7812 */ /* 0x001fe200078ec0ff */
[----:B------:R-:W-:Y:S01]  /*11220*/  STL [R1+0xfe8], R20 ;  /* 0x000fe81401007387 */ /* 0x000fe20000100800 */
[----:B------:R-:W-:-:S03]  /*11230*/  SEL R2, R25, R2, !P1 ;  /* 0x0000000219027207 */ /* 0x000fc60004800000 */
[----:B------:R-:W-:Y:S01]  /*11240*/  STL [R1+0xfec], R21 ;  /* 0x000fec1501007387 */ /* 0x000fe20000100800 */
[----:B------:R-:W-:-:S03]  /*11250*/  IMAD R13, R13, c[0x0][0x18c], RZ ;  /* 0x000063000d0d7a24 */ /* 0x000fc600078e02ff */
[----:B------:R-:W-:Y:S01]  /*11260*/  STL [R1+0xff0], R22 ;  /* 0x000ff01601007387 */ /* 0x000fe20000100800 */
[----:B------:R-:W-:-:S03]  /*11270*/  IMAD.MOV R15, RZ, RZ, -c[0x0][0x188] ;  /* 0x80006200ff0f7624 */ /* 0x000fc600078e02ff */
[----:B------:R-:W-:Y:S01]  /*11280*/  STL [R1+0xff4], R23 ;  /* 0x000ff41701007387 */ /* 0x000fe20000100800 */
[----:B------:R-:W-:-:S03]  /*11290*/  SEL R3, R25, R3, !P1 ;  /* 0x0000000319037207 */ /* 0x000fc60004800000 */
[----:B------:R-:W-:Y:S01]  /*112a0*/  STL [R1+0xff8], R24 ;  /* 0x000ff81801007387 */ /* 0x000fe20000100800 */
[----:B------:R-:W-:-:S03]  /*112b0*/  LEA.HI.X.SX32 R13, R13, c[0x0][0x16c], 0x1, P6 ;  /* 0x00005b000d0d7a11 */ /* 0x000fc600030f0eff */
[----:B------:R-:W-:Y:S04]  /*112c0*/  STL [R1+0xffc], R27 ;  /* 0x000ffc1b01007387 */ /* 0x000fe80000100800 */
[----:B------:R-:W-:Y:S04]  /*112d0*/  STL [R1+0x1000], R0 ;  /* 0x0010000001007387 */ /* 0x000fe80000100800 */
[----:B------:R-:W-:Y:S04]  /*112e0*/  STL [R1+0x1004], R2 ;  /* 0x0010040201007387 */ /* 0x000fe80000100800 */
[----:B------:R4:W-:Y:S04]  /*112f0*/  STL [R1+0x1008], R3 ;  /* 0x0010080301007387 */ /* 0x0009e80000100800 */
[----:B------:R-:W-:Y:S01]  /*11300*/  STL [R1+0x100c], R13 ;  /* 0x00100c0d01007387 */ /* 0x000fe20000100800 */
[----:B----4-:R-:W-:-:S02]  /*11310*/  IMAD R3, R9, c[0x0][0x190], RZ ;  /* 0x0000640009037a24 */ /* 0x010fc400078e02ff */
[----:B--2---:R-:W-:Y:S02]  /*11320*/  IMAD R25, R11, c[0x0][0x190], RZ ;  /* 0x000064000b197a24 */ /* 0x004fe400078e02ff */
[----:B---3--:R-:W-:Y:S02]  /*11330*/  IMAD R0, R14, c[0x0][0x184], RZ ;  /* 0x000061000e007a24 */ /* 0x008fe400078e02ff */
[----:B-----5:R-:W-:-:S05]  /*11340*/  IMAD R2, R15, 0x2, R16 ;  /* 0x000000020f027824 */ /* 0x020fca00078e0210 */
[----:B------:R0:W-:Y:S04]  /*11350*/  STL [R1+0x46c], R2 ;  /* 0x00046c0201007387 */ /* 0x0001e80000100800 */
[----:B------:R-:W-:Y:S04]  /*11360*/  STL [R1+0x1010], R25 ;  /* 0x0010101901007387 */ /* 0x000fe80000100800 */
[----:B------:R1:W-:Y:S01]  /*11370*/  STL [R1+0x410], R0 ;  /* 0x0004100001007387 */ /* 0x0003e20000100800 */
[----:B0-----:R-:W-:Y:S02]  /*11380*/  IMAD R2, R12, c[0x0][0x190], RZ ;  /* 0x000064000c027a24 */ /* 0x001fe400078e02ff */
[----:B-1----:R-:W-:-:S03]  /*11390*/  IMAD R0, R10, c[0x0][0x190], RZ ;  /* 0x000064000a007a24 */ /* 0x002fc600078e02ff */
[----:B------:R0:W-:Y:S04]  /*113a0*/  STL [R1+0x20], R2 ;  /* 0x0000200201007387 */ /* 0x0001e80000100800 */
[----:B------:R1:W-:Y:S04]  /*113b0*/  STL [R1+0x24], R0 ;  /* 0x0000240001007387 */ /* 0x0003e80000100800 */
[----:B------:R2:W-:Y:S01]  /*113c0*/  STL [R1+0x28], R3 ;  /* 0x0000280301007387 */ /* 0x0005e20000100800 */
[----:B0-----:R-:W-:Y:S02]  /*113d0*/  IMAD R2, R8, c[0x0][0x190], RZ ;  /* 0x0000640008027a24 */ /* 0x001fe400078e02ff */
[----:B-1----:R-:W-:-:S03]  /*113e0*/  IMAD R0, R7, c[0x0][0x190], RZ ;  /* 0x0000640007007a24 */ /* 0x002fc600078e02ff */
[----:B------:R0:W-:Y:S01]  /*113f0*/  STL [R1+0x2c], R2 ;  /* 0x00002c0201007387 */ /* 0x0001e20000100800 */
[----:B--2---:R-:W-:-:S03]  /*11400*/  IMAD R3, R6, c[0x0][0x190], RZ ;  /* 0x0000640006037a24 */ /* 0x004fc600078e02ff */
[----:B------:R1:W-:Y:S04]  /*11410*/  STL [R1+0x34], R0 ;  /* 0x0000340001007387 */ /* 0x0003e80000100800 */
[----:B------:R2:W-:Y:S01]  /*11420*/  STL [R1+0x44], R3 ;  /* 0x0000440301007387 */ /* 0x0005e20000100800 */
[----:B0-----:R-:W-:Y:S02]  /*11430*/  IMAD R2, R5, c[0x0][0x190], RZ ;  /* 0x0000640005027a24 */ /* 0x001fe400078e02ff */
[----:B-1----:R-:W-:-:S03]  /*11440*/  IMAD R0, R4, c[0x0][0x190], RZ ;  /* 0x0000640004007a24 */ /* 0x002fc600078e02ff */
[----:B------:R0:W-:Y:S01]  /*11450*/  STL [R1+0x48], R2 ;  /* 0x0000480201007387 */ /* 0x0001e20000100800 */
[----:B--2---:R-:W-:-:S03]  /*11460*/  IMAD R3, R28, c[0x0][0x190], RZ ;  /* 0x000064001c037a24 */ /* 0x004fc600078e02ff */
[----:B------:R1:W-:Y:S04]  /*11470*/  STL [R1+0x5c], R0 ;  /* 0x00005c0001007387 */ /* 0x0003e80000100800 */
[----:B------:R-:W-:Y:S04]  /*11480*/  STL [R1+0x68], R3 ;  /* 0x0000680301007387 */ /* 0x000fe80000100800 */
[----:B------:R-:W2:Y:S01]  /*11490*/  LDL.LU R25, [R1+0x3cc] ;  /* 0x0003cc0001197983 */ /* 0x000ea20000300800 */
[----:B0-----:R-:W-:Y:S02]  /*114a0*/  IMAD R2, R29, c[0x0][0x190], RZ ;  /* 0x000064001d027a24 */ /* 0x001fe400078e02ff */
[----:B-1----:R-:W-:-:S03]  /*114b0*/  IMAD R0, R26, c[0x0][0x190], RZ ;  /* 0x000064001a007a24 */ /* 0x002fc600078e02ff */
[----:B------:R-:W-:Y:S04]  /*114c0*/  STL [R1+0xc8], R2 ;  /* 0x0000c80201007387 */ /* 0x000fe80000100800 */
[----:B--2---:R0:W-:Y:S04]  /*114d0*/  STL [R1+0x1044], R25 ;  /* 0x0010441901007387 */ /* 0x0041e80000100800 */
[----:B------:R-:W-:Y:S04]  /*114e0*/  STL [R1+0xd0], R0 ;  /* 0x0000d00001007387 */ /* 0x000fe80000100800 */
[----:B0-----:R-:W2:Y:S04]  /*114f0*/  LDL.LU R25, [R1+0x3d0] ;  /* 0x0003d00001197983 */ /* 0x001ea80000300800 */
[----:B--2---:R0:W-:Y:S04]  /*11500*/  STL [R1+0x1048], R25 ;  /* 0x0010481901007387 */ /* 0x0041e80000100800 */
[----:B0-----:R-:W2:Y:S04]  /*11510*/  LDL.LU R25, [R1+0x3d4] ;  /* 0x0003d40001197983 */ /* 0x001ea80000300800 */
[----:B------:R-:W3:Y:S04]  /*11520*/  LDL.LU R13, [R1+0x3c8] ;  /* 0x0003c800010d7983 */ /* 0x000ee80000300800 */
[----:B------:R-:W4:Y:S04]  /*11530*/  LDL.LU R3, [R1+0x3c4] ;  /* 0x0003c40001037983 */ /* 0x000f280000300800 */
[----:B------:R-:W5:Y:S04]  /*11540*/  LDL.LU R2, [R1+0x3c0] ;  /* 0x0003c00001027983 */ /* 0x000f680000300800 */
[----:B------:R-:W3:Y:S04]  /*11550*/  LDL.LU R0, [R1+0x3bc] ;  /* 0x0003bc0001007983 */ /* 0x000ee80000300800 */
        /* <DEDUP_REMOVED lines=23> */
[----:B------:R-:W3:Y:S01]  /*116d0*/  LDL.LU R26, [R1+0x350] ;  /* 0x00035000011a7983 */ /* 0x000ee20000300800 */
[----:B--2---:R-:W-:-:S05]  /*116e0*/  IMAD R25, R25, c[0x0][0x190], RZ ;  /* 0x0000640019197a24 */ /* 0x004fca00078e02ff */
[----:B------:R0:W-:Y:S04]  /*116f0*/  STL [R1+0xd4], R25 ;  /* 0x0000d41901007387 */ /* 0x0001e80000100800 */
[----:B0-----:R-:W2:Y:S02]  /*11700*/  LDL.LU R25, [R1+0x1048] ;  /* 0x0010480001197983 */ /* 0x001ea40000300800 */
[----:B--2---:R-:W-:-:S05]  /*11710*/  IMAD R25, R25, c[0x0][0x190], RZ ;  /* 0x0000640019197a24 */ /* 0x004fca00078e02ff */
[----:B------:R0:W-:Y:S04]  /*11720*/  STL [R1+0xe8], R25 ;  /* 0x0000e81901007387 */ /* 0x0001e80000100800 */
[----:B0-----:R-:W2:Y:S01]  /*11730*/  LDL.LU R25, [R1+0x1044] ;  /* 0x0010440001197983 */ /* 0x001ea20000300800 */
[----:B---3--:R-:W-:Y:S02]  /*11740*/  IMAD R13, R13, c[0x0][0x190], RZ ;  /* 0x000064000d0d7a24 */ /* 0x008fe400078e02ff */
[----:B----4-:R-:W-:Y:S02]  /*11750*/  IMAD R3, R3, c[0x0][0x190], RZ ;  /* 0x0000640003037a24 */ /* 0x010fe400078e02ff */
[----:B-----5:R-:W-:Y:S02]  /*11760*/  IMAD R2, R2, c[0x0][0x190], RZ ;  /* 0x0000640002027a24 */ /* 0x020fe400078e02ff */
[----:B------:R-:W-:-:S02]  /*11770*/  IMAD R0, R0, c[0x0][0x190], RZ ;  /* 0x0000640000007a24 */ /* 0x000fc400078e02ff */
[----:B--2---:R-:W-:-:S05]  /*11780*/  IMAD R25, R25, c[0x0][0x190], RZ ;  /* 0x0000640019197a24 */ /* 0x004fca00078e02ff */
[----:B------:R-:W-:Y:S04]  /*11790*/  STL [R1+0xf0], R25 ;  /* 0x0000f01901007387 */ /* 0x000fe80000100800 */
[----:B------:R-:W-:Y:S04]  /*117a0*/  STL [R1+0x108], R13 ;  /* 0x0001080d01007387 */ /* 0x000fe80000100800 */
[----:B------:R0:W-:Y:S04]  /*117b0*/  STL [R1+0x140], R3 ;  /* 0x0001400301007387 */ /* 0x0001e80000100800 */
[----:B------:R1:W-:Y:S01]  /*117c0*/  STL [R1+0x148], R2 ;  /* 0x0001480201007387 */ /* 0x0003e20000100800 */
[----:B0-----:R-:W-:-:S03]  /*117d0*/  IMAD R3, R27, c[0x0][0x190], RZ ;  /* 0x000064001b037a24 */ /* 0x001fc600078e02ff */
[----:B------:R0:W-:Y:S01]  /*117e0*/  STL [R1+0x19c], R0 ;  /* 0x00019c0001007387 */ /* 0x0001e20000100800 */
[----:B-1----:R-:W-:-:S03]  /*117f0*/  IMAD R2, R24, c[0x0][0x190], RZ ;  /* 0x0000640018027a24 */ /* 0x002fc600078e02ff */
[----:B------:R1:W-:Y:S01]  /*11800*/  STL [R1+0x1b0], R3 ;  /* 0x0001b00301007387 */ /* 0x0003e20000100800 */
[----:B0-----:R-:W-:-:S03]  /*11810*/  IMAD R0, R23, c[0x0][0x190], RZ ;  /* 0x0000640017007a24 */ /* 0x001fc600078e02ff */
[----:B------:R0:W-:Y:S01]  /*11820*/  STL [R1+0x1b4], R2 ;  /* 0x0001b40201007387 */ /* 0x0001e20000100800 */
[----:B-1----:R-:W-:-:S03]  /*11830*/  IMAD R3, R22, c[0x0][0x190], RZ ;  /* 0x0000640016037a24 */ /* 0x002fc600078e02ff */
        /* <DEDUP_REMOVED lines=570> */
[----:B------:R-:W-:Y:S02]  /*13be0*/  IMAD R27, R27, c[0x0][0x190], RZ ;  /* 0x000064001b1b7a24 */ /* 0x000fe400078e02ff */
[----:B------:R-:W-:Y:S02]  /*13bf0*/  IMAD R24, R24, c[0x0][0x190], RZ ;  /* 0x0000640018187a24 */ /* 0x000fe400078e02ff */
[----:B------:R-:W-:Y:S02]  /*13c00*/  IMAD R23, R23, c[0x0][0x190], RZ ;  /* 0x0000640017177a24 */ /* 0x000fe400078e02ff */
[----:B------:R-:W-:Y:S02]  /*13c10*/  IMAD R22, R22, c[0x0][0x190], RZ ;  /* 0x0000640016167a24 */ /* 0x000fe400078e02ff */
[----:B------:R-:W-:Y:S02]  /*13c20*/  IMAD R21, R21, c[0x0][0x190], RZ ;  /* 0x0000640015157a24 */ /* 0x000fe400078e02ff */
        /* <DEDUP_REMOVED lines=19> */
[----:B--2---:R-:W-:-:S05]  /*13d60*/  IMAD R25, R25, c[0x0][0x190], RZ ;  /* 0x0000640019197a24 */ /* 0x004fca00078e02ff */
[----:B------:R0:W-:Y:S04]  /*13d70*/  STL [R1+0x98], R25 ;  /* 0x0000981901007387 */ /* 0x0001e80000100800 */
[----:B0-----:R-:W2:Y:S04]  /*13d80*/  LDL.LU R25, [R1+0x1010] ;  /* 0x0010100001197983 */ /* 0x001ea80000300800 */
[----:B------:R0:W-:Y:S04]  /*13d90*/  STL [R1+0x94], R13 ;  /* 0x0000940d01007387 */ /* 0x0001e80000100800 */
[----:B0-----:R-:W3:Y:S04]  /*13da0*/  LDL.LU R13, [R1+0x100c] ;  /* 0x00100c00010d7983 */ /* 0x001ee80000300800 */
[----:B------:R0:W-:Y:S04]  /*13db0*/  STL [R1+0x90], R3 ;  /* 0x0000900301007387 */ /* 0x0001e80000100800 */
[----:B0-----:R-:W4:Y:S04]  /*13dc0*/  LDL.LU R3, [R1+0x1008] ;  /* 0x0010080001037983 */ /* 0x001f280000300800 */
[----:B------:R0:W-:Y:S04]  /*13dd0*/  STL [R1+0x8c], R2 ;  /* 0x00008c0201007387 */ /* 0x0001e80000100800 */
        /* <DEDUP_REMOVED lines=50> */
[----:B0-----:R-:W5:Y:S01]  /*14100*/  LDL.LU R26, [R1+0xfa0] ;  /* 0x000fa000011a7983 */ /* 0x001f620000300800 */
[----:B--2---:R-:W-:-:S02]  /*14110*/  IMAD R19, R19, c[0x0][0x190], RZ ;  /* 0x0000640013137a24 */ /* 0x004fc400078e02ff */
[----:B---3--:R-:W-:Y:S02]  /*14120*/  IMAD R18, R18, c[0x0][0x190], RZ ;  /* 0x0000640012127a24 */ /* 0x008fe400078e02ff */
[----:B----4-:R-:W-:Y:S02]  /*14130*/  IMAD R17, R17, c[0x0][0x190], RZ ;  /* 0x0000640011117a24 */ /* 0x010fe400078e02ff */
[----:B-----5:R-:W-:Y:S02]  /*14140*/  IMAD R16, R16, c[0x0][0x190], RZ ;  /* 0x0000640010107a24 */ /* 0x020fe400078e02ff */
        /* <DEDUP_REMOVED lines=13> */
[----:B------:R-:W-:-:S05]  /*14220*/  IMAD R26, R26, c[0x0][0x190], RZ ;  /* 0x000064001a1a7a24 */ /* 0x000fca00078e02ff */
[----:B------:R0:W-:Y:S04]  /*14230*/  STL [R1], R26 ;  /* 0x0000001a01007387 */ /* 0x0001e80000100800 */
[----:B0-----:R-:W2:Y:S04]  /*14240*/  LDL.LU R26, [R1+0xf9c] ;  /* 0x000f9c00011a7983 */ /* 0x001ea80000300800 */
[----:B------:R-:W-:Y:S04]  /*14250*/  STL [R1+0xf64], R29 ;  /* 0x000f641d01007387 */ /* 0x000fe80000100800 */
[----:B------:R0:W-:Y:S04]  /*14260*/  STL [R1+0xf60], R28 ;  /* 0x000f601c01007387 */ /* 0x0001e80000100800 */
[----:B0-----:R-:W3:Y:S04]  /*14270*/  LDL R28, [R1+0x46c] ;  /* 0x00046c00011c7983 */ /* 0x001ee80000100800 */
[----:B------:R-:W-:Y:S04]  /*14280*/  STL [R1+0x39c], R4 ;  /* 0x00039c0401007387 */ /* 0x000fe80000100800 */
[----:B------:R-:W-:Y:S04]  /*14290*/  STL [R1+0xf58], R5 ;  /* 0x000f580501007387 */ /* 0x000fe80000100800 */
[----:B------:R0:W-:Y:S04]  /*142a0*/  STL [R1+0xf54], R6 ;  /* 0x000f540601007387 */ /* 0x0001e80000100800 */
[----:B0-----:R-:W4:Y:S04]  /*142b0*/  LDL.LU R6, [R1+0x20] ;  /* 0x0000200001067983 */ /* 0x001f280000300800 */
[----:B------:R-:W-:Y:S04]  /*142c0*/  STL [R1+0xf50], R7 ;  /* 0x000f500701007387 */ /* 0x000fe80000100800 */
        /* <DEDUP_REMOVED lines=22> */
[----:B------:R-:W-:-:S02]  /*14430*/  IMAD R20, R20, c[0x0][0x190], RZ ;  /* 0x0000640014147a24 */ /* 0x000fc400078e02ff */
[----:B------:R-:W-:Y:S02]  /*14440*/  IMAD R21, R21, c[0x0][0x190], RZ ;  /* 0x0000640015157a24 */ /* 0x000fe400078e02ff */
[----:B------:R-:W-:Y:S02]  /*14450*/  IMAD R22, R22, c[0x0][0x190], RZ ;  /* 0x0000640016167a24 */ /* 0x000fe400078e02ff */
[----:B------:R-:W-:Y:S01]  /*14460*/  IMAD R23, R23, c[0x0][0x190], RZ ;  /* 0x0000640017177a24 */ /* 0x000fe200078e02ff */
[----:B------:R2:W-:Y:S01]  /*14470*/  STL [R1+0xf88], R20 ;  /* 0x000f881401007387 */ /* 0x0005e20000100800 */
[----:B------:R-:W-:-:S03]  /*14480*/  IMAD R24, R24, c[0x0][0x190], RZ ;  /* 0x0000640018187a24 */ /* 0x000fc600078e02ff */
[----:B------:R-:W-:Y:S04]  /*14490*/  STL [R1+0xf8c], R21 ;  /* 0x000f8c1501007387 */ /* 0x000fe80000100800 */
[----:B------:R-:W-:Y:S04]  /*144a0*/  STL [R1+0xf90], R22 ;  /* 0x000f901601007387 */ /* 0x000fe80000100800 */
[----:B------:R-:W-:Y:S01]  /*144b0*/  STL [R1+0xf94], R23 ;  /* 0x000f941701007387 */ /* 0x000fe20000100800 */
[----:B------:R-:W-:-:S03]  /*144c0*/  IMAD.MOV R29, RZ, RZ, -c[0x0][0x188] ;  /* 0x80006200ff1d7624 */ /* 0x000fc600078e02ff */
[----:B------:R-:W-:Y:S04]  /*144d0*/  STL [R1+0xf98], R24 ;  /* 0x000f981801007387 */ /* 0x000fe80000100800 */
[----:B------:R-:W5:Y:S01]  /*144e0*/  LDL.LU R7, [R1+0xe8] ;  /* 0x0000e80001077983 */ /* 0x000f620000300800 */
[-C--:B--2---:R-:W-:Y:S01]  /*144f0*/  LEA R20, P3, R25, R26.reuse, 0x1 ;  /* 0x0000001a19147211 */ /* 0x084fe200078608ff */
[----:B---3--:R-:W-:Y:S02]  /*14500*/  IMAD R4, R29, 0x2, R28 ;  /* 0x000000021d047824 */ /* 0x008fe400078e021c */
[----:B------:R-:W2:Y:S04]  /*14510*/  LDL.LU R28, [R1+0xf0] ;  /* 0x0000f000011c7983 */ /* 0x000ea80000300800 */
[----:B------:R5:W-:Y:S01]  /*14520*/  STL [R1+0x630], R20 ;  /* 0x0006301401007387 */ /* 0x000be20000100800 */
[----:B----4-:R-:W-:-:S05]  /*14530*/  LEA R5, P2, R6, R26, 0x1 ;  /* 0x0000001a06057211 */ /* 0x010fca00078408ff */
[----:B------:R-:W-:Y:S04]  /*14540*/  STL [R1+0x638], R5 ;  /* 0x0006380501007387 */ /* 0x000fe80000100800 */
[----:B------:R-:W3:Y:S01]  /*14550*/  LDL.LU R29, [R1+0x108] ;  /* 0x00010800011d7983 */ /* 0x000ee20000300800 */
[----:B-----5:R-:W-:-:S05]  /*14560*/  LEA R20, P1, R8, R26, 0x1 ;  /* 0x0000001a08147211 */ /* 0x020fca00078208ff */
[----:B------:R0:W-:Y:S01]  /*14570*/  STL [R1+0x640], R20 ;  /* 0x0006401401007387 */ /* 0x0001e20000100800 */
[-C--:B------:R-:W-:Y:S02]  /*14580*/  LEA R22, P5, R16, R26.reuse, 0x1 ;  /* 0x0000001a10167211 */ /* 0x080fe400078a08ff */
[-C--:B0-----:R-:W-:Y:S02]  /*14590*/  LEA R20, P6, R17, R26.reuse, 0x1 ;  /* 0x0000001a11147211 */ /* 0x081fe400078c08ff */
[-C--:B------:R-:W-:Y:S02]  /*145a0*/  LEA R21, P4, R18, R26.reuse, 0x1 ;  /* 0x0000001a12157211 */ /* 0x080fe400078808ff */
[----:B------:R-:W-:-:S05]  /*145b0*/  LEA R5, P0, R19, R26, 0x1 ;  /* 0x0000001a13057211 */ /* 0x000fca00078008ff */
[----:B------:R0:W-:Y:S04]  /*145c0*/  STL [R1+0x648], R5 ;  /* 0x0006480501007387 */ /* 0x0001e80000100800 */
[----:B0-----:R-:W4:Y:S04]  /*145d0*/  LDL.LU R5, [R1+0x140] ;  /* 0x0001400001057983 */ /* 0x001f280000300800 */
[----:B------:R0:W-:Y:S04]  /*145e0*/  STL [R1+0x650], R21 ;  /* 0x0006501501007387 */ /* 0x0001e80000100800 */
[----:B------:R1:W-:Y:S01]  /*145f0*/  STL [R1+0x658], R20 ;  /* 0x0006581401007387 */ /* 0x0003e20000100800 */
[----:B0-----:R-:W-:-:S03]  /*14600*/  LEA.HI.X.SX32 R21, R25, R13, 0x1, P3 ;  /* 0x0000000d19157211 */ /* 0x001fc600018f0eff */
[----:B-1----:R-:W5:Y:S04]  /*14610*/  LDL.LU R20, [R1+0x148] ;  /* 0x0001480001147983 */ /* 0x002f680000300800 */
[----:B------:R-:W-:Y:S04]  /*14620*/  STL [R1+0x660], R22 ;  /* 0x0006601601007387 */ /* 0x000fe80000100800 */
[----:B------:R0:W-:Y:S02]  /*14630*/  STL [R1+0x62c], R21 ;  /* 0x00062c1501007387 */ /* 0x0001e40000100800 */
[----:B0-----:R-:W-:-:S02]  /*14640*/  LEA.HI.X.SX32 R21, R6, R13, 0x1, P2 ;  /* 0x0000000d06157211 */ /* 0x001fc400010f0eff */
[----:B------:R-:W5:Y:S01]  /*14650*/  LDL.LU R6, [R1+0x19c] ;  /* 0x00019c0001067983 */ /* 0x000f620000300800 */
[----:B------:R-:W-:-:S05]  /*14660*/  LEA R22, P3, R15, R26, 0x1 ;  /* 0x0000001a0f167211 */ /* 0x000fca00078608ff */
[----:B------:R-:W-:Y:S04]  /*14670*/  STL [R1+0x668], R22 ;  /* 0x0006681601007387 */ /* 0x000fe80000100800 */
[----:B------:R0:W-:Y:S02]  /*14680*/  STL [R1+0x634], R21 ;  /* 0x0006341501007387 */ /* 0x0001e40000100800 */
[----:B0-----:R-:W-:Y:S02]  /*14690*/  LEA.HI.X.SX32 R21, R8, R13, 0x1, P1 ;  /* 0x0000000d08157211 */ /* 0x001fe400008f0eff */
[----:B------:R-:W5:Y:S01]  /*146a0*/  LDL.LU R8, [R1+0x1b0] ;  /* 0x0001b00001087983 */ /* 0x000f620000300800 */
[----:B------:R-:W-:-:S05]  /*146b0*/  LEA R22, P2, R14, R26, 0x1 ;  /* 0x0000001a0e167211 */ /* 0x000fca00078408ff */
[----:B------:R-:W-:Y:S04]  /*146c0*/  STL [R1+0x670], R22 ;  /* 0x0006701601007387 */ /* 0x000fe80000100800 */
[----:B------:R0:W-:Y:S02]  /*146d0*/  STL [R1+0x63c], R21 ;  /* 0x00063c1501007387 */ /* 0x0001e40000100800 */
[----:B0-----:R-:W-:Y:S02]  /*146e0*/  LEA.HI.X.SX32 R21, R19, R13, 0x1, P0 ;  /* 0x0000000d13157211 */ /* 0x001fe400000f0eff */
[----:B------:R-:W5:Y:S01]  /*146f0*/  LDL.LU R19, [R1+0x1b4] ;  /* 0x0001b40001137983 */ /* 0x000f620000300800 */
[----:B------:R-:W-:-:S05]  /*14700*/  LEA R22, P1, R11, R26, 0x1 ;  /* 0x0000001a0b167211 */ /* 0x000fca00078208ff */
[----:B------:R0:W-:Y:S04]  /*14710*/  STL [R1+0x678], R22 ;  /* 0x0006781601007387 */ /* 0x0001e80000100800 */
[----:B------:R1:W-:Y:S01]  /*14720*/  STL [R1+0x644], R21 ;  /* 0x0006441501007387 */ /* 0x0003e20000100800 */
[-C--:B0-----:R-:W-:Y:S02]  /*14730*/  LEA R22, P0, R12, R26.reuse, 0x1 ;  /* 0x0000001a0c167211 */ /* 0x081fe400078008ff */
[----:B-1----:R-:W-:Y:S02]  /*14740*/  LEA.HI.X.SX32 R21, R18, R13, 0x1, P4 ;  /* 0x0000000d12157211 */ /* 0x002fe400020f0eff */
[----:B------:R-:W5:Y:S04]  /*14750*/  LDL.LU R18, [R1+0x1b8] ;  /* 0x0001b80001127983 */ /* 0x000f680000300800 */
[----:B------:R0:W-:Y:S04]  /*14760*/  STL [R1+0x680], R22 ;  /* 0x0006801601007387 */ /* 0x0001e80000100800 */
[----:B------:R1:W-:Y:S01]  /*14770*/  STL [R1+0x64c], R21 ;  /* 0x00064c1501007387 */ /* 0x0003e20000100800 */
[----:B0-----:R-:W-:-:S02]  /*14780*/  LEA R22, P4, R10, R26, 0x1 ;  /* 0x0000001a0a167211 */ /* 0x001fc400078808ff */
[----:B-1----:R-:W-:Y:S02]  /*14790*/  LEA.HI.X.SX32 R21, R17, R13, 0x1, P6 ;  /* 0x0000000d11157211 */ /* 0x002fe400030f0eff */
[----:B------:R-:W5:Y:S04]  /*147a0*/  LDL.LU R17, [R1+0x1bc] ;  /* 0x0001bc0001117983 */ /* 0x000f680000300800 */
[----:B------:R0:W-:Y:S04]  /*147b0*/  STL [R1+0x688], R22 ;  /* 0x0006881601007387 */ /* 0x0001e80000100800 */
[----:B------:R1:W-:Y:S01]  /*147c0*/  STL [R1+0x654], R21 ;  /* 0x0006541501007387 */ /* 0x0003e20000100800 */
[----:B0-----:R-:W-:-:S02]  /*147d0*/  LEA R22, P6, R9, R26, 0x1 ;  /* 0x0000001a09167211 */ /* 0x001fc400078c08ff */
[-C--:B-1----:R-:W-:Y:S02]  /*147e0*/  LEA.HI.X.SX32 R21, R16, R13.reuse, 0x1, P5 ;  /* 0x0000000d10157211 */ /* 0x082fe400028f0eff */
[----:B------:R-:W5:Y:S04]  /*147f0*/  LDL.LU R16, [R1+0x228] ;  /* 0x0002280001107983 */ /* 0x000f680000300800 */
[----:B------:R-:W-:Y:S04]  /*14800*/  STL [R1+0x690], R22 ;  /* 0x0006901601007387 */ /* 0x000fe80000100800 */
[----:B------:R0:W-:Y:S02]  /*14810*/  STL [R1+0x65c], R21 ;  /* 0x00065c1501007387 */ /* 0x0001e40000100800 */
[----:B0-----:R-:W-:-:S02]  /*14820*/  LEA.HI.X.SX32 R21, R15, R13, 0x1, P3 ;  /* 0x0000000d0f157211 */ /* 0x001fc400018f0eff */
[----:B------:R-:W5:Y:S01]  /*14830*/  LDL.LU R15, [R1+0x230] ;  /* 0x00023000010f7983 */ /* 0x000f620000300800 */
[----:B------:R-:W-:-:S05]  /*14840*/  LEA R22, P5, R7, R26, 0x1 ;  /* 0x0000001a07167211 */ /* 0x000fca00078a08ff */
[----:B------:R2:W-:Y:S04]  /*14850*/  STL [R1+0x698], R22 ;  /* 0x0006981601007387 */ /* 0x0005e80000100800 */
[----:B------:R0:W-:Y:S01]  /*14860*/  STL [R1+0x664], R21 ;  /* 0x0006641501007387 */ /* 0x0001e20000100800 */
[-C--:B--2---:R-:W-:Y:S02]  /*14870*/  LEA R22, P3, R28, R26.reuse, 0x1 ;  /* 0x0000001a1c167211 */ /* 0x084fe400078608ff */
[----:B0-----:R-:W-:Y:S02]  /*14880*/  LEA.HI.X.SX32 R21, R14, R13, 0x1, P2 ;  /* 0x0000000d0e157211 */ /* 0x001fe400010f0eff */
[----:B------:R-:W2:Y:S04]  /*14890*/  LDL.LU R14, [R1+0x238] ;  /* 0x00023800010e7983 */ /* 0x000ea80000300800 */
[----:B------:R3:W-:Y:S04]  /*148a0*/  STL [R1+0x6a0], R22 ;  /* 0x0006a01601007387 */ /* 0x0007e80000100800 */
[----:B------:R0:W-:Y:S01]  /*148b0*/  STL [R1+0x66c], R21 ;  /* 0x00066c1501007387 */ /* 0x0001e20000100800 */
[----:B---3--:R-:W-:-:S02]  /*148c0*/  LEA R22, P2, R29, R26, 0x1 ;  /* 0x0000001a1d167211 */ /* 0x008fc400078408ff */
[-C--:B0-----:R-:W-:Y:S02]  /*148d0*/  LEA.HI.X.SX32 R21, R11, R13.reuse, 0x1, P1 ;  /* 0x0000000d0b157211 */ /* 0x081fe400008f0eff */
[----:B------:R-:W3:Y:S04]  /*148e0*/  LDL.LU R11, [R1+0x384] ;  /* 0x00038400010b7983 */ /* 0x000ee80000300800 */
[----:B------:R-:W-:Y:S04]  /*148f0*/  STL [R1+0x6a8], R22 ;  /* 0x0006a81601007387 */ /* 0x000fe80000100800 */
[----:B------:R0:W-:Y:S02]  /*14900*/  STL [R1+0x674], R21 ;  /* 0x0006741501007387 */ /* 0x0001e40000100800 */
[----:B0-----:R-:W-:-:S02]  /*14910*/  LEA.HI.X.SX32 R21, R12, R13, 0x1, P0 ;  /* 0x0000000d0c157211 */ /* 0x001fc400000f0eff */
[----:B------:R-:W3:Y:S01]  /*14920*/  LDL.LU R12, [R1+0x398] ;  /* 0x00039800010c7983 */ /* 0x000ee20000300800 */
[----:B----4-:R-:W-:-:S05]  /*14930*/  LEA R22, P1, R5, R26, 0x1 ;  /* 0x0000001a05167211 */ /* 0x010fca00078208ff */
[----:B------:R-:W-:Y:S04]  /*14940*/  STL [R1+0x6b0], R22 ;  /* 0x0006b01601007387 */ /* 0x000fe80000100800 */
[----:B------:R0:W-:Y:S02]  /*14950*/  STL [R1+0x67c], R21 ;  /* 0x00067c1501007387 */ /* 0x0001e40000100800 */
[----:B0-----:R-:W-:Y:S02]  /*14960*/  LEA.HI.X.SX32 R21, R10, R13, 0x1, P4 ;  /* 0x0000000d0a157211 */ /* 0x001fe400020f0eff */
[----:B------:R-:W4:Y:S01]  /*14970*/  LDL.LU R10, [R1+0x394] ;  /* 0x00039400010a7983 */ /* 0x000f220000300800 */
[----:B-----5:R-:W-:-:S05]  /*14980*/  LEA R22, P0, R20, R26, 0x1 ;  /* 0x0000001a14167211 */ /* 0x020fca00078008ff */
[----:B------:R0:W-:Y:S04]  /*14990*/  STL [R1+0x6b8], R22 ;  /* 0x0006b81601007387 */ /* 0x0001e80000100800 */
[----:B------:R1:W-:Y:S01]  /*149a0*/  STL [R1+0x684], R21 ;  /* 0x0006841501007387 */ /* 0x0003e20000100800 */
[----:B0-----:R-:W-:Y:S02]  /*149b0*/  LEA R22, P4, R6, R26, 0x1 ;  /* 0x0000001a06167211 */ /* 0x001fe400078808ff */
[-C--:B-1----:R-:W-:Y:S02]  /*149c0*/  LEA.HI.X.SX32 R21, R9, R13.reuse, 0x1, P6 ;  /* 0x0000000d09157211 */ /* 0x082fe400030f0eff */
[----:B------:R-:W5:Y:S04]  /*149d0*/  LDL.LU R9, [R1+0x390] ;  /* 0x0003900001097983 */ /* 0x000f680000300800 */
        /* <DEDUP_REMOVED lines=34> */
[----:B--2---:R-:W-:-:S05]  /*14c00*/  LEA R22, P4, R14, R26, 0x1 ;  /* 0x0000001a0e167211 */ /* 0x004fca00078808ff */
[----:B------:R3:W-:Y:S04]  /*14c10*/  STL [R1+0x6f8], R22 ;  /* 0x0006f81601007387 */ /* 0x0007e80000100800 */
[----:B------:R0:W-:Y:S01]  /*14c20*/  STL [R1+0x6c4], R21 ;  /* 0x0006c41501007387 */ /* 0x0001e20000100800 */
[-C--:B---3--:R-:W-:Y:S02]  /*14c30*/  LEA R22, P6, R11, R26.reuse, 0x1 ;  /* 0x0000001a0b167211 */ /* 0x088fe400078c08ff */
[----:B0-----:R-:W-:Y:S02]  /*14c40*/  LEA.HI.X.SX32 R21, R19, R13, 0x1, P5 ;  /* 0x0000000d13157211 */ /* 0x001fe400028f0eff */
[----:B------:R-:W2:Y:S04]  /*14c50*/  LDL.LU R19, [R1+0x364] ;  /* 0x0003640001137983 */ /* 0x000ea80000300800 */
[----:B------:R0:W-:Y:S04]  /*14c60*/  STL [R1+0x700], R22 ;  /* 0x0007001601007387 */ /* 0x0001e80000100800 */
[----:B------:R1:W-:Y:S01]  /*14c70*/  STL [R1+0x6cc], R21 ;  /* 0x0006cc1501007387 */ /* 0x0003e20000100800 */
[----:B0-----:R-:W-:-:S02]  /*14c80*/  LEA R22, P5, R12, R26, 0x1 ;  /* 0x0000001a0c167211 */ /* 0x001fc400078a08ff */
[-C--:B-1----:R-:W-:Y:S02]  /*14c90*/  LEA.HI.X.SX32 R21, R18, R13.reuse, 0x1, P3 ;  /* 0x0000000d12157211 */ /* 0x082fe400018f0eff */
        /* <DEDUP_REMOVED lines=11> */
[----:B------:R-:W-:Y:S04]  /*14d50*/  STL [R1+0x718], R22 ;  /* 0x0007181601007387 */ /* 0x000fe80000100800 */
[----:B------:R0:W-:Y:S02]  /*14d60*/  STL [R1+0x6e4], R21 ;  /* 0x0006e41501007387 */ /* 0x0001e40000100800 */
[-C--:B0-----:R-:W-:Y:S02]  /*14d70*/  LEA.HI.X.SX32 R21, R15, R13.reuse, 0x1, P0 ;  /* 0x0000000d0f157211 */ /* 0x081fe400000f0eff */
[----:B------:R-:W-:Y:S01]  /*14d80*/  LEA R22, P1, R7, R26, 0x1 ;  /* 0x0000001a07167211 */ /* 0x000fe200078208ff */
        /* <DEDUP_REMOVED lines=216> */
[----:B------:R-:W-:Y:S04]  /*15b10*/  STL [R1+0x878], R22 ;  /* 0x0008781601007387 */ /* 0x000fe80000100800 */
[----:B------:R0:W-:Y:S02]  /*15b20*/  STL [R1+0x844], R21 ;  /* 0x0008441501007387 */ /* 0x0001e40000100800 */
[-C--:B0-----:R-:W-:Y:S02]  /*15b30*/  LEA.HI.X.SX32 R21, R20, R13.reuse, 0x1, P6 ;  /* 0x0000000d14157211 */ /* 0x081fe400030f0eff */
[----:B---3--:R-:W-:Y:S01]  /*15b40*/  LEA R22, P4, R16, R26, 0x1 ;  /* 0x0000001a10167211 */ /* 0x008fe200078808ff */
[----:B------:R-:W2:Y:S04]  /*15b50*/  LDL.LU R20, [R1+0x2a4] ;  /* 0x0002a40001147983 */ /* 0x000ea80000300800 */
[----:B------:R-:W-:Y:S04]  /*15b60*/  STL [R1+0x880], R22 ;  /* 0x0008801601007387 */ /* 0x000fe80000100800 */
[----:B------:R0:W-:Y:S02]  /*15b70*/  STL [R1+0x84c], R21 ;  /* 0x00084c1501007387 */ /* 0x0001e40000100800 */
[----:B0-----:R-:W-:-:S02]  /*15b80*/  LEA.HI.X.SX32 R21, R6, R13, 0x1, P5 ;  /* 0x0000000d06157211 */ /* 0x001fc400028f0eff */
[----:B------:R-:W-:Y:S01]  /*15b90*/  LEA R22, P6, R15, R26, 0x1 ;  /* 0x0000001a0f167211 */ /* 0x000fe200078c08ff */
        /* <DEDUP_REMOVED lines=412> */
[----:B------:R0:W-:Y:S01]  /*17560*/  STL [R1+0xae4], R21 ;  /* 0x000ae41501007387 */ /* 0x0001e20000100800 */
[-C--:B------:R-:W-:Y:S02]  /*17570*/  LEA.HI.X.SX32 R20, R20, R13.reuse, 0x1, P5 ;  /* 0x0000000d14147211 */ /* 0x080fe400028f0eff */
[----:B0-----:R-:W-:Y:S02]  /*17580*/  LEA.HI.X.SX32 R21, R5, R13, 0x1, P6 ;  /* 0x0000000d05157211 */ /* 0x001fe400030f0eff */
[-C--:B---3--:R-:W-:Y:S01]  /*17590*/  LEA R22, P4, R17, R26.reuse, 0x1 ;  /* 0x0000001a11167211 */ /* 0x088fe200078808ff */
[----:B------:R-:W2:Y:S04]  /*175a0*/  LDL.LU R5, [R1+0x12c] ;  /* 0x00012c0001057983 */ /* 0x000ea80000300800 */
[----:B------:R-:W-:Y:S04]  /*175b0*/  STL [R1+0xb20], R22 ;  /* 0x000b201601007387 */ /* 0x000fe80000100800 */
[----:B------:R0:W-:Y:S04]  /*175c0*/  STL [R1+0xaec], R21 ;  /* 0x000aec1501007387 */ /* 0x0001e80000100800 */
[----:B0-----:R-:W3:Y:S01]  /*175d0*/  LDL.LU R21, [R1+0x128] ;  /* 0x0001280001157983 */ /* 0x001ee20000300800 */
[----:B------:R-:W-:-:S05]  /*175e0*/  LEA R22, P6, R16, R26, 0x1 ;  /* 0x0000001a10167211 */ /* 0x000fca00078c08ff */
[----:B------:R-:W-:Y:S04]  /*175f0*/  STL [R1+0xb28], R22 ;  /* 0x000b281601007387 */ /* 0x000fe80000100800 */
[----:B------:R0:W-:Y:S02]  /*17600*/  STL [R1+0xaf4], R20 ;  /* 0x000af41401007387 */ /* 0x0001e40000100800 */
[-C--:B0-----:R-:W-:Y:S02]  /*17610*/  LEA.HI.X.SX32 R20, R6, R13.reuse, 0x1, P3 ;  /* 0x0000000d06147211 */ /* 0x081fe400018f0eff */
[----:B------:R-:W3:Y:S01]  /*17620*/  LDL.LU R6, [R1+0x124] ;  /* 0x0001240001067983 */ /* 0x000ee20000300800 */
[-C--:B------:R-:W-:Y:S02]  /*17630*/  LEA.HI.X.SX32 R19, R19, R13.reuse, 0x1, P1 ;  /* 0x0000000d13137211 */ /* 0x080fe400008f0eff */
[----:B------:R-:W-:-:S02]  /*17640*/  LEA.HI.X.SX32 R18, R18, R13, 0x1, P0 ;  /* 0x0000000d12127211 */ /* 0x000fc400000f0eff */
[----:B----4-:R-:W-:-:S05]  /*17650*/  LEA R22, P5, R15, R26, 0x1 ;  /* 0x0000001a0f167211 */ /* 0x010fca00078a08ff */
[----:B------:R-:W-:Y:S04]  /*17660*/  STL [R1+0xb30], R22 ;  /* 0x000b301601007387 */ /* 0x000fe80000100800 */
[----:B------:R0:W-:Y:S02]  /*17670*/  STL [R1+0xafc], R20 ;  /* 0x000afc1401007387 */ /* 0x0001e40000100800 */
[----:B0-----:R-:W-:Y:S02]  /*17680*/  LEA.HI.X.SX32 R20, R8, R13, 0x1, P2 ;  /* 0x0000000d08147211 */ /* 0x001fe400010f0eff */
[----:B------:R-:W4:Y:S01]  /*17690*/  LDL.LU R8, [R1+0x120] ;  /* 0x0001200001087983 */ /* 0x000f220000300800 */
[----:B-----5:R-:W-:-:S05]  /*176a0*/  LEA R22, P3, R14, R26, 0x1 ;  /* 0x0000001a0e167211 */ /* 0x020fca00078608ff */
[----:B------:R-:W-:Y:S04]  /*176b0*/  STL [R1+0xb38], R22 ;  /* 0x000b381601007387 */ /* 0x000fe80000100800 */
[----:B------:R0:W-:Y:S04]  /*176c0*/  STL [R1+0xb04], R20 ;  /* 0x000b041401007387 */ /* 0x0001e80000100800 */
[----:B0-----:R-:W5:Y:S01]  /*176d0*/  LDL.LU R20, [R1+0x11c] ;  /* 0x00011c0001147983 */ /* 0x001f620000300800 */
[----:B------:R-:W-:-:S05]  /*176e0*/  LEA R22, P2, R11, R26, 0x1 ;  /* 0x0000001a0b167211 */ /* 0x000fca00078408ff */
[----:B------:R-:W-:Y:S04]  /*176f0*/  STL [R1+0xb40], R22 ;  /* 0x000b401601007387 */ /* 0x000fe80000100800 */
[----:B------:R0:W-:Y:S04]  /*17700*/  STL [R1+0xb0c], R19 ;  /* 0x000b0c1301007387 */ /* 0x0001e80000100800 */
[----:B0-----:R-:W5:Y:S01]  /*17710*/  LDL.LU R19, [R1+0x118] ;  /* 0x0001180001137983 */ /* 0x001f620000300800 */
[----:B------:R-:W-:-:S05]  /*17720*/  LEA R22, P1, R12, R26, 0x1 ;  /* 0x0000001a0c167211 */ /* 0x000fca00078208ff */
[----:B------:R-:W-:Y:S04]  /*17730*/  STL [R1+0xb48], R22 ;  /* 0x000b481601007387 */ /* 0x000fe80000100800 */
[----:B------:R0:W-:Y:S01]  /*17740*/  STL [R1+0xb14], R18 ;  /* 0x000b141201007387 */ /* 0x0001e20000100800 */
[----:B------:R-:W-:-:S03]  /*17750*/  LEA.HI.X.SX32 R17, R17, R13, 0x1, P4 ;  /* 0x0000000d11117211 */ /* 0x000fc600020f0eff */
        /* <DEDUP_REMOVED lines=11> */
[----:B------:R-:W-:Y:S02]  /*17810*/  LEA R22, P6, R7, R26, 0x1 ;  /* 0x0000001a07167211 */ /* 0x000fe400078c08ff */
[----:B------:R-:W-:-:S03]  /*17820*/  LEA.HI.X.SX32 R14, R14, R13, 0x1, P3 ;  /* 0x0000000d0e0e7211 */ /* 0x000fc600018f0eff */
        /* <DEDUP_REMOVED lines=10> */
[----:B------:R0:W-:Y:S04]  /*178d0*/  STL [R1+0xb3c], R11 ;  /* 0x000b3c0b01007387 */ /* 0x0001e80000100800 */
[----:B0-----:R-:W5:Y:S01]  /*178e0*/  LDL.LU R11, [R1+0xfc] ;  /* 0x0000fc00010b7983 */ /* 0x001f620000300800 */
[----:B------:R-:W-:Y:S02]  /*178f0*/  LEA.HI.X.SX32 R12, R12, R13, 0x1, P1 ;  /* 0x0000000d0c0c7211 */ /* 0x000fe400008f0eff */
[----:B--2---:R-:W-:-:S02]  /*17900*/  LEA R22, P2, R5, R26, 0x1 ;  /* 0x0000001a05167211 */ /* 0x004fc400078408ff */
[----:B------:R-:W-:-:S03]  /*17910*/  LEA.HI.X.SX32 R10, R10, R13, 0x1, P0 ;  /* 0x0000000d0a0a7211 */ /* 0x000fc600000f0eff */
[----:B------:R3:W-:Y:S04]  /*17920*/  STL [R1+0xb78], R22 ;  /* 0x000b781601007387 */ /* 0x0007e80000100800 */
[----:B------:R0:W-:Y:S01]  /*17930*/  STL [R1+0xb44], R12 ;  /* 0x000b440c01007387 */ /* 0x0001e20000100800 */
[----:B---3--:R-:W-:-:S03]  /*17940*/  LEA R22, P1, R21, R26, 0x1 ;  /* 0x0000001a15167211 */ /* 0x008fc600078208ff */
[----:B0-----:R-:W2:Y:S04]  /*17950*/  LDL.LU R12, [R1+0xf8] ;  /* 0x0000f800010c7983 */ /* 0x001ea80000300800 */
[----:B------:R-:W-:Y:S04]  /*17960*/  STL [R1+0xb80], R22 ;  /* 0x000b801601007387 */ /* 0x000fe80000100800 */
[----:B------:R0:W-:Y:S01]  /*17970*/  STL [R1+0xb4c], R10 ;  /* 0x000b4c0a01007387 */ /* 0x0001e20000100800 */
[----:B------:R-:W-:-:S03]  /*17980*/  LEA.HI.X.SX32 R9, R9, R13, 0x1, P4 ;  /* 0x0000000d09097211 */ /* 0x000fc600020f0eff */
[----:B0-----:R-:W3:Y:S01]  /*17990*/  LDL.LU R10, [R1+0xf4] ;  /* 0x0000f400010a7983 */ /* 0x001ee20000300800 */
[----:B------:R-:W-:-:S05]  /*179a0*/  LEA R22, P0, R6, R26, 0x1 ;  /* 0x0000001a06167211 */ /* 0x000fca00078008ff */
[----:B------:R-:W-:Y:S04]  /*179b0*/  STL [R1+0xb88], R22 ;  /* 0x000b881601007387 */ /* 0x000fe80000100800 */
[----:B------:R0:W-:Y:S01]  /*179c0*/  STL [R1+0xb54], R9 ;  /* 0x000b540901007387 */ /* 0x0001e20000100800 */
[----:B------:R-:W-:-:S03]  /*179d0*/  LEA.HI.X.SX32 R23, R7, R13, 0x1, P6 ;  /* 0x0000000d07177211 */ /* 0x000fc600030f0eff */
[----:B0-----:R-:W3:Y:S01]  /*179e0*/  LDL.LU R9, [R1+0xec] ;  /* 0x0000ec0001097983 */ /* 0x001ee20000300800 */
[----:B----4-:R-:W-:-:S05]  /*179f0*/  LEA R22, P4, R8, R26, 0x1 ;  /* 0x0000001a08167211 */ /* 0x010fca00078808ff */
[----:B------:R-:W-:Y:S04]  /*17a00*/  STL [R1+0xb90], R22 ;  /* 0x000b901601007387 */ /* 0x000fe80000100800 */
[----:B------:R-:W4:Y:S04]  /*17a10*/  LDL.LU R7, [R1+0xe4] ;  /* 0x0000e40001077983 */ /* 0x000f280000300800 */
[----:B------:R0:W-:Y:S02]  /*17a20*/  STL [R1+0xb5c], R23 ;  /* 0x000b5c1701007387 */ /* 0x0001e40000100800 */
[----:B0-----:R-:W-:-:S02]  /*17a30*/  LEA.HI.X.SX32 R23, R28, R13, 0x1, P5 ;  /* 0x0000000d1c177211 */ /* 0x001fc400028f0eff */
[----:B-----5:R-:W-:-:S05]  /*17a40*/  LEA R22, P6, R20, R26, 0x1 ;  /* 0x0000001a14167211 */ /* 0x020fca00078c08ff */
[----:B------:R0:W-:Y:S04]  /*17a50*/  STL [R1+0xb98], R22 ;  /* 0x000b981601007387 */ /* 0x0001e80000100800 */
[----:B------:R-:W5:Y:S04]  /*17a60*/  LDL.LU R28, [R1+0xe0] ;  /* 0x0000e000011c7983 */ /* 0x000f680000300800 */
[----:B------:R1:W-:Y:S01]  /*17a70*/  STL [R1+0xb64], R23 ;  /* 0x000b641701007387 */ /* 0x0003e20000100800 */
[----:B0-----:R-:W-:Y:S02]  /*17a80*/  LEA R22, P5, R19, R26, 0x1 ;  /* 0x0000001a13167211 */ /* 0x001fe400078a08ff */
[----:B-1----:R-:W-:-:S03]  /*17a90*/  LEA.HI.X.SX32 R23, R29, R13, 0x1, P3 ;  /* 0x0000000d1d177211 */ /* 0x002fc600018f0eff */
        /* <DEDUP_REMOVED lines=9> */
[----:B-1----:R-:W-:-:S02]  /*17b30*/  LEA.HI.X.SX32 R23, R21, R13, 0x1, P1 ;  /* 0x0000000d15177211 */ /* 0x002fc400008f0eff */
[----:B------:R-:W-:Y:S01]  /*17b40*/  LEA.HI.X.SX32 R21, R6, R13, 0x1, P0 ;  /* 0x0000000d06157211 */ /* 0x000fe200000f0eff */
[----:B------:R0:W-:Y:S04]  /*17b50*/  STL [R1+0xbb0], R22 ;  /* 0x000bb01601007387 */ /* 0x0001e80000100800 */
[----:B------:R-:W-:Y:S04]  /*17b60*/  STL [R1+0xb7c], R23 ;  /* 0x000b7c1701007387 */ /* 0x000fe80000100800 */
[----:B------:R-:W5:Y:S01]  /*17b70*/  LDL.LU R6, [R1+0xcc] ;  /* 0x0000cc0001067983 */ /* 0x000f620000300800 */
[----:B0-----:R-:W-:-:S05]  /*17b80*/  LEA R22, P1, R16, R26, 0x1 ;  /* 0x0000001a10167211 */ /* 0x001fca00078208ff */
[----:B------:R-:W-:Y:S04]  /*17b90*/  STL [R1+0xbb8], R22 ;  /* 0x000bb81601007387 */ /* 0x000fe80000100800 */
[----:B------:R0:W-:Y:S01]  /*17ba0*/  STL [R1+0xb84], R21 ;  /* 0x000b841501007387 */ /* 0x0001e20000100800 */
[-C--:B------:R-:W-:Y:S02]  /*17bb0*/  LEA.HI.X.SX32 R20, R20, R13.reuse, 0x1, P6 ;  /* 0x0000000d14147211 */ /* 0x080fe400030f0eff */
[----:B0-----:R-:W-:Y:S02]  /*17bc0*/  LEA.HI.X.SX32 R21, R8, R13, 0x1, P4 ;  /* 0x0000000d08157211 */ /* 0x001fe400020f0eff */
[----:B------:R-:W5:Y:S01]  /*17bd0*/  LDL.LU R8, [R1+0xc4] ;  /* 0x0000c40001087983 */ /* 0x000f620000300800 */
        /* <DEDUP_REMOVED lines=14> */
[----:B--2---:R-:W-:-:S05]  /*17cc0*/  LEA R23, P5, R12, R26, 0x1 ;  /* 0x0000001a0c177211 */ /* 0x004fca00078a08ff */
[----:B------:R-:W-:Y:S04]  /*17cd0*/  STL [R1+0xbd8], R23 ;  /* 0x000bd81701007387 */ /* 0x000fe80000100800 */
[----:B------:R0:W-:Y:S01]  /*17ce0*/  STL [R1+0xba4], R22 ;  /* 0x000ba41601007387 */ /* 0x0001e20000100800 */
[----:B---3--:R-:W-:Y:S02]  /*17cf0*/  LEA R18, P3, R10, R26, 0x1 ;  /* 0x0000001a0a127211 */ /* 0x008fe400078608ff */
[----:B0-----:R-:W-:-:S03]  /*17d00*/  LEA.HI.X.SX32 R22, R17, R13, 0x1, P2 ;  /* 0x0000000d11167211 */ /* 0x001fc600010f0eff */
[----:B------:R0:W-:Y:S04]  /*17d10*/  STL [R1+0xbe0], R18 ;  /* 0x000be01201007387 */ /* 0x0001e80000100800 */
[----:B0-----:R-:W2:Y:S01]  /*17d20*/  LDL.LU R18, [R1+0xb4] ;  /* 0x0000b40001127983 */ /* 0x001ea20000300800 */
[----:B------:R-:W-:-:S03]  /*17d30*/  LEA R17, P2, R9, R26, 0x1 ;  /* 0x0000001a09117211 */ /* 0x000fc600078408ff */
[----:B------:R0:W-:Y:S04]  /*17d40*/  STL [R1+0xbac], R22 ;  /* 0x000bac1601007387 */ /* 0x0001e80000100800 */
[----:B------:R1:W-:Y:S01]  /*17d50*/  STL [R1+0xbe8], R17 ;  /* 0x000be81101007387 */ /* 0x0003e20000100800 */
[----:B0-----:R-:W-:-:S03]  /*17d60*/  LEA.HI.X.SX32 R22, R16, R13, 0x1, P1 ;  /* 0x0000000d10167211 */ /* 0x001fc600008f0eff */
[----:B-1----:R-:W3:Y:S04]  /*17d70*/  LDL.LU R17, [R1+0xb0] ;  /* 0x0000b00001117983 */ /* 0x002ee80000300800 */
[----:B------:R0:W-:Y:S02]  /*17d80*/  STL [R1+0xbb4], R22 ;  /* 0x000bb41601007387 */ /* 0x0001e40000100800 */
[----:B0-----:R-:W-:Y:S02]  /*17d90*/  LEA.HI.X.SX32 R22, R15, R13, 0x1, P0 ;  /* 0x0000000d0f167211 */ /* 0x001fe400000f0eff */
[----:B----4-:R-:W-:-:S05]  /*17da0*/  LEA R16, P1, R7, R26, 0x1 ;  /* 0x0000001a07107211 */ /* 0x010fca00078208ff */
[----:B------:R0:W-:Y:S04]  /*17db0*/  STL [R1+0xbf0], R16 ;  /* 0x000bf01001007387 */ /* 0x0001e80000100800 */
[----:B0-----:R-:W4:Y:S04]  /*17dc0*/  LDL.LU R16, [R1+0xac] ;  /* 0x0000ac0001107983 */ /* 0x001f280000300800 */
[----:B------:R0:W-:Y:S01]  /*17dd0*/  STL [R1+0xbbc], R22 ;  /* 0x000bbc1601007387 */ /* 0x0001e20000100800 */
[----:B-----5:R-:W-:Y:S02]  /*17de0*/  LEA R15, P0, R28, R26, 0x1 ;  /* 0x0000001a1c0f7211 */ /* 0x020fe400078008ff */
[----:B0-----:R-:W-:-:S03]  /*17df0*/  LEA.HI.X.SX32 R22, R14, R13, 0x1, P4 ;  /* 0x0000000d0e167211 */ /* 0x001fc600020f0eff */
[----:B------:R0:W-:Y:S04]  /*17e00*/  STL [R1+0xbf8], R15 ;  /* 0x000bf80f01007387 */ /* 0x0001e80000100800 */
[----:B0-----:R-:W5:Y:S01]  /*17e10*/  LDL.LU R15, [R1+0xa8] ;  /* 0x0000a800010f7983 */ /* 0x001f620000300800 */
[----:B------:R-:W-:-:S03]  /*17e20*/  LEA R14, P4, R29, R26, 0x1 ;  /* 0x0000001a1d0e7211 */ /* 0x000fc600078808ff */
[----:B------:R-:W-:Y:S04]  /*17e30*/  STL [R1+0xbc4], R22 ;  /* 0x000bc41601007387 */ /* 0x000fe80000100800 */
[----:B------:R0:W-:Y:S04]  /*17e40*/  STL [R1+0xc00], R14 ;  /* 0x000c000e01007387 */ /* 0x0001e80000100800 */
[----:B0-----:R-:W5:Y:S01]  /*17e50*/  LDL.LU R14, [R1+0xa4] ;  /* 0x0000a400010e7983 */ /* 0x001f620000300800 */
[----:B------:R-:W-:Y:S02]  /*17e60*/  LEA.HI.X.SX32 R22, R11, R13, 0x1, P6 ;  /* 0x0000000d0b167211 */ /* 0x000fe400030f0eff */
[----:B------:R-:W-:-:S03]  /*17e70*/  LEA R11, P6, R5, R26, 0x1 ;  /* 0x0000001a050b7211 */ /* 0x000fc600078c08ff */
[----:B------:R-:W-:Y:S04]  /*17e80*/  STL [R1+0xbcc], R22 ;  /* 0x000bcc1601007387 */ /* 0x000fe80000100800 */
[----:B------:R0:W-:Y:S01]  /*17e90*/  STL [R1+0xc08], R11 ;  /* 0x000c080b01007387 */ /* 0x0001e20000100800 */
[----:B------:R-:W-:-:S03]  /*17ea0*/  LEA.HI.X.SX32 R12, R12, R13, 0x1, P5 ;  /* 0x0000000d0c0c7211 */ /* 0x000fc600028f0eff */
[----:B0-----:R-:W5:Y:S01]  /*17eb0*/  LDL.LU R11, [R1+0xa0] ;  /* 0x0000a000010b7983 */ /* 0x001f620000300800 */
[----:B------:R-:W-:-:S03]  /*17ec0*/  LEA.HI.X.SX32 R10, R10, R13, 0x1, P3 ;  /* 0x0000000d0a0a7211 */ /* 0x000fc600018f0eff */
[----:B------:R0:W-:Y:S01]  /*17ed0*/  STL [R1+0xbd4], R12 ;  /* 0x000bd40c01007387 */ /* 0x0001e20000100800 */
[----:B------:R-:W-:-:S03]  /*17ee0*/  LEA R22, P5, R6, R26, 0x1 ;  /* 0x0000001a06167211 */ /* 0x000fc600078a08ff */
[----:B0-----:R-:W5:Y:S04]  /*17ef0*/  LDL.LU R12, [R1+0x9c] ;  /* 0x00009c00010c7983 */ /* 0x001f680000300800 */
        /* <DEDUP_REMOVED lines=20> */
[----:B------:R-:W-:Y:S04]  /*18040*/  STL [R1+0xc30], R22 ;  /* 0x000c301601007387 */ /* 0x000fe80000100800 */
[----:B------:R-:W5:Y:S04]  /*18050*/  LDL.LU R29, [R1+0x88] ;  /* 0x00008800011d7983 */ /* 0x000f680000300800 */
[----:B------:R0:W-:Y:S02]  /*18060*/  STL [R1+0xbfc], R23 ;  /* 0x000bfc1701007387 */ /* 0x0001e40000100800 */
[----:B0-----:R-:W-:-:S02]  /*18070*/  LEA.HI.X.SX32 R23, R5, R13, 0x1, P6 ;  /* 0x0000000d05177211 */ /* 0x001fc400030f0eff */
[----:B------:R-:W5:Y:S01]  /*18080*/  LDL.LU R5, [R1+0x84] ;  /* 0x0000840001057983 */ /* 0x000f620000300800 */
[----:B--2---:R-:W-:-:S05]  /*18090*/  LEA R22, P4, R18, R26, 0x1 ;  /* 0x0000001a12167211 */ /* 0x004fca00078808ff */
[----:B------:R-:W-:Y:S04]  /*180a0*/  STL [R1+0xc38], R22 ;  /* 0x000c381601007387 */ /* 0x000fe80000100800 */
[----:B------:R0:W-:Y:S02]  /*180b0*/  STL [R1+0xc04], R23 ;  /* 0x000c041701007387 */ /* 0x0001e40000100800 */
[----:B0-----:R-:W-:Y:S02]  /*180c0*/  LEA.HI.X.SX32 R23, R6, R13, 0x1, P5 ;  /* 0x0000000d06177211 */ /* 0x001fe400028f0eff */
[----:B------:R-:W2:Y:S01]  /*180d0*/  LDL.LU R6, [R1+0x80] ;  /* 0x0000800001067983 */ /* 0x000ea20000300800 */
[----:B---3--:R-:W-:-:S05]  /*180e0*/  LEA R22, P6, R17, R26, 0x1 ;  /* 0x0000001a11167211 */ /* 0x008fca00078c08ff */
[----:B------:R-:W-:Y:S04]  /*180f0*/  STL [R1+0xc40], R22 ;  /* 0x000c401601007387 */ /* 0x000fe80000100800 */
[----:B------:R0:W-:Y:S02]  /*18100*/  STL [R1+0xc0c], R23 ;  /* 0x000c0c1701007387 */ /* 0x0001e40000100800 */
[-C--:B0-----:R-:W-:Y:S02]  /*18110*/  LEA.HI.X.SX32 R23, R8, R13.reuse, 0x1, P3 ;  /* 0x0000000d08177211 */ /* 0x081fe400018f0eff */
[----:B------:R-:W3:Y:S01]  /*18120*/  LDL.LU R8, [R1+0x7c] ;  /* 0x00007c0001087983 */ /* 0x000ee20000300800 */
[-C--:B------:R-:W-:Y:S02]  /*18130*/  LEA.HI.X.SX32 R21, R21, R13.reuse, 0x1, P2 ;  /* 0x0000000d15157211 */ /* 0x080fe400010f0eff */
[----:B------:R-:W-:-:S02]  /*18140*/  LEA.HI.X.SX32 R20, R20, R13, 0x1, P1 ;  /* 0x0000000d14147211 */ /* 0x000fc400008f0eff */
[----:B----4-:R-:W-:-:S05]  /*18150*/  LEA R22, P5, R16, R26, 0x1 ;  /* 0x0000001a10167211 */ /* 0x010fca00078a08ff */
[----:B------:R5:W-:Y:S04]  /*18160*/  STL [R1+0xc48], R22 ;  /* 0x000c481601007387 */ /* 0x000be80000100800 */
[----:B------:R-:W-:Y:S04]  /*18170*/  STL [R1+0xc14], R23 ;  /* 0x000c141701007387 */ /* 0x000fe80000100800 */
[----:B------:R-:W4:Y:S01]  /*18180*/  LDL.LU R24, [R1+0x78] ;  /* 0x0000780001187983 */ /* 0x000f220000300800 */
[----:B-----5:R-:W-:-:S05]  /*18190*/  LEA R22, P3, R15, R26, 0x1 ;  /* 0x0000001a0f167211 */ /* 0x020fca00078608ff */
[----:B------:R0:W-:Y:S04]  /*181a0*/  STL [R1+0xc50], R22 ;  /* 0x000c501601007387 */ /* 0x0001e80000100800 */
[----:B------:R1:W-:Y:S01]  /*181b0*/  STL [R1+0xc1c], R21 ;  /* 0x000c1c1501007387 */ /* 0x0003e20000100800 */
[----:B0-----:R-:W-:-:S05]  /*181c0*/  LEA R22, P2, R14, R26, 0x1 ;  /* 0x0000001a0e167211 */ /* 0x001fca00078408ff */
[----:B------:R-:W-:Y:S04]  /*181d0*/  STL [R1+0xc58], R22 ;  /* 0x000c581601007387 */ /* 0x000fe80000100800 */
[----:B------:R-:W5:Y:S04]  /*181e0*/  LDL.LU R25, [R1+0x74] ;  /* 0x0000740001197983 */ /* 0x000f680000300800 */
[----:B------:R0:W-:Y:S01]  /*181f0*/  STL [R1+0xc24], R20 ;  /* 0x000c241401007387 */ /* 0x0001e20000100800 */
[----:B-1----:R-:W-:Y:S02]  /*18200*/  LEA R21, P1, R11, R26, 0x1 ;  /* 0x0000001a0b157211 */ /* 0x002fe400078208ff */
[----:B0-----:R-:W-:-:S03]  /*18210*/  LEA.HI.X.SX32 R20, R19, R13, 0x1, P0 ;  /* 0x0000000d13147211 */ /* 0x001fc600000f0eff */
[----:B------:R-:W-:Y:S04]  /*18220*/  STL [R1+0xc60], R21 ;  /* 0x000c601501007387 */ /* 0x000fe80000100800 */
[----:B------:R-:W-:Y:S04]  /*18230*/  STL [R1+0xc2c], R20 ;  /* 0x000c2c1401007387 */ /* 0x000fe80000100800 */
[----:B------:R-:W5:Y:S01]  /*18240*/  LDL.LU R23, [R1+0x70] ;  /* 0x0000700001177983 */ /* 0x000f620000300800 */
[----:B------:R-:W-:Y:S02]  /*18250*/  LEA R19, P0, R12, R26, 0x1 ;  /* 0x0000001a0c137211 */ /* 0x000fe400078008ff */
[----:B------:R-:W-:-:S03]  /*18260*/  LEA.HI.X.SX32 R18, R18, R13, 0x1, P4 ;  /* 0x0000000d12127211 */ /* 0x000fc600020f0eff */
[----:B------:R0:W-:Y:S04]  /*18270*/  STL [R1+0xc68], R19 ;  /* 0x000c681301007387 */ /* 0x0001e80000100800 */
[----:B------:R-:W-:Y:S01]  /*18280*/  STL [R1+0xc34], R18 ;  /* 0x000c341201007387 */ /* 0x000fe20000100800 */
[----:B0-----:R-:W-:-:S05]  /*18290*/  LEA R19, P4, R10, R26, 0x1 ;  /* 0x0000001a0a137211 */ /* 0x001fca00078808ff */
[----:B------:R-:W-:Y:S04]  /*182a0*/  STL [R1+0xc70], R19 ;  /* 0x000c701301007387 */ /* 0x000fe80000100800 */
[----:B------:R-:W5:Y:S01]  /*182b0*/  LDL.LU R22, [R1+0x6c] ;  /* 0x00006c0001167983 */ /* 0x000f620000300800 */
[----:B------:R-:W-:-:S05]  /*182c0*/  LEA.HI.X.SX32 R17, R17, R13, 0x1, P6 ;  /* 0x0000000d11117211 */ /* 0x000fca00030f0eff */
[----:B------:R0:W-:Y:S02]  /*182d0*/  STL [R1+0xc3c], R17 ;  /* 0x000c3c1101007387 */ /* 0x0001e40000100800 */
[----:B0-----:R-:W-:Y:S02]  /*182e0*/  LEA.HI.X.SX32 R17, R16, R13, 0x1, P5 ;  /* 0x0000000d10117211 */ /* 0x001fe400028f0eff */
[----:B------:R-:W-:-:S05]  /*182f0*/  LEA R18, P6, R9, R26, 0x1 ;  /* 0x0000001a09127211 */ /* 0x000fca00078c08ff */
[----:B------:R-:W-:Y:S04]  /*18300*/  STL [R1+0xc78], R18 ;  /* 0x000c781201007387 */ /* 0x000fe80000100800 */
[----:B------:R-:W-:Y:S01]  /*18310*/  STL [R1+0xc44], R17 ;  /* 0x000c441101007387 */ /* 0x000fe20000100800 */
[----:B------:R-:W-:-:S03]  /*18320*/  LEA R16, P5, R7, R26, 0x1 ;  /* 0x0000001a07107211 */ /* 0x000fc600078a08ff */
[----:B------:R-:W5:Y:S01]  /*18330*/  LDL.LU R21, [R1+0x64] ;  /* 0x0000640001157983 */ /* 0x000f620000300800 */
[----:B------:R-:W-:-:S03]  /*18340*/  LEA.HI.X.SX32 R15, R15, R13, 0x1, P3 ;  /* 0x0000000d0f0f7211 */ /* 0x000fc600018f0eff */
[----:B------:R0:W-:Y:S04]  /*18350*/  STL [R1+0xc80], R16 ;  /* 0x000c801001007387 */ /* 0x0001e80000100800 */
[----:B------:R1:W-:Y:S01]  /*18360*/  STL [R1+0xc4c], R15 ;  /* 0x000c4c0f01007387 */ /* 0x0003e20000100800 */
[----:B0-----:R-:W-:Y:S02]  /*18370*/  LEA R16, P3, R28, R26, 0x1 ;  /* 0x0000001a1c107211 */ /* 0x001fe400078608ff */
[----:B-1----:R-:W-:-:S03]  /*18380*/  LEA.HI.X.SX32 R15, R14, R13, 0x1, P2 ;  /* 0x0000000d0e0f7211 */ /* 0x002fc600010f0eff */
[----:B------:R-:W-:Y:S04]  /*18390*/  STL [R1+0xc88], R16 ;  /* 0x000c881001007387 */ /* 0x000fe80000100800 */
[----:B------:R-:W5:Y:S04]  /*183a0*/  LDL.LU R20, [R1+0x60] ;  /* 0x0000600001147983 */ /* 0x000f680000300800 */
[----:B------:R0:W-:Y:S01]  /*183b0*/  STL [R1+0xc54], R15 ;  /* 0x000c540f01007387 */ /* 0x0001e20000100800 */
[----:B------:R-:W-:Y:S02]  /*183c0*/  LEA R14, P2, R29, R26, 0x1 ;  /* 0x0000001a1d0e7211 */ /* 0x000fe400078408ff */
[----:B0-----:R-:W-:-:S03]  /*183d0*/  LEA.HI.X.SX32 R15, R11, R13, 0x1, P1 ;  /* 0x0000000d0b0f7211 */ /* 0x001fc600008f0eff */
[----:B------:R0:W-:Y:S04]  /*183e0*/  STL [R1+0xc90], R14 ;  /* 0x000c900e01007387 */ /* 0x0001e80000100800 */
[----:B------:R-:W-:Y:S04]  /*183f0*/  STL [R1+0xc5c], R15 ;  /* 0x000c5c0f01007387 */ /* 0x000fe80000100800 */
[----:B------:R-:W5:Y:S01]  /*18400*/  LDL.LU R19, [R1+0x58] ;  /* 0x0000580001137983 */ /* 0x000f620000300800 */
[----:B------:R-:W-:Y:S02]  /*18410*/  LEA.HI.X.SX32 R11, R12, R13, 0x1, P0 ;  /* 0x0000000d0c0b7211 */ /* 0x000fe400000f0eff */
[----:B0-----:R-:W-:-:S05]  /*18420*/  LEA R14, P1, R5, R26, 0x1 ;  /* 0x0000001a050e7211 */ /* 0x001fca00078208ff */
[----:B------:R-:W-:Y:S04]  /*18430*/  STL [R1+0xc98], R14 ;  /* 0x000c980e01007387 */ /* 0x000fe80000100800 */
[----:B------:R0:W-:Y:S04]  /*18440*/  STL [R1+0xc64], R11 ;  /* 0x000c640b01007387 */ /* 0x0001e80000100800 */
[----:B------:R-:W5:Y:S01]  /*18450*/  LDL.LU R18, [R1+0x54] ;  /* 0x0000540001127983 */ /* 0x000f620000300800 */
[----:B0-----:R-:W-:Y:S02]  /*18460*/  LEA.HI.X.SX32 R11, R10, R13, 0x1, P4 ;  /* 0x0000000d0a0b7211 */ /* 0x001fe400020f0eff */
[----:B--2---:R-:W-:-:S05]  /*18470*/  LEA R12, P0, R6, R26, 0x1 ;  /* 0x0000001a060c7211 */ /* 0x004fca00078008ff */
[----:B------:R-:W-:Y:S04]  /*18480*/  STL [R1+0xca0], R12 ;  /* 0x000ca00c01007387 */ /* 0x000fe80000100800 */
[----:B------:R-:W-:Y:S04]  /*18490*/  STL [R1+0xc6c], R11 ;  /* 0x000c6c0b01007387 */ /* 0x000fe80000100800 */
[----:B------:R-:W2:Y:S01]  /*184a0*/  LDL.LU R17, [R1+0x50] ;  /* 0x0000500001117983 */ /* 0x000ea20000300800 */
[----:B------:R-:W-:Y:S02]  /*184b0*/  LEA.HI.X.SX32 R9, R9, R13, 0x1, P6 ;  /* 0x0000000d09097211 */ /* 0x000fe400030f0eff */
[----:B---3--:R-:W-:-:S05]  /*184c0*/  LEA R10, P4, R8, R26, 0x1 ;  /* 0x0000001a080a7211 */ /* 0x008fca00078808ff */
[----:B------:R-:W-:Y:S04]  /*184d0*/  STL [R1+0xca8], R10 ;  /* 0x000ca80a01007387 */ /* 0x000fe80000100800 */
[----:B------:R-:W3:Y:S04]  /*184e0*/  LDL.LU R16, [R1+0x4c] ;  /* 0x00004c0001107983 */ /* 0x000ee80000300800 */
[----:B------:R0:W-:Y:S02]  /*184f0*/  STL [R1+0xc74], R9 ;  /* 0x000c740901007387 */ /* 0x0001e40000100800 */
[----:B0-----:R-:W-:-:S02]  /*18500*/  LEA.HI.X.SX32 R9, R7, R13, 0x1, P5 ;  /* 0x0000000d07097211 */ /* 0x001fc400028f0eff */
[----:B----4-:R-:W-:-:S05]  /*18510*/  LEA R10, P6, R24, R26, 0x1 ;  /* 0x0000001a180a7211 */ /* 0x010fca00078c08ff */
[----:B------:R-:W-:Y:S04]  /*18520*/  STL [R1+0xcb0], R10 ;  /* 0x000cb00a01007387 */ /* 0x000fe80000100800 */
[----:B------:R-:W4:Y:S04]  /*18530*/  LDL.LU R15, [R1+0x40] ;  /* 0x00004000010f7983 */ /* 0x000f280000300800 */
[----:B------:R0:W-:Y:S04]  /*18540*/  STL [R1+0xc7c], R9 ;  /* 0x000c7c0901007387 */ /* 0x0001e80000100800 */
[----:B------:R-:W4:Y:S01]  /*18550*/  LDL.LU R14, [R1+0x3c] ;  /* 0x00003c00010e7983 */ /* 0x000f220000300800 */
[----:B0-----:R-:W-:-:S02]  /*18560*/  LEA.HI.X.SX32 R9, R28, R13, 0x1, P3 ;  /* 0x0000000d1c097211 */ /* 0x001fc400018f0eff */
[----:B-----5:R-:W-:-:S05]  /*18570*/  LEA R7, P5, R25, R26, 0x1 ;  /* 0x0000001a19077211 */ /* 0x020fca00078a08ff */
[----:B------:R0:W-:Y:S04]  /*18580*/  STL [R1+0xcb8], R7 ;  /* 0x000cb80701007387 */ /* 0x0001e80000100800 */
[----:B------:R-:W5:Y:S04]  /*18590*/  LDL.LU R11, [R1+0x38] ;  /* 0x00003800010b7983 */ /* 0x000f680000300800 */
[----:B------:R1:W-:Y:S04]  /*185a0*/  STL [R1+0xc84], R9 ;  /* 0x000c840901007387 */ /* 0x0003e80000100800 */
[----:B------:R-:W5:Y:S01]  /*185b0*/  LDL.LU R12, [R1+0x30] ;  /* 0x00003000010c7983 */ /* 0x000f620000300800 */
[----:B0-----:R-:W-:-:S02]  /*185c0*/  LEA R7, P3, R23, R26, 0x1 ;  /* 0x0000001a17077211 */ /* 0x001fc400078608ff */
[----:B-1----:R-:W-:-:S03]  /*185d0*/  LEA.HI.X.SX32 R9, R29, R13, 0x1, P2 ;  /* 0x0000000d1d097211 */ /* 0x002fc600010f0eff */
[----:B------:R0:W-:Y:S04]  /*185e0*/  STL [R1+0xcc0], R7 ;  /* 0x000cc00701007387 */ /* 0x0001e80000100800 */
[----:B------:R-:W5:Y:S04]  /*185f0*/  LDL.LU R29, [R1+0x1c] ;  /* 0x00001c00011d7983 */ /* 0x000f680000300800 */
[----:B------:R-:W-:Y:S04]  /*18600*/  STL [R1+0xc8c], R9 ;  /* 0x000c8c0901007387 */ /* 0x000fe80000100800 */
[----:B------:R-:W5:Y:S01]  /*18610*/  LDL.LU R28, [R1+0x18] ;  /* 0x00001800011c7983 */ /* 0x000f620000300800 */
[----:B------:R-:W-:-:S02]  /*18620*/  LEA.HI.X.SX32 R5, R5, R13, 0x1, P1 ;  /* 0x0000000d05057211 */ /* 0x000fc400008f0eff */
[----:B0-----:R-:W-:-:S05]  /*18630*/  LEA R7, P2, R22, R26, 0x1 ;  /* 0x0000001a16077211 */ /* 0x001fca00078408ff */
[----:B------:R0:W-:Y:S04]  /*18640*/  STL [R1+0xcc8], R7 ;  /* 0x000cc80701007387 */ /* 0x0001e80000100800 */
[----:B------:R-:W5:Y:S04]  /*18650*/  LDL.LU R10, [R1+0x14] ;  /* 0x00001400010a7983 */ /* 0x000f680000300800 */
[----:B------:R1:W-:Y:S01]  /*18660*/  STL [R1+0xc94], R5 ;  /* 0x000c940501007387 */ /* 0x0003e20000100800 */
[----:B0-----:R-:W-:-:S03]  /*18670*/  LEA.HI.X.SX32 R7, R6, R13, 0x1, P0 ;  /* 0x0000000d06077211 */ /* 0x001fc600000f0eff */
[----:B-1----:R-:W5:Y:S01]  /*18680*/  LDL.LU R5, [R1+0x10] ;  /* 0x0000100001057983 */ /* 0x002f620000300800 */
[----:B------:R-:W-:-:S05]  /*18690*/  LEA R9, P1, R21, R26, 0x1 ;  /* 0x0000001a15097211 */ /* 0x000fca00078208ff */
[----:B------:R-:W-:Y:S04]  /*186a0*/  STL [R1+0xcd0], R9 ;  /* 0x000cd00901007387 */ /* 0x000fe80000100800 */
[----:B------:R-:W5:Y:S04]  /*186b0*/  LDL.LU R6, [R1+0xc] ;  /* 0x00000c0001067983 */ /* 0x000f680000300800 */
[----:B------:R0:W-:Y:S04]  /*186c0*/  STL [R1+0xc9c], R7 ;  /* 0x000c9c0701007387 */ /* 0x0001e80000100800 */
[----:B0-----:R-:W5:Y:S01]  /*186d0*/  LDL.LU R7, [R1+0x8] ;  /* 0x0000080001077983 */ /* 0x001f620000300800 */
[----:B------:R-:W-:-:S05]  /*186e0*/  LEA R9, P0, R20, R26, 0x1 ;  /* 0x0000001a14097211 */ /* 0x000fca00078008ff */
[----:B------:R0:W-:Y:S02]  /*186f0*/  STL [R1+0xcd8], R9 ;  /* 0x000cd80901007387 */ /* 0x0001e40000100800 */
[----:B0-----:R-:W-:Y:S02]  /*18700*/  LEA.HI.X.SX32 R9, R8, R13, 0x1, P4 ;  /* 0x0000000d08097211 */ /* 0x001fe400020f0eff */
[----:B------:R-:W5:Y:S04]  /*18710*/  LDL.LU R8, [R1+0x4] ;  /* 0x0000040001087983 */ /* 0x000f680000300800 */
[----:B------:R0:W-:Y:S02]  /*18720*/  STL [R1+0xca4], R9 ;  /* 0x000ca40901007387 */ /* 0x0001e40000100800 */
[----:B0-----:R-:W-:-:S05]  /*18730*/  LEA R9, P4, R19, R26, 0x1 ;  /* 0x0000001a13097211 */ /* 0x001fca00078808ff */
[----:B------:R0:W-:Y:S04]  /*18740*/  STL [R1+0xce0], R9 ;  /* 0x000ce00901007387 */ /* 0x0001e80000100800 */
[----:B0-----:R-:W5:Y:S01]  /*18750*/  LDL.LU R9, [R1] ;  /* 0x0000000001097983 */ /* 0x001f620000300800 */
[-C--:B------:R-:W-:Y:S02]  /*18760*/  LEA.HI.X.SX32 R24, R24, R13.reuse, 0x1, P6 ;  /* 0x0000000d18187211 */ /* 0x080fe400030f0eff */
[----:B------:R-:W-:-:S03]  /*18770*/  LEA.HI.X.SX32 R25, R25, R13, 0x1, P5 ;  /* 0x0000000d19197211 */ /* 0x000fc600028f0eff */
[----:B------:R0:W-:Y:S02]  /*18780*/  STL [R1+0xcac], R24 ;  /* 0x000cac1801007387 */ /* 0x0001e40000100800 */
[----:B0-----:R-:W-:-:S05]  /*18790*/  LEA R24, P6, R18, R26, 0x1 ;  /* 0x0000001a12187211 */ /* 0x001fca00078c08ff */
[----:B------:R0:W-:Y:S01]  /*187a0*/  STL [R1+0xce8], R24 ;  /* 0x000ce81801007387 */ /* 0x0001e20000100800 */
[----:B------:R-:W-:-:S03]  /*187b0*/  LEA.HI.X.SX32 R23, R23, R13, 0x1, P3 ;  /* 0x0000000d17177211 */ /* 0x000fc600018f0eff */
[----:B0-----:R-:W5:Y:S04]  /*187c0*/  LDL.LU R24, [R1+0xf98] ;  /* 0x000f980001187983 */ /* 0x001f680000300800 */
[----:B------:R2:W-:Y:S02]  /*187d0*/  STL [R1+0xcb4], R25 ;  /* 0x000cb41901007387 */ /* 0x0005e40000100800 */
[----:B--2---:R-:W-:-:S05]  /*187e0*/  LEA R25, P5, R17, R26, 0x1 ;  /* 0x0000001a11197211 */ /* 0x004fca00078a08ff */
[----:B------:R0:W-:Y:S01]  /*187f0*/  STL [R1+0xcf0], R25 ;  /* 0x000cf01901007387 */ /* 0x0001e20000100800 */
[----:B------:R-:W-:-:S03]  /*18800*/  LEA.HI.X.SX32 R22, R22, R13, 0x1, P2 ;  /* 0x0000000d16167211 */ /* 0x000fc600010f0eff */
[----:B0-----:R-:W2:Y:S04]  /*18810*/  LDL.LU R25, [R1+0x39c] ;  /* 0x00039c0001197983 */ /* 0x001ea80000300800 */
[----:B------:R3:W-:Y:S02]  /*18820*/  STL [R1+0xcbc], R23 ;  /* 0x000cbc1701007387 */ /* 0x0007e40000100800 */
[----:B---3--:R-:W-:-:S05]  /*18830*/  LEA R23, P3, R16, R26, 0x1 ;  /* 0x0000001a10177211 */ /* 0x008fca00078608ff */
[----:B------:R0:W-:Y:S01]  /*18840*/  STL [R1+0xcf8], R23 ;  /* 0x000cf81701007387 */ /* 0x0001e20000100800 */
[----:B------:R-:W-:-:S03]  /*18850*/  LEA.HI.X.SX32 R21, R21, R13, 0x1, P1 ;  /* 0x0000000d15157211 */ /* 0x000fc600008f0eff */
[----:B0-----:R-:W3:Y:S04]  /*18860*/  LDL.LU R23, [R1+0xf94] ;  /* 0x000f940001177983 */ /* 0x001ee80000300800 */
[----:B------:R4:W-:Y:S02]  /*18870*/  STL [R1+0xcc4], R22 ;  /* 0x000cc41601007387 */ /* 0x0009e40000100800 */
[----:B----4-:R-:W-:-:S05]  /*18880*/  LEA R22, P2, R15, R26, 0x1 ;  /* 0x0000001a0f167211 */ /* 0x010fca00078408ff */
[----:B------:R0:W-:Y:S01]  /*18890*/  STL [R1+0xd00], R22 ;  /* 0x000d001601007387 */ /* 0x0001e20000100800 */
[----:B------:R-:W-:-:S03]  /*188a0*/  LEA.HI.X.SX32 R20, R20, R13, 0x1, P0 ;  /* 0x0000000d14147211 */ /* 0x000fc600000f0eff */
[----:B0-----:R-:W4:Y:S04]  /*188b0*/  LDL.LU R22, [R1+0xf90] ;  /* 0x000f900001167983 */ /* 0x001f280000300800 */
[----:B------:R0:W-:Y:S02]  /*188c0*/  STL [R1+0xccc], R21 ;  /* 0x000ccc1501007387 */ /* 0x0001e40000100800 */
[----:B0-----:R-:W-:-:S05]  /*188d0*/  LEA R21, P1, R14, R26, 0x1 ;  /* 0x0000001a0e157211 */ /* 0x001fca00078208ff */
[----:B------:R0:W-:Y:S01]  /*188e0*/  STL [R1+0xd08], R21 ;  /* 0x000d081501007387 */ /* 0x0001e20000100800 */
[----:B------:R-:W-:-:S03]  /*188f0*/  LEA.HI.X.SX32 R19, R19, R13, 0x1, P4 ;  /* 0x0000000d13137211 */ /* 0x000fc600020f0eff */
[----:B0-----:R-:W2:Y:S04]  /*18900*/  LDL.LU R21, [R1+0xf8c] ;  /* 0x000f8c0001157983 */ /* 0x001ea80000300800 */
[----:B------:R5:W-:Y:S02]  /*18910*/  STL [R1+0xcd4], R20 ;  /* 0x000cd41401007387 */ /* 0x000be40000100800 */
[----:B-----5:R-:W-:-:S05]  /*18920*/  LEA R20, P0, R11, R26, 0x1 ;  /* 0x0000001a0b147211 */ /* 0x020fca00078008ff */
[----:B------:R0:W-:Y:S01]  /*18930*/  STL [R1+0xd10], R20 ;  /* 0x000d101401007387 */ /* 0x0001e20000100800 */
[----:B------:R-:W-:-:S03]  /*18940*/  LEA.HI.X.SX32 R18, R18, R13, 0x1, P6 ;  /* 0x0000000d12127211 */ /* 0x000fc600030f0eff */
[----:B0-----:R-:W5:Y:S04]  /*18950*/  LDL.LU R20, [R1+0xf88] ;  /* 0x000f880001147983 */ /* 0x001f680000300800 */
[----:B------:R0:W-:Y:S02]  /*18960*/  STL [R1+0xcdc], R19 ;  /* 0x000cdc1301007387 */ /* 0x0001e40000100800 */
[----:B0-----:R-:W-:-:S05]  /*18970*/  LEA R19, P4, R12, R26, 0x1 ;  /* 0x0000001a0c137211 */ /* 0x001fca00078808ff */
[----:B------:R0:W-:Y:S01]  /*18980*/  STL [R1+0xd18], R19 ;  /* 0x000d181301007387 */ /* 0x0001e20000100800 */
[----:B------:R-:W-:-:S03]  /*18990*/  LEA.HI.X.SX32 R17, R17, R13, 0x1, P5 ;  /* 0x0000000d11117211 */ /* 0x000fc600028f0eff */
[----:B0-----:R-:W2:Y:S04]  /*189a0*/  LDL.LU R19, [R1+0xf84] ;  /* 0x000f840001137983 */ /* 0x001ea80000300800 */
        /* <DEDUP_REMOVED lines=32> */
[----:B------:R0:W-:Y:S04]  /*18bb0*/  STL [R1+0xd50], R12 ;  /* 0x000d500c01007387 */ /* 0x0001e80000100800 */
[----:B0-----:R-:W2:Y:S04]  /*18bc0*/  LDL.LU R12, [R1+0xf68] ;  /* 0x000f6800010c7983 */ /* 0x001ea80000300800 */
[----:B------:R0:W-:Y:S02]  /*18bd0*/  STL [R1+0xd1c], R29 ;  /* 0x000d1c1d01007387 */ /* 0x0001e40000100800 */
[----:B0-----:R-:W-:-:S05]  /*18be0*/  LEA R29, P6, R9, R26, 0x1 ;  /* 0x0000001a091d7211 */ /* 0x001fca00078c08ff */
[----:B------:R0:W-:Y:S04]  /*18bf0*/  STL [R1+0xd58], R29 ;  /* 0x000d581d01007387 */ /* 0x0001e80000100800 */
[----:B0-----:R-:W2:Y:S01]  /*18c00*/  LDL.LU R29, [R1+0xf64] ;  /* 0x000f6400011d7983 */ /* 0x001ea20000300800 */
[----:B------:R-:W-:-:S05]  /*18c10*/  LEA.HI.X.SX32 R28, R28, R13, 0x1, P5 ;  /* 0x0000000d1c1c7211 */ /* 0x000fca00028f0eff */
[----:B------:R2:W-:Y:S02]  /*18c20*/  STL [R1+0xd24], R28 ;  /* 0x000d241c01007387 */ /* 0x0005e40000100800 */
[----:B--2---:R-:W-:-:S05]  /*18c30*/  LEA R28, P5, R29, R26, 0x1 ;  /* 0x0000001a1d1c7211 */ /* 0x004fca00078a08ff */
[----:B------:R0:W-:Y:S04]  /*18c40*/  STL [R1+0xd60], R28 ;  /* 0x000d601c01007387 */ /* 0x0001e80000100800 */
[----:B0-----:R-:W2:Y:S01]  /*18c50*/  LDL.LU R28, [R1+0xf60] ;  /* 0x000f6000011c7983 */ /* 0x001ea20000300800 */
[-C--:B------:R-:W-:Y:S02]  /*18c60*/  LEA.HI.X.SX32 R10, R10, R13.reuse, 0x1, P3 ;  /* 0x0000000d0a0a7211 */ /* 0x080fe400018f0eff */
[----:B------:R-:W-:-:S03]  /*18c70*/  LEA.HI.X.SX32 R5, R5, R13, 0x1, P2 ;  /* 0x0000000d05057211 */ /* 0x000fc600010f0eff */
[----:B------:R2:W-:Y:S02]  /*18c80*/  STL [R1+0xd2c], R10 ;  /* 0x000d2c0a01007387 */ /* 0x0005e40000100800 */
[----:B--2---:R-:W-:-:S05]  /*18c90*/  LEA R10, P3, R28, R26, 0x1 ;  /* 0x0000001a1c0a7211 */ /* 0x004fca00078608ff */
        /* <DEDUP_REMOVED lines=27> */
[----:B------:R2:W-:Y:S01]  /*18e50*/  STL [R1+0xd5c], R29 ;  /* 0x000d5c1d01007387 */ /* 0x0005e20000100800 */
[-C--:B------:R-:W-:Y:S02]  /*18e60*/  LEA.HI.X.SX32 R25, R25, R13.reuse, 0x1, P2 ;  /* 0x0000000d19197211 */ /* 0x080fe400010f0eff */
[----:B------:R-:W-:Y:S01]  /*18e70*/  LEA.HI.X.SX32 R7, R7, R13, 0x1, P4 ;  /* 0x0000000d07077211 */ /* 0x000fe200020f0eff */
[----:B------:R-:W-:Y:S02]  /*18e80*/  IMAD R27, R27, c[0x0][0x190], RZ ;  /* 0x000064001b1b7a24 */ /* 0x000fe400078e02ff */
[----:B------:R-:W-:Y:S02]  /*18e90*/  IMAD R0, R0, c[0x0][0x190], RZ ;  /* 0x0000640000007a24 */ /* 0x000fe400078e02ff */
[----:B------:R-:W-:Y:S02]  /*18ea0*/  IMAD R2, R2, c[0x0][0x190], RZ ;  /* 0x0000640002027a24 */ /* 0x000fe400078e02ff */
[----:B------:R-:W-:Y:S01]  /*18eb0*/  IMAD R3, R3, c[0x0][0x190], RZ ;  /* 0x0000640003037a24 */ /* 0x000fe200078e02ff */
[----:B--2---:R-:W-:-:S05]  /*18ec0*/  LEA R29, P5, R9, R26, 0x1 ;  /* 0x0000001a091d7211 */ /* 0x004fca00078a08ff */
[----:B------:R0:W-:Y:S02]  /*18ed0*/  STL [R1+0xd98], R29 ;  /* 0x000d981d01007387 */ /* 0x0001e40000100800 */
[----:B0-----:R-:W-:Y:S02]  /*18ee0*/  LEA.HI.X.SX32 R29, R28, R13, 0x1, P3 ;  /* 0x0000000d1c1d7211 */ /* 0x001fe400018f0eff */
[----:B------:R-:W-:-:S03]  /*18ef0*/  LEA R28, P3, R12, R26, 0x1 ;  /* 0x0000001a0c1c7211 */ /* 0x000fc600078608ff */
[----:B------:R0:W-:Y:S04]  /*18f00*/  STL [R1+0xd64], R29 ;  /* 0x000d641d01007387 */ /* 0x0001e80000100800 */
[----:B------:R1:W-:Y:S04]  /*18f10*/  STL [R1+0xe08], R28 ;  /* 0x000e081c01007387 */ /* 0x0003e80000100800 */
[----:B------:R2:W-:Y:S01]  /*18f20*/  STL [R1+0xd6c], R25 ;  /* 0x000d6c1901007387 */ /* 0x0005e20000100800 */
[----:B0-----:R-:W-:Y:S02]  /*18f30*/  LEA R29, P2, R10, R26, 0x1 ;  /* 0x0000001a0a1d7211 */ /* 0x001fe400078408ff */
[----:B-1----:R-:W-:-:S02]  /*18f40*/  LEA.HI.X.SX32 R28, R5, R13, 0x1, P1 ;  /* 0x0000000d051c7211 */ /* 0x002fc400008f0eff */
[----:B------:R-:W-:Y:S02]  /*18f50*/  LEA.HI.X.SX32 R5, R6, R13, 0x1, P0 ;  /* 0x0000000d06057211 */ /* 0x000fe400000f0eff */
[-C--:B--2---:R-:W-:Y:S01]  /*18f60*/  LEA R25, P1, R11, R26.reuse, 0x1 ;  /* 0x0000001a0b197211 */ /* 0x084fe200078208ff */
[----:B------:R-:W-:Y:S01]  /*18f70*/  STL [R1+0xda0], R29 ;  /* 0x000da01d01007387 */ /* 0x000fe20000100800 */
[----:B------:R-:W-:-:S03]  /*18f80*/  LEA R6, P0, R14, R26, 0x1 ;  /* 0x0000001a0e067211 */ /* 0x000fc600078008ff */
[----:B------:R-:W-:Y:S04]  /*18f90*/  STL [R1+0xd74], R28 ;  /* 0x000d741c01007387 */ /* 0x000fe80000100800 */
[----:B------:R-:W-:Y:S04]  /*18fa0*/  STL [R1+0xda8], R25 ;  /* 0x000da81901007387 */ /* 0x000fe80000100800 */
[----:B------:R0:W-:Y:S04]  /*18fb0*/  STL [R1+0xd7c], R5 ;  /* 0x000d7c0501007387 */ /* 0x0001e80000100800 */
[----:B------:R1:W-:Y:S01]  /*18fc0*/  STL [R1+0xdb0], R6 ;  /* 0x000db00601007387 */ /* 0x0003e20000100800 */
[----:B0-----:R-:W-:-:S03]  /*18fd0*/  LEA R5, P4, R15, R26, 0x1 ;  /* 0x0000001a0f057211 */ /* 0x001fc600078808ff */
[----:B------:R0:W-:Y:S01]  /*18fe0*/  STL [R1+0xd84], R7 ;  /* 0x000d840701007387 */ /* 0x0001e20000100800 */
[----:B-1----:R-:W-:-:S03]  /*18ff0*/  LEA.HI.X.SX32 R6, R8, R13, 0x1, P6 ;  /* 0x0000000d08067211 */ /* 0x002fc600030f0eff */
[----:B------:R1:W-:Y:S01]  /*19000*/  STL [R1+0xdb8], R5 ;  /* 0x000db80501007387 */ /* 0x0003e20000100800 */
[----:B0-----:R-:W-:-:S03]  /*19010*/  LEA R7, P6, R16, R26, 0x1 ;  /* 0x0000001a10077211 */ /* 0x001fc600078c08ff */
[----:B------:R0:W-:Y:S01]  /*19020*/  STL [R1+0xd8c], R6 ;  /* 0x000d8c0601007387 */ /* 0x0001e20000100800 */
[----:B-1----:R-:W-:-:S03]  /*19030*/  LEA.HI.X.SX32 R5, R9, R13, 0x1, P5 ;  /* 0x0000000d09057211 */ /* 0x002fc600028f0eff */
[----:B------:R1:W-:Y:S04]  /*19040*/  STL [R1+0xdc0], R7 ;  /* 0x000dc00701007387 */ /* 0x0003e80000100800 */
[----:B------:R2:W-:Y:S01]  /*19050*/  STL [R1+0xd94], R5 ;  /* 0x000d940501007387 */ /* 0x0005e20000100800 */
[----:B0-----:R-:W-:Y:S02]  /*19060*/  LEA R6, P5, R17, R26, 0x1 ;  /* 0x0000001a11067211 */ /* 0x001fe400078a08ff */
[----:B-1----:R-:W-:-:S03]  /*19070*/  LEA.HI.X.SX32 R7, R12, R13, 0x1, P3 ;  /* 0x0000000d0c077211 */ /* 0x002fc600018f0eff */
[----:B------:R0:W-:Y:S01]  /*19080*/  STL [R1+0xdc8], R6 ;  /* 0x000dc80601007387 */ /* 0x0001e20000100800 */
[----:B--2---:R-:W-:-:S03]  /*19090*/  LEA R5, P3, R18, R26, 0x1 ;  /* 0x0000001a12057211 */ /* 0x004fc600078608ff */
[----:B------:R1:W-:Y:S04]  /*190a0*/  STL [R1+0xe04], R7 ;  /* 0x000e040701007387 */ /* 0x0003e80000100800 */
[----:B------:R2:W-:Y:S01]  /*190b0*/  STL [R1+0xdd0], R5 ;  /* 0x000dd00501007387 */ /* 0x0005e20000100800 */
[----:B0-----:R-:W-:Y:S02]  /*190c0*/  LEA.HI.X.SX32 R6, R10, R13, 0x1, P2 ;  /* 0x0000000d0a067211 */ /* 0x001fe400010f0eff */
[----:B-1----:R-:W-:-:S03]  /*190d0*/  LEA R7, P2, R19, R26, 0x1 ;  /* 0x0000001a13077211 */ /* 0x002fc600078408ff */
[----:B------:R5:W-:Y:S01]  /*190e0*/  STL [R1+0xd9c], R6 ;  /* 0x000d9c0601007387 */ /* 0x000be20000100800 */
[----:B--2---:R-:W-:-:S03]  /*190f0*/  LEA.HI.X.SX32 R5, R11, R13, 0x1, P1 ;  /* 0x0000000d0b057211 */ /* 0x004fc600008f0eff */
[----:B------:R0:W-:Y:S04]  /*19100*/  STL [R1+0xdd8], R7 ;  /* 0x000dd80701007387 */ /* 0x0001e80000100800 */
[----:B------:R1:W-:Y:S01]  /*19110*/  STL [R1+0xda4], R5 ;  /* 0x000da40501007387 */ /* 0x0003e20000100800 */
[----:B-----5:R-:W-:Y:S02]  /*19120*/  LEA R6, P1, R20, R26, 0x1 ;  /* 0x0000001a14067211 */ /* 0x020fe400078208ff */
[----:B0-----:R-:W-:-:S03]  /*19130*/  LEA.HI.X.SX32 R7, R14, R13, 0x1, P0 ;  /* 0x0000000d0e077211 */ /* 0x001fc600000f0eff */
[----:B------:R0:W-:Y:S01]  /*19140*/  STL [R1+0xde0], R6 ;  /* 0x000de00601007387 */ /* 0x0001e20000100800 */
[----:B-1----:R-:W-:-:S03]  /*19150*/  LEA R5, P0, R21, R26, 0x1 ;  /* 0x0000001a15057211 */ /* 0x002fc600078008ff */
[----:B------:R1:W-:Y:S04]  /*19160*/  STL [R1+0xdac], R7 ;  /* 0x000dac0701007387 */ /* 0x0003e80000100800 */
[----:B------:R-:W2:Y:S01]  /*19170*/  LDL.LU R29, [R1+0x410] ;  /* 0x00041000011d7983 */ /* 0x000ea20000300800 */
[----:B0-----:R-:W-:-:S03]  /*19180*/  LEA.HI.X.SX32 R6, R15, R13, 0x1, P4 ;  /* 0x0000000d0f067211 */ /* 0x001fc600020f0eff */
[----:B------:R4:W-:Y:S01]  /*19190*/  STL [R1+0xde8], R5 ;  /* 0x000de80501007387 */ /* 0x0009e20000100800 */
[----:B-1----:R-:W-:-:S03]  /*191a0*/  LEA.HI.X.SX32 R7, R16, R13, 0x1, P6 ;  /* 0x0000000d10077211 */ /* 0x002fc600030f0eff */
[----:B------:R3:W-:Y:S01]  /*191b0*/  STL [R1+0xdb4], R6 ;  /* 0x000db40601007387 */ /* 0x0007e20000100800 */
[-C--:B----4-:R-:W-:Y:S02]  /*191c0*/  LEA R5, P4, R22, R26.reuse, 0x1 ;  /* 0x0000001a16057211 */ /* 0x090fe400078808ff */
[----:B---3--:R-:W-:-:S03]  /*191d0*/  LEA R6, P6, R23, R26, 0x1 ;  /* 0x0000001a17067211 */ /* 0x008fc600078c08ff */
[----:B------:R0:W-:Y:S04]  /*191e0*/  STL [R1+0xdec], R5 ;  /* 0x000dec0501007387 */ /* 0x0001e80000100800 */
[----:B------:R1:W-:Y:S01]  /*191f0*/  STL [R1+0xdbc], R7 ;  /* 0x000dbc0701007387 */ /* 0x0003e20000100800 */
[----:B0-----:R-:W-:-:S03]  /*19200*/  LEA.HI.X.SX32 R5, R17, R13, 0x1, P5 ;  /* 0x0000000d11057211 */ /* 0x001fc600028f0eff */
[----:B------:R0:W-:Y:S01]  /*19210*/  STL [R1+0xdf0], R6 ;  /* 0x000df00601007387 */ /* 0x0001e20000100800 */
[----:B-1----:R-:W-:-:S03]  /*19220*/  LEA R7, P5, R24, R26, 0x1 ;  /* 0x0000001a18077211 */ /* 0x002fc600078a08ff */
        /* <DEDUP_REMOVED lines=16> */
[----:B------:R-:W3:Y:S04]  /*19330*/  LDL.LU R10, [R1+0x430] ;  /* 0x00043000010a7983 */ /* 0x000ee80000300800 */
[----:B------:R-:W-:Y:S04]  /*19340*/  STL [R1+0xde4], R6 ;  /* 0x000de40601007387 */ /* 0x000fe80000100800 */
[----:B------:R-:W4:Y:S01]  /*19350*/  LDL.LU R11, [R1+0x438] ;  /* 0x00043800010b7983 */ /* 0x000f220000300800 */
[----:B0-----:R-:W-:-:S03]  /*19360*/  LEA.HI.X.SX32 R7, R23, R13, 0x1, P6 ;  /* 0x0000000d17077211 */ /* 0x001fc600030f0eff */
[----:B------:R0:W-:Y:S02]  /*19370*/  STL [R1+0x628], R5 ;  /* 0x0006280501007387 */ /* 0x0001e40000100800 */
[----:B0-----:R-:W-:-:S05]  /*19380*/  LEA.HI.X.SX32 R5, R22, R13, 0x1, P4 ;  /* 0x0000000d16057211 */ /* 0x001fca00020f0eff */
[----:B------:R0:W-:Y:S04]  /*19390*/  STL [R1+0x610], R5 ;  /* 0x0006100501007387 */ /* 0x0001e80000100800 */
[----:B------:R-:W-:Y:S01]  /*193a0*/  STL [R1+0x614], R7 ;  /* 0x0006140701007387 */ /* 0x000fe20000100800 */
[----:B0-----:R-:W-:-:S03]  /*193b0*/  LEA.HI.X.SX32 R5, R27, R13, 0x1, P3 ;  /* 0x0000000d1b057211 */ /* 0x001fc600018f0eff */
[----:B------:R-:W5:Y:S01]  /*193c0*/  LDL.LU R27, [R1+0x428] ;  /* 0x00042800011b7983 */ /* 0x000f620000300800 */
[----:B------:R-:W-:-:S05]  /*193d0*/  LEA.HI.X.SX32 R6, R24, R13, 0x1, P5 ;  /* 0x0000000d18067211 */ /* 0x000fca00028f0eff */
[----:B------:R-:W-:Y:S04]  /*193e0*/  STL [R1+0x618], R6 ;  /* 0x0006180601007387 */ /* 0x000fe80000100800 */
[----:B------:R-:W4:Y:S04]  /*193f0*/  LDL.LU R24, [R1+0x440] ;  /* 0x0004400001187983 */ /* 0x000f280000300800 */
[----:B------:R-:W0:Y:S04]  /*19400*/  S2R R28, SR_TID.X ;  /* 0x00000000001c7919 */ /* 0x000e280000002100 */
[----:B------:R1:W-:Y:S02]  /*19410*/  STL [R1+0x61c], R5 ;  /* 0x00061c0501007387 */ /* 0x0003e40000100800 */
[----:B-1----:R-:W-:-:S02]  /*19420*/  LEA.HI.X.SX32 R5, R0, R13, 0x1, P2 ;  /* 0x0000000d00057211 */ /* 0x002fc400010f0eff */
[----:B------:R-:W-:-:S03]  /*19430*/  LEA.HI.X.SX32 R0, R2, R13, 0x1, P1 ;  /* 0x0000000d02007211 */ /* 0x000fc600008f0eff */
[----:B------:R-:W-:Y:S04]  /*19440*/  STL [R1+0x620], R5 ;  /* 0x0006200501007387 */ /* 0x000fe80000100800 */
[----:B------:R1:W-:Y:S04]  /*19450*/  STL [R1+0x624], R0 ;  /* 0x0006240001007387 */ /* 0x0003e80000100800 */
[----:B------:R-:W4:Y:S01]  /*19460*/  LDL.LU R12, [R1+0x448] ;  /* 0x00044800010c7983 */ /* 0x000f220000300800 */
[----:B0-----:R-:W-:-:S03]  /*19470*/  SHF.R.U32.HI R7, RZ, 0x6, R28 ;  /* 0x00000006ff077819 */ /* 0x001fc6000001161c */
[----:B------:R-:W4:Y:S01]  /*19480*/  LDL.LU R23, [R1+0x450] ;  /* 0x0004500001177983 */ /* 0x000f220000300800 */
[----:B-1----:R-:W-:Y:S02]  /*19490*/  LEA.HI.X.SX32 R0, R3, R13, 0x1, P0 ;  /* 0x0000000d03007211 */ /* 0x002fe400000f0eff */
[----:B------:R-:W-:-:S03]  /*194a0*/  SGXT.U32 R7, R7, 0x1 ;  /* 0x000000010707781a */ /* 0x000fc60000000000 */
[----:B------:R0:W-:Y:S01]  /*194b0*/  STL [R1+0x40c], R0 ;  /* 0x00040c0001007387 */ /* 0x0001e20000100800 */
[----:B------:R-:W-:-:S03]  /*194c0*/  LOP3.LUT R28, R7, 0x7e, RZ, 0xfc, !PT ;  /* 0x0000007e071c7812 */ /* 0x000fc600078efcff */
[----:B------:R-:W4:Y:S01]  /*194d0*/  LDL.LU R22, [R1+0x458] ;  /* 0x0004580001167983 */ /* 0x000f220000300800 */
[C---:B------:R-:W-:Y:S01]  /*194e0*/  LOP3.LUT R8, R7.reuse, 0x7e, RZ, 0xfc, !PT ;  /* 0x0000007e07087812 */ /* 0x040fe200078efcff */
[----:B------:R-:W-:Y:S02]  /*194f0*/  IMAD.MOV R6, RZ, RZ, -c[0x0][0x188] ;  /* 0x80006200ff067624 */ /* 0x000fe400078e02ff */
[----:B------:R-:W4:Y:S01]  /*19500*/  LDL.LU R14, [R1+0x460] ;  /* 0x00046000010e7983 */ /* 0x000f220000300800 */
[----:B------:R-:W-:Y:S02]  /*19510*/  IMAD R28, R28, c[0x0][0x188], RZ ;  /* 0x000062001c1c7a24 */ /* 0x000fe400078e02ff */
[----:B------:R-:W-:Y:S01]  /*19520*/  IMAD R8, R8, c[0x0][0x188], RZ ;  /* 0x0000620008087a24 */ /* 0x000fe200078e02ff */
[----:B------:R-:W4:Y:S01]  /*19530*/  LDL.LU R15, [R1+0x468] ;  /* 0x00046800010f7983 */ /* 0x000f220000300800 */
[----:B------:R-:W-:Y:S02]  /*19540*/  IMAD R20, R7, c[0x0][0x188], RZ ;  /* 0x0000620007147a24 */ /* 0x000fe400078e02ff */
[----:B------:R-:W-:Y:S01]  /*19550*/  IMAD R28, R6, 0x2, R28 ;  /* 0x00000002061c7824 */ /* 0x000fe200078e021c */
[----:B------:R-:W4:Y:S01]  /*19560*/  LDL.LU R26, [R1+0x474] ;  /* 0x00047400011a7983 */ /* 0x000f220000300800 */
[----:B--2---:R-:W-:-:S04]  /*19570*/  LEA R2, P0, R29, c[0x0][0x160], 0x1 ;  /* 0x000058001d027a11 */ /* 0x004fc800078008ff */
[----:B0-----:R-:W-:Y:S02]  /*19580*/  LEA.HI.X.SX32 R0, R29, c[0x0][0x164], 0x1, P0 ;  /* 0x000059001d007a11 */ /* 0x001fe400000f0eff */
[----:B------:R-:W-:-:S05]  /*19590*/  LOP3.LUT R29, R7, 0x7e, RZ, 0xfc, !PT ;  /* 0x0000007e071d7812 */ /* 0x000fca00078efcff */
[----:B------:R-:W-:Y:S01]  /*195a0*/  IMAD R29, R29, c[0x0][0x188], RZ ;  /* 0x000062001d1d7a24 */ /* 0x000fe200078e02ff */
[----:B------:R-:W-:-:S03]  /*195b0*/  LEA R7, P1, R8, R2, 0x1 ;  /* 0x0000000208077211 */ /* 0x000fc600078208ff */
[----:B------:R-:W-:-:S04]  /*195c0*/  IMAD R29, R6, 0x2, R29 ;  /* 0x00000002061d7824 */ /* 0x000fc800078e021d */
[----:B------:R-:W-:Y:S01]  /*195d0*/  IMAD R29, R6, 0x2, R29 ;  /* 0x00000002061d7824 */ /* 0x000fe200078e021d */
[-C--:B------:R-:W-:Y:S01]  /*195e0*/  LEA R6, P2, R28, R2.reuse, 0x1 ;  /* 0x000000021c067211 */ /* 0x080fe200078408ff */
[----:B------:R0:W-:Y:S04]  /*195f0*/  STL [R1+0x414], R7 ;  /* 0x0004140701007387 */ /* 0x0001e80000100800 */
[----:B------:R-:W-:Y:S04]  /*19600*/  STL [R1+0x41c], R6 ;  /* 0x00041c0601007387 */ /* 0x000fe80000100800 */
[----:B------:R-:W2:Y:S01]  /*19610*/  LDL.LU R16, [R1+0x47c] ;  /* 0x00047c0001107983 */ /* 0x000ea20000300800 */
[----:B0-----:R-:W-:-:S05]  /*19620*/  LEA R7, P5, R29, R2, 0x1 ;  /* 0x000000021d077211 */ /* 0x001fca00078a08ff */
[----:B------:R3:W-:Y:S04]  /*19630*/  STL [R1+0x424], R7 ;  /* 0x0004240701007387 */ /* 0x0007e80000100800 */
[----:B------:R-:W2:Y:S01]  /*19640*/  LDL.LU R17, [R1+0x478] ;  /* 0x0004780001117983 */ /* 0x000ea20000300800 */
[-C--:B---3--:R-:W-:Y:S02]  /*19650*/  LEA R7, P3, R10, R2.reuse, 0x1 ;  /* 0x000000020a077211 */ /* 0x088fe400078608ff */
[----:B-----5:R-:W-:-:S05]  /*19660*/  LEA R9, P4, R27, R2, 0x1 ;  /* 0x000000021b097211 */ /* 0x020fca00078808ff */
[----:B------:R4:W-:Y:S04]  /*19670*/  STL [R1+0x42c], R9 ;  /* 0x00042c0901007387 */ /* 0x0009e80000100800 */
[----:B------:R-:W3:Y:S01]  /*19680*/  LDL.LU R21, [R1+0x49c] ;  /* 0x00049c0001157983 */ /* 0x000ee20000300800 */
[----:B----4-:R-:W-:-:S03]  /*19690*/  LEA R9, P0, R11, R2, 0x1 ;  /* 0x000000020b097211 */ /* 0x010fc600078008ff */
[----:B------:R-:W-:Y:S04]  /*196a0*/  STL [R1+0x434], R7 ;  /* 0x0004340701007387 */ /* 0x000fe80000100800 */
[----:B------:R0:W-:Y:S04]  /*196b0*/  STL [R1+0x43c], R9 ;  /* 0x00043c0901007387 */ /* 0x0001e80000100800 */
[----:B------:R-:W4:Y:S01]  /*196c0*/  LDL.LU R18, [R1+0x4a4] ;  /* 0x0004a40001127983 */ /* 0x000f220000300800 */
[----:B0-----:R-:W-:Y:S02]  /*196d0*/  LEA.HI.X.SX32 R9, R8, R0, 0x1, P1 ;  /* 0x0000000008097211 */ /* 0x001fe400008f0eff */
[----:B------:R-:W-:-:S03]  /*196e0*/  LEA R8, P1, R24, R2, 0x1 ;  /* 0x0000000218087211 */ /* 0x000fc600078208ff */
[----:B------:R0:W-:Y:S04]  /*196f0*/  STL [R1+0x410], R9 ;  /* 0x0004100901007387 */ /* 0x0001e80000100800 */
[----:B------:R-:W5:Y:S04]  /*19700*/  LDL.LU R19, [R1+0x4ac] ;  /* 0x0004ac0001137983 */ /* 0x000f680000300800 */
[----:B------:R-:W-:Y:S01]  /*19710*/  STL [R1+0x444], R8 ;  /* 0x0004440801007387 */ /* 0x000fe20000100800 */
[----:B0-----:R-:W-:-:S03]  /*19720*/  LEA.HI.X.SX32 R9, R28, R0, 0x1, P2 ;  /* 0x000000001c097211 */ /* 0x001fc600010f0eff */
[----:B------:R-:W5:Y:S04]  /*19730*/  LDL.LU R28, [R1+0x4b4] ;  /* 0x0004b400011c7983 */ /* 0x000f680000300800 */
[----:B------:R0:W-:Y:S02]  /*19740*/  STL [R1+0x418], R9 ;  /* 0x0004180901007387 */ /* 0x0001e40000100800 */
[----:B0-----:R-:W-:Y:S02]  /*19750*/  LEA.HI.X.SX32 R9, R29, R0, 0x1, P5 ;  /* 0x000000001d097211 */ /* 0x001fe400028f0eff */
[----:B------:R-:W5:Y:S01]  /*19760*/  LDL.LU R29, [R1+0x46c] ;  /* 0x00046c00011d7983 */ /* 0x000f620000300800 */
[----:B------:R-:W-:-:S05]  /*19770*/  LEA R13, P2, R12, R2, 0x1 ;  /* 0x000000020c0d7211 */ /* 0x000fca00078408ff */
[----:B------:R0:W-:Y:S01]  /*19780*/  STL [R1+0x44c], R13 ;  /* 0x00044c0d01007387 */ /* 0x0001e20000100800 */
[----:B------:R-:W-:-:S03]  /*19790*/  LEA.HI.X.SX32 R27, R27, R0, 0x1, P4 ;  /* 0x000000001b1b7211 */ /* 0x000fc600020f0eff */
[----:B------:R-:W-:Y:S01]  /*197a0*/  STL [R1+0x420], R9 ;  /* 0x0004200901007387 */ /* 0x000fe20000100800 */
[----:B0-----:R-:W-:-:S05]  /*197b0*/  LEA R13, P5, R23, R2, 0x1 ;  /* 0x00000002170d7211 */ /* 0x001fca00078a08ff */
[----:B------:R0:W-:Y:S04]  /*197c0*/  STL [R1+0x454], R13 ;  /* 0x0004540d01007387 */ /* 0x0001e80000100800 */
[----:B------:R1:W-:Y:S01]  /*197d0*/  STL [R1+0x428], R27 ;  /* 0x0004281b01007387 */ /* 0x0003e20000100800 */
[----:B0-----:R-:W-:Y:S02]  /*197e0*/  LEA R13, P4, R22, R2, 0x1 ;  /* 0x00000002160d7211 */ /* 0x001fe400078808ff */
[----:B-1----:R-:W-:-:S03]  /*197f0*/  LEA.HI.X.SX32 R27, R10, R0, 0x1, P3 ;  /* 0x000000000a1b7211 */ /* 0x002fc600018f0eff */
        /* <DEDUP_REMOVED lines=8> */
[----:B------:R0:W-:Y:S01]  /*19880*/  STL [R1+0x480], R13 ;  /* 0x0004800d01007387 */ /* 0x0001e20000100800 */
[----:B------:R-:W-:-:S03]  /*19890*/  LEA.HI.X.SX32 R24, R12, R0, 0x1, P2 ;  /* 0x000000000c187211 */ /* 0x000fc600010f0eff */
[----:B------:R-:W-:Y:S01]  /*198a0*/  STL [R1+0x440], R27 ;  /* 0x0004401b01007387 */ /* 0x000fe20000100800 */
[----:B0-----:R-:W-:-:S05]  /*198b0*/  LEA R13, P1, R26, R2, 0x1 ;  /* 0x000000021a0d7211 */ /* 0x001fca00078208ff */
[----:B------:R-:W-:Y:S04]  /*198c0*/  STL [R1+0x488], R13 ;  /* 0x0004880d01007387 */ /* 0x000fe80000100800 */
[----:B------:R0:W-:Y:S02]  /*198d0*/  STL [R1+0x448], R24 ;  /* 0x0004481801007387 */ /* 0x0001e40000100800 */
[----:B0-----:R-:W-:Y:S01]  /*198e0*/  LEA.HI.X.SX32 R24, R23, R0, 0x1, P5 ;  /* 0x0000000017187211 */ /* 0x001fe200028f0eff */
[----:B------:R-:W-:-:S04]  /*198f0*/  IMAD.MOV R25, RZ, RZ, -c[0x0][0x188] ;  /* 0x80006200ff197624 */ /* 0x000fc800078e02ff */
[----:B------:R-:W-:-:S04]  /*19900*/  IMAD R3, R25, 0x2, R4 ;  /* 0x0000000219037824 */ /* 0x000fc800078e0204 */
[----:B------:R-:W-:Y:S01]  /*19910*/  IMAD R5, R25, 0x2, R3 ;  /* 0x0000000219057824 */ /* 0x000fe200078e0203 */
[----:B--2---:R-:W-:-:S05]  /*19920*/  LEA R13, P2, R16, R2, 0x1 ;  /* 0x00000002100d7211 */ /* 0x004fca00078408ff */
[----:B------:R-:W-:Y:S01]  /*19930*/  STL [R1+0x490], R13 ;  /* 0x0004900d01007387 */ /* 0x000fe20000100800 */
[----:B------:R-:W-:-:S03]  /*19940*/  LEA R23, P5, R17, R2, 0x1 ;  /* 0x0000000211177211 */ /* 0x000fc600078a08ff */
[----:B------:R0:W-:Y:S04]  /*19950*/  STL [R1+0x450], R24 ;  /* 0x0004501801007387 */ /* 0x0001e80000100800 */
[----:B------:R3:W-:Y:S01]  /*19960*/  STL [R1+0x498], R23 ;  /* 0x0004981701007387 */ /* 0x0007e20000100800 */
[-C--:B0-----:R-:W-:Y:S02]  /*19970*/  LEA.HI.X.SX32 R24, R22, R0.reuse, 0x1, P4 ;  /* 0x0000000016187211 */ /* 0x081fe400020f0eff */
[----:B------:R-:W-:-:S03]  /*19980*/  LEA.HI.X.SX32 R22, R14, R0, 0x1, P3 ;  /* 0x000000000e167211 */ /* 0x000fc600018f0eff */
[----:B------:R4:W-:Y:S01]  /*19990*/  STL [R1+0x458], R24 ;  /* 0x0004581801007387 */ /* 0x0009e20000100800 */
[----:B------:R-:W-:-:S04]  /*199a0*/  IMAD R6, R25, 0x2, R5 ;  /* 0x0000000219067824 */ /* 0x000fc800078e0205 */
[----:B------:R-:W-:-:S04]  /*199b0*/  IMAD R7, R25, 0x2, R6 ;  /* 0x0000000219077824 */ /* 0x000fc800078e0206 */
[----:B------:R-:W-:-:S04]  /*199c0*/  IMAD R8, R25, 0x2, R7 ;  /* 0x0000000219087824 */ /* 0x000fc800078e0207 */
[----:B------:R-:W-:Y:S01]  /*199d0*/  IMAD R9, R25, 0x2, R8 ;  /* 0x0000000219097824 */ /* 0x000fe200078e0208 */
[----:B---3--:R-:W-:-:S05]  /*199e0*/  LEA R23, P4, R21, R2, 0x1 ;  /* 0x0000000215177211 */ /* 0x008fca00078808ff */
[----:B------:R0:W-:Y:S04]  /*199f0*/  STL [R1+0x4a0], R23 ;  /* 0x0004a01701007387 */ /* 0x0001e80000100800 */
[----:B------:R5:W-:Y:S01]  /*19a00*/  STL [R1+0x460], R22 ;  /* 0x0004601601007387 */ /* 0x000be20000100800 */
[----:B----4-:R-:W-:Y:S02]  /*19a10*/  LEA R24, P3, R18, R2, 0x1 ;  /* 0x0000000212187211 */ /* 0x010fe400078608ff */
[----:B0-----:R-:W-:-:S03]  /*19a20*/  LEA.HI.X.SX32 R23, R15, R0, 0x1, P0 ;  /* 0x000000000f177211 */ /* 0x001fc600000f0eff */
[----:B------:R0:W-:Y:S04]  /*19a30*/  STL [R1+0x4a8], R24 ;  /* 0x0004a81801007387 */ /* 0x0001e80000100800 */
[----:B------:R1:W-:Y:S01]  /*19a40*/  STL [R1+0x468], R23 ;  /* 0x0004681701007387 */ /* 0x0003e20000100800 */
[----:B-----5:R-:W-:Y:S02]  /*19a50*/  LEA R22, P0, R19, R2, 0x1 ;  /* 0x0000000213167211 */ /* 0x020fe400078008ff */
[----:B0-----:R-:W-:-:S03]  /*19a60*/  LEA.HI.X.SX32 R24, R26, R0, 0x1, P1 ;  /* 0x000000001a187211 */ /* 0x001fc600008f0eff */
[----:B------:R0:W-:Y:S01]  /*19a70*/  STL [R1+0x4b0], R22 ;  /* 0x0004b01601007387 */ /* 0x0001e20000100800 */
[----:B-1----:R-:W-:-:S03]  /*19a80*/  LEA R23, P1, R28, R2, 0x1 ;  /* 0x000000021c177211 */ /* 0x002fc600078208ff */
[----:B------:R1:W-:Y:S01]  /*19a90*/  STL [R1+0x484], R24 ;  /* 0x0004841801007387 */ /* 0x0003e20000100800 */
[----:B0-----:R-:W-:-:S03]  /*19aa0*/  LEA.HI.X.SX32 R22, R16, R0, 0x1, P2 ;  /* 0x0000000010167211 */ /* 0x001fc600010f0eff */
[----:B------:R0:W-:Y:S04]  /*19ab0*/  STL [R1+0x4b8], R23 ;  /* 0x0004b81701007387 */ /* 0x0001e80000100800 */
[----:B------:R2:W-:Y:S01]  /*19ac0*/  STL [R1+0x48c], R22 ;  /* 0x00048c1601007387 */ /* 0x0005e20000100800 */
[----:B-1----:R-:W-:Y:S02]  /*19ad0*/  LEA R24, P2, R29, R2, 0x1 ;  /* 0x000000021d187211 */ /* 0x002fe400078408ff */
[----:B0-----:R-:W-:Y:S02]  /*19ae0*/  LEA.HI.X.SX32 R23, R17, R0, 0x1, P5 ;  /* 0x0000000011177211 */ /* 0x001fe400028f0eff */
[----:B--2---:R-:W-:Y:S01]  /*19af0*/  LEA R22, P5, R4, R2, 0x1 ;  /* 0x0000000204167211 */ /* 0x004fe200078a08ff */
[----:B------:R-:W-:Y:S04]  /*19b00*/  STL [R1+0x4c0], R24 ;  /* 0x0004c01801007387 */ /* 0x000fe80000100800 */
[----:B------:R0:W-:Y:S04]  /*19b10*/  STL [R1+0x494], R23 ;  /* 0x0004941701007387 */ /* 0x0001e80000100800 */
[----:B------:R1:W-:Y:S01]  /*19b20*/  STL [R1+0x4c8], R22 ;  /* 0x0004c81601007387 */ /* 0x0003e20000100800 */
[----:B0-----:R-:W-:-:S02]  /*19b30*/  LEA.HI.X.SX32 R23, R21, R0, 0x1, P4 ;  /* 0x0000000015177211 */ /* 0x001fc400020f0eff */
[----:B------:R-:W-:Y:S02]  /*19b40*/  LEA.HI.X.SX32 R21, R18, R0, 0x1, P3 ;  /* 0x0000000012157211 */ /* 0x000fe400018f0eff */
[-C--:B-1----:R-:W-:Y:S01]  /*19b50*/  LEA R22, P4, R3, R2.reuse, 0x1 ;  /* 0x0000000203167211 */ /* 0x082fe200078808ff */
[----:B------:R0:W-:Y:S04]  /*19b60*/  STL [R1+0x49c], R23 ;  /* 0x00049c1701007387 */ /* 0x0001e80000100800 */
[----:B------:R1:W-:Y:S04]  /*19b70*/  STL [R1+0x4d0], R22 ;  /* 0x0004d01601007387 */ /* 0x0003e80000100800 */
[----:B------:R2:W-:Y:S01]  /*19b80*/  STL [R1+0x4a4], R21 ;  /* 0x0004a41501007387 */ /* 0x0005e20000100800 */
[----:B0-----:R-:W-:-:S02]  /*19b90*/  LEA R23, P3, R20, R2, 0x1 ;  /* 0x0000000214177211 */ /* 0x001fc400078608ff */
[----:B-1----:R-:W-:-:S03]  /*19ba0*/  LEA.HI.X.SX32 R22, R19, R0, 0x1, P0 ;  /* 0x0000000013167211 */ /* 0x002fc600000f0eff */
[----:B------:R0:W-:Y:S01]  /*19bb0*/  STL [R1+0x60c], R23 ;  /* 0x00060c1701007387 */ /* 0x0001e20000100800 */
[----:B--2---:R-:W-:-:S03]  /*19bc0*/  LEA.HI.X.SX32 R21, R28, R0, 0x1, P1 ;  /* 0x000000001c157211 */ /* 0x004fc600008f0eff */
[----:B------:R1:W-:Y:S04]  /*19bd0*/  STL [R1+0x4ac], R22 ;  /* 0x0004ac1601007387 */ /* 0x0003e80000100800 */
[----:B------:R2:W-:Y:S01]  /*19be0*/  STL [R1+0x4b4], R21 ;  /* 0x0004b41501007387 */ /* 0x0005e20000100800 */
[----:B0-----:R-:W-:Y:S02]  /*19bf0*/  LEA.HI.X.SX32 R23, R29, R0, 0x1, P2 ;  /* 0x000000001d177211 */ /* 0x001fe400010f0eff */
[----:B-1----:R-:W-:Y:S02]  /*19c00*/  LEA R22, P0, R5, R2, 0x1 ;  /* 0x0000000205167211 */ /* 0x002fe400078008ff */
[-C--:B--2---:R-:W-:Y:S01]  /*19c10*/  LEA.HI.X.SX32 R21, R4, R0.reuse, 0x1, P5 ;  /* 0x0000000004157211 */ /* 0x084fe200028f0eff */
[----:B------:R-:W-:Y:S01]  /*19c20*/  STL [R1+0x4bc], R23 ;  /* 0x0004bc1701007387 */ /* 0x000fe20000100800 */
[----:B------:R-:W-:-:S03]  /*19c30*/  LEA.HI.X.SX32 R20, R20, R0, 0x1, P3 ;  /* 0x0000000014147211 */ /* 0x000fc600018f0eff */
[----:B------:R0:W-:Y:S04]  /*19c40*/  STL [R1+0x4c4], R21 ;  /* 0x0004c41501007387 */ /* 0x0001e80000100800 */
[----:B------:R-:W-:Y:S01]  /*19c50*/  STL [R1+0x4d8], R22 ;  /* 0x0004d81601007387 */ /* 0x000fe20000100800 */
[-C--:B0-----:R-:W-:Y:S02]  /*19c60*/  LEA.HI.X.SX32 R21, R3, R0.reuse, 0x1, P4 ;  /* 0x0000000003157211 */ /* 0x081fe400020f0eff */
[----:B------:R-:W-:-:S03]  /*19c70*/  LEA.HI.X.SX32 R3, R5, R0, 0x1, P0 ;  /* 0x0000000005037211 */ /* 0x000fc600000f0eff */
[----:B------:R-:W-:Y:S04]  /*19c80*/  STL [R1+0x4cc], R21 ;  /* 0x0004cc1501007387 */ /* 0x000fe80000100800 */
[----:B------:R0:W-:Y:S04]  /*19c90*/  STL [R1+0x608], R20 ;  /* 0x0006081401007387 */ /* 0x0001e80000100800 */
[----:B------:R1:W-:Y:S01]  /*19ca0*/  STL [R1+0x4d4], R3 ;  /* 0x0004d40301007387 */ /* 0x0003e20000100800 */
[-C--:B0-----:R-:W-:Y:S02]  /*19cb0*/  LEA R20, P0, R6, R2.reuse, 0x1 ;  /* 0x0000000206147211 */ /* 0x081fe400078008ff */
[----:B-1----:R-:W-:-:S03]  /*19cc0*/  LEA R3, P1, R7, R2, 0x1 ;  /* 0x0000000207037211 */ /* 0x002fc600078208ff */
[----:B------:R-:W-:Y:S01]  /*19cd0*/  STL [R1+0x4e0], R20 ;  /* 0x0004e01401007387 */ /* 0x000fe20000100800 */
[----:B------:R-:W-:-:S03]  /*19ce0*/  LEA R21, P2, R8, R2, 0x1 ;  /* 0x0000000208157211 */ /* 0x000fc600078408ff */
[----:B------:R0:W-:Y:S01]  /*19cf0*/  STL [R1+0x4e8], R3 ;  /* 0x0004e80301007387 */ /* 0x0001e20000100800 */
[-C--:B------:R-:W-:Y:S01]  /*19d00*/  LEA.HI.X.SX32 R7, R7, R0.reuse, 0x1, P1 ;  /* 0x0000000007077211 */ /* 0x080fe200008f0eff */
[C---:B------:R-:W-:Y:S02]  /*19d10*/  IMAD R10, R25.reuse, 0x2, R9 ;  /* 0x00000002190a7824 */ /* 0x040fe400078e0209 */
[----:B------:R-:W-:Y:S01]  /*19d20*/  STL [R1+0x4f0], R21 ;  /* 0x0004f01501007387 */ /* 0x000fe20000100800 */
[-C--:B0-----:R-:W-:Y:S02]  /*19d30*/  LEA.HI.X.SX32 R3, R6, R0.reuse, 0x1, P0 ;  /* 0x0000000006037211 */ /* 0x081fe400000f0eff */
[----:B------:R-:W-:Y:S01]  /*19d40*/  LEA.HI.X.SX32 R6, R8, R0, 0x1, P2 ;  /* 0x0000000008067211 */ /* 0x000fe200010f0eff */
[----:B------:R-:W-:Y:S02]  /*19d50*/  IMAD R11, R25, 0x2, R10 ;  /* 0x00000002190b7824 */ /* 0x000fe400078e020a */
[----:B------:R-:W-:Y:S01]  /*19d60*/  STL [R1+0x4dc], R3 ;  /* 0x0004dc0301007387 */ /* 0x000fe20000100800 */
[----:B------:R-:W-:-:S03]  /*19d70*/  LEA R8, P0, R9, R2, 0x1 ;  /* 0x0000000209087211 */ /* 0x000fc600078008ff */
[----:B------:R0:W-:Y:S04]  /*19d80*/  STL [R1+0x4e4], R7 ;  /* 0x0004e40701007387 */ /* 0x0001e80000100800 */
[----:B------:R1:W-:Y:S01]  /*19d90*/  STL [R1+0x4ec], R6 ;  /* 0x0004ec0601007387 */ /* 0x0003e20000100800 */
[----:B------:R-:W-:-:S03]  /*19da0*/  IMAD R12, R25, 0x2, R11 ;  /* 0x00000002190c7824 */ /* 0x000fc600078e020b */
[----:B------:R2:W-:Y:S01]  /*19db0*/  STL [R1+0x4f8], R8 ;  /* 0x0004f80801007387 */ /* 0x0005e20000100800 */
[-C--:B0-----:R-:W-:Y:S02]  /*19dc0*/  LEA R7, P2, R11, R2.reuse, 0x1 ;  /* 0x000000020b077211 */ /* 0x081fe400078408ff */
[----:B-1----:R-:W-:Y:S01]  /*19dd0*/  LEA R6, P1, R10, R2, 0x1 ;  /* 0x000000020a067211 */ /* 0x002fe200078208ff */
[----:B------:R-:W-:-:S04]  /*19de0*/  IMAD R13, R25, 0x2, R12 ;  /* 0x00000002190d7824 */ /* 0x000fc800078e020c */
[----:B------:R0:W-:Y:S01]  /*19df0*/  STL [R1+0x500], R6 ;  /* 0x0005000601007387 */ /* 0x0001e20000100800 */
[-C--:B--2---:R-:W-:Y:S01]  /*19e00*/  LEA.HI.X.SX32 R8, R10, R0.reuse, 0x1, P1 ;  /* 0x000000000a087211 */ /* 0x084fe200008f0eff */
[----:B------:R-:W-:Y:S02]  /*19e10*/  IMAD R14, R25, 0x2, R13 ;  /* 0x00000002190e7824 */ /* 0x000fe400078e020d */
[----:B------:R1:W-:Y:S01]  /*19e20*/  STL [R1+0x508], R7 ;  /* 0x0005080701007387 */ /* 0x0003e20000100800 */
[-C--:B0-----:R-:W-:Y:S02]  /*19e30*/  LEA.HI.X.SX32 R6, R9, R0.reuse, 0x1, P0 ;  /* 0x0000000009067211 */ /* 0x081fe400000f0eff */
[----:B-1----:R-:W-:-:S03]  /*19e40*/  LEA.HI.X.SX32 R7, R11, R0, 0x1, P2 ;  /* 0x000000000b077211 */ /* 0x002fc600010f0eff */
[----:B------:R-:W-:Y:S01]  /*19e50*/  STL [R1+0x4f4], R6 ;  /* 0x0004f40601007387 */ /* 0x000fe20000100800 */
[----:B------:R-:W-:-:S03]  /*19e60*/  LEA R9, P1, R13, R2, 0x1 ;  /* 0x000000020d097211 */ /* 0x000fc600078208ff */
[----:B------:R0:W-:Y:S01]  /*19e70*/  STL [R1+0x4fc], R8 ;  /* 0x0004fc0801007387 */ /* 0x0001e20000100800 */
[----:B------:R-:W-:-:S03]  /*19e80*/  IMAD R15, R25, 0x2, R14 ;  /* 0x00000002190f7824 */ /* 0x000fc600078e020e */
[----:B------:R1:W-:Y:S01]  /*19e90*/  STL [R1+0x504], R7 ;  /* 0x0005040701007387 */ /* 0x0003e20000100800 */
[-C--:B0-----:R-:W-:Y:S02]  /*19ea0*/  LEA R8, P0, R12, R2.reuse, 0x1 ;  /* 0x000000020c087211 */ /* 0x081fe400078008ff */
[----:B-1----:R-:W-:-:S03]  /*19eb0*/  LEA R7, P2, R14, R2, 0x1 ;  /* 0x000000020e077211 */ /* 0x002fc600078408ff */
[----:B------:R-:W-:Y:S01]  /*19ec0*/  STL [R1+0x510], R8 ;  /* 0x0005100801007387 */ /* 0x000fe20000100800 */
[----:B------:R-:W-:-:S03]  /*19ed0*/  LEA.HI.X.SX32 R10, R13, R0, 0x1, P1 ;  /* 0x000000000d0a7211 */ /* 0x000fc600008f0eff */
[----:B------:R0:W-:Y:S01]  /*19ee0*/  STL [R1+0x518], R9 ;  /* 0x0005180901007387 */ /* 0x0001e20000100800 */
[----:B------:R-:W-:-:S03]  /*19ef0*/  IMAD R16, R25, 0x2, R15 ;  /* 0x0000000219107824 */ /* 0x000fc600078e020f */
[----:B------:R1:W-:Y:S01]  /*19f00*/  STL [R1+0x520], R7 ;  /* 0x0005200701007387 */ /* 0x0003e20000100800 */
[-C--:B0-----:R-:W-:Y:S02]  /*19f10*/  LEA.HI.X.SX32 R9, R12, R0.reuse, 0x1, P0 ;  /* 0x000000000c097211 */ /* 0x081fe400000f0eff */
[----:B-1----:R-:W-:-:S03]  /*19f20*/  LEA.HI.X.SX32 R7, R14, R0, 0x1, P2 ;  /* 0x000000000e077211 */ /* 0x002fc600010f0eff */
[----:B------:R-:W-:Y:S01]  /*19f30*/  STL [R1+0x50c], R9 ;  /* 0x00050c0901007387 */ /* 0x000fe20000100800 */
[----:B------:R-:W-:-:S03]  /*19f40*/  IMAD R17, R25, 0x2, R16 ;  /* 0x0000000219117824 */ /* 0x000fc600078e0210 */
[----:B------:R0:W-:Y:S01]  /*19f50*/  STL [R1+0x514], R10 ;  /* 0x0005140a01007387 */ /* 0x0001e20000100800 */
[----:B------:R-:W-:-:S03]  /*19f60*/  IMAD R18, R25, 0x2, R17 ;  /* 0x0000000219127824 */ /* 0x000fc600078e0211 */
[----:B------:R1:W-:Y:S01]  /*19f70*/  STL [R1+0x51c], R7 ;  /* 0x00051c0701007387 */ /* 0x0003e20000100800 */
[-C--:B------:R-:W-:Y:S02]  /*19f80*/  LEA R11, P2, R17, R2.reuse, 0x1 ;  /* 0x00000002110b7211 */ /* 0x080fe400078408ff */
[-C--:B0-----:R-:W-:Y:S02]  /*19f90*/  LEA R10, P0, R15, R2.reuse, 0x1 ;  /* 0x000000020f0a7211 */ /* 0x081fe400078008ff */
[----:B-1----:R-:W-:-:S03]  /*19fa0*/  LEA R7, P1, R16, R2, 0x1 ;  /* 0x0000000210077211 */ /* 0x002fc600078208ff */
[----:B------:R-:W-:Y:S01]  /*19fb0*/  STL [R1+0x528], R10 ;  /* 0x0005280a01007387 */ /* 0x000fe20000100800 */
[----:B------:R-:W-:-:S03]  /*19fc0*/  IMAD R19, R25, 0x2, R18 ;  /* 0x0000000219137824 */ /* 0x000fc600078e0212 */
[----:B------:R0:W-:Y:S01]  /*19fd0*/  STL [R1+0x530], R7 ;  /* 0x0005300701007387 */ /* 0x0001e20000100800 */
[-C--:B------:R-:W-:Y:S01]  /*19fe0*/  LEA.HI.X.SX32 R12, R16, R0.reuse, 0x1, P1 ;  /* 0x00000000100c7211 */ /* 0x080fe200008f0eff */
        /* <DEDUP_REMOVED lines=12> */
[C---:B------:R-:W-:Y:S01]  /*1a0b0*/  IMAD R20, R25.reuse, 0x2, R5 ;  /* 0x0000000219147824 */ /* 0x040fe200078e0205 */
[----:B------:R-:W-:Y:S02]  /*1a0c0*/  LEA.HI.X.SX32 R14, R18, R0, 0x1, P0 ;  /* 0x00000000120e7211 */ /* 0x000fe400000f0eff */
[----:B------:R0:W-:Y:S04]  /*1a0d0*/  STL [R1+0x548], R13 ;  /* 0x0005480d01007387 */ /* 0x0001e80000100800 */
[----:B------:R1:W-:Y:S01]  /*1a0e0*/  STL [R1+0x550], R11 ;  /* 0x0005500b01007387 */ /* 0x0003e20000100800 */
[----:B------:R-:W-:-:S03]  /*1a0f0*/  IMAD R3, R25, 0x2, R20 ;  /* 0x0000000219037824 */ /* 0x000fc600078e0214 */
[----:B------:R2:W-:Y:S01]  /*1a100*/  STL [R1+0x53c], R14 ;  /* 0x00053c0e01007387 */ /* 0x0005e20000100800 */
[-C--:B0-----:R-:W-:Y:S02]  /*1a110*/  LEA.HI.X.SX32 R13, R4, R0.reuse, 0x1, P2 ;  /* 0x00000000040d7211 */ /* 0x081fe400010f0eff */
[----:B-1----:R-:W-:Y:S01]  /*1a120*/  LEA.HI.X.SX32 R11, R19, R0, 0x1, P1 ;  /* 0x00000000130b7211 */ /* 0x002fe200008f0eff */
[----:B------:R-:W-:-:S04]  /*1a130*/  IMAD R21, R25, 0x2, R3 ;  /* 0x0000000219157824 */ /* 0x000fc800078e0203 */
[----:B------:R0:W-:Y:S01]  /*1a140*/  STL [R1+0x544], R11 ;  /* 0x0005440b01007387 */ /* 0x0001e20000100800 */
[----:B--2---:R-:W-:-:S03]  /*1a150*/  LEA R14, P1, R20, R2, 0x1 ;  /* 0x00000002140e7211 */ /* 0x004fc600078208ff */
[----:B------:R1:W-:Y:S01]  /*1a160*/  STL [R1+0x54c], R13 ;  /* 0x00054c0d01007387 */ /* 0x0003e20000100800 */
[-C--:B0-----:R-:W-:Y:S02]  /*1a170*/  LEA R11, P0, R5, R2.reuse, 0x1 ;  /* 0x00000002050b7211 */ /* 0x081fe400078008ff */
[----:B-1----:R-:W-:-:S03]  /*1a180*/  LEA R13, P2, R3, R2, 0x1 ;  /* 0x00000002030d7211 */ /* 0x002fc600078408ff */
[----:B------:R-:W-:Y:S01]  /*1a190*/  STL [R1+0x558], R11 ;  /* 0x0005580b01007387 */ /* 0x000fe20000100800 */
[----:B------:R-:W-:Y:S01]  /*1a1a0*/  IMAD R6, R25, 0x2, R21 ;  /* 0x0000000219067824 */ /* 0x000fe200078e0215 */
[-C--:B------:R-:W-:Y:S02]  /*1a1b0*/  LEA.HI.X.SX32 R5, R5, R0.reuse, 0x1, P0 ;  /* 0x0000000005057211 */ /* 0x080fe400000f0eff */
[----:B------:R-:W-:Y:S01]  /*1a1c0*/  STL [R1+0x560], R14 ;  /* 0x0005600e01007387 */ /* 0x000fe20000100800 */
[----:B------:R-:W-:-:S03]  /*1a1d0*/  LEA.HI.X.SX32 R3, R3, R0, 0x1, P2 ;  /* 0x0000000003037211 */ /* 0x000fc600010f0eff */
[----:B------:R0:W-:Y:S01]  /*1a1e0*/  STL [R1+0x568], R13 ;  /* 0x0005680d01007387 */ /* 0x0001e20000100800 */
[----:B------:R-:W-:-:S03]  /*1a1f0*/  IMAD R8, R25, 0x2, R6 ;  /* 0x0000000219087824 */ /* 0x000fc600078e0206 */
[----:B------:R-:W-:Y:S01]  /*1a200*/  STL [R1+0x554], R5 ;  /* 0x0005540501007387 */ /* 0x000fe20000100800 */
[----:B0-----:R-:W-:Y:S02]  /*1a210*/  LEA.HI.X.SX32 R13, R20, R0, 0x1, P1 ;  /* 0x00000000140d7211 */ /* 0x001fe400008f0eff */
[----:B------:R-:W-:-:S03]  /*1a220*/  LEA R14, P2, R8, R2, 0x1 ;  /* 0x00000002080e7211 */ /* 0x000fc600078408ff */
[----:B------:R0:W-:Y:S04]  /*1a230*/  STL [R1+0x55c], R13 ;  /* 0x00055c0d01007387 */ /* 0x0001e80000100800 */
[----:B------:R1:W-:Y:S01]  /*1a240*/  STL [R1+0x564], R3 ;  /* 0x0005640301007387 */ /* 0x0003e20000100800 */
[----:B------:R-:W-:Y:S01]  /*1a250*/  IMAD R9, R25, 0x2, R8 ;  /* 0x0000000219097824 */ /* 0x000fe200078e0208 */
[-C--:B0-----:R-:W-:Y:S02]  /*1a260*/  LEA R13, P0, R21, R2.reuse, 0x1 ;  /* 0x00000002150d7211 */ /* 0x081fe400078008ff */
[----:B-1----:R-:W-:-:S03]  /*1a270*/  LEA R3, P1, R6, R2, 0x1 ;  /* 0x0000000206037211 */ /* 0x002fc600078208ff */
[----:B------:R-:W-:Y:S01]  /*1a280*/  STL [R1+0x570], R13 ;  /* 0x0005700d01007387 */ /* 0x000fe20000100800 */
[----:B------:R-:W-:-:S03]  /*1a290*/  IMAD R10, R25, 0x2, R9 ;  /* 0x00000002190a7824 */ /* 0x000fc600078e0209 */
[----:B------:R0:W-:Y:S04]  /*1a2a0*/  STL [R1+0x578], R3 ;  /* 0x0005780301007387 */ /* 0x0001e80000100800 */
[----:B------:R1:W-:Y:S01]  /*1a2b0*/  STL [R1+0x580], R14 ;  /* 0x0005800e01007387 */ /* 0x0003e20000100800 */
[----:B------:R-:W-:Y:S01]  /*1a2c0*/  IMAD R7, R25, 0x2, R10 ;  /* 0x0000000219077824 */ /* 0x000fe200078e020a */
[-C--:B0-----:R-:W-:Y:S02]  /*1a2d0*/  LEA.HI.X.SX32 R3, R21, R0.reuse, 0x1, P0 ;  /* 0x0000000015037211 */ /* 0x081fe400000f0eff */
[-C--:B-1----:R-:W-:Y:S02]  /*1a2e0*/  LEA.HI.X.SX32 R14, R6, R0.reuse, 0x1, P1 ;  /* 0x00000000060e7211 */ /* 0x082fe400008f0eff */
[----:B------:R-:W-:Y:S01]  /*1a2f0*/  LEA.HI.X.SX32 R6, R8, R0, 0x1, P2 ;  /* 0x0000000008067211 */ /* 0x000fe200010f0eff */
[----:B------:R-:W-:Y:S01]  /*1a300*/  STL [R1+0x56c], R3 ;  /* 0x00056c0301007387 */ /* 0x000fe20000100800 */
[----:B------:R-:W-:-:S03]  /*1a310*/  LEA R8, P0, R9, R2, 0x1 ;  /* 0x0000000209087211 */ /* 0x000fc600078008ff */
[----:B------:R0:W-:Y:S01]  /*1a320*/  STL [R1+0x574], R14 ;  /* 0x0005740e01007387 */ /* 0x0001e20000100800 */
[----:B------:R-:W-:-:S03]  /*1a330*/  IMAD R12, R25, 0x2, R7 ;  /* 0x00000002190c7824 */ /* 0x000fc600078e0207 */
[----:B------:R1:W-:Y:S01]  /*1a340*/  STL [R1+0x57c], R6 ;  /* 0x00057c0601007387 */ /* 0x0003e20000100800 */
[----:B------:R-:W-:-:S03]  /*1a350*/  IMAD R4, R25, 0x2, R12 ;  /* 0x0000000219047824 */ /* 0x000fc600078e020c */
[----:B------:R-:W-:Y:S01]  /*1a360*/  STL [R1+0x588], R8 ;  /* 0x0005880801007387 */ /* 0x000fe20000100800 */
[-C--:B0-----:R-:W-:Y:S02]  /*1a370*/  LEA R14, P2, R7, R2.reuse, 0x1 ;  /* 0x00000002070e7211 */ /* 0x081fe400078408ff */
[----:B-1----:R-:W-:Y:S01]  /*1a380*/  LEA R6, P1, R10, R2, 0x1 ;  /* 0x000000020a067211 */ /* 0x002fe200078208ff */
[----:B------:R-:W-:-:S04]  /*1a390*/  IMAD R11, R25, 0x2, R4 ;  /* 0x00000002190b7824 */ /* 0x000fc800078e0204 */
[----:B------:R0:W-:Y:S01]  /*1a3a0*/  STL [R1+0x590], R6 ;  /* 0x0005900601007387 */ /* 0x0001e20000100800 */
[----:B------:R-:W-:-:S03]  /*1a3b0*/  LEA.HI.X.SX32 R10, R10, R0, 0x1, P1 ;  /* 0x000000000a0a7211 */ /* 0x000fc600008f0eff */
[----:B------:R-:W-:Y:S01]  /*1a3c0*/  STL [R1+0x598], R14 ;  /* 0x0005980e01007387 */ /* 0x000fe20000100800 */
[-C--:B0-----:R-:W-:Y:S02]  /*1a3d0*/  LEA.HI.X.SX32 R6, R9, R0.reuse, 0x1, P0 ;  /* 0x0000000009067211 */ /* 0x081fe400000f0eff */
[----:B------:R-:W-:Y:S02]  /*1a3e0*/  LEA.HI.X.SX32 R9, R7, R0, 0x1, P2 ;  /* 0x0000000007097211 */ /* 0x000fe400010f0eff */
[----:B------:R-:W-:Y:S01]  /*1a3f0*/  LEA R7, P0, R12, R2, 0x1 ;  /* 0x000000020c077211 */ /* 0x000fe200078008ff */
[----:B------:R-:W-:Y:S01]  /*1a400*/  STL [R1+0x584], R6 ;  /* 0x0005840601007387 */ /* 0x000fe20000100800 */
[----:B------:R-:W-:-:S03]  /*1a410*/  IMAD R5, R25, 0x2, R11 ;  /* 0x0000000219057824 */ /* 0x000fc600078e020b */
[----:B------:R0:W-:Y:S04]  /*1a420*/  STL [R1+0x58c], R10 ;  /* 0x00058c0a01007387 */ /* 0x0001e80000100800 */
[----:B------:R1:W-:Y:S01]  /*1a430*/  STL [R1+0x594], R9 ;  /* 0x0005940901007387 */ /* 0x0003e20000100800 */
[----:B0-----:R-:W-:-:S03]  /*1a440*/  LEA R10, P1, R4, R2, 0x1 ;  /* 0x00000002040a7211 */ /* 0x001fc600078208ff */
[----:B------:R-:W-:Y:S01]  /*1a450*/  STL [R1+0x5a0], R7 ;  /* 0x0005a00701007387 */ /* 0x000fe20000100800 */
[----:B-1----:R-:W-:-:S03]  /*1a460*/  LEA R9, P2, R11, R2, 0x1 ;  /* 0x000000020b097211 */ /* 0x002fc600078408ff */
[----:B------:R0:W-:Y:S01]  /*1a470*/  STL [R1+0x5a8], R10 ;  /* 0x0005a80a01007387 */ /* 0x0001e20000100800 */
[C---:B------:R-:W-:Y:S01]  /*1a480*/  IMAD R13, R25.reuse, 0x2, R5 ;  /* 0x00000002190d7824 */ /* 0x040fe200078e0205 */
[----:B------:R-:W-:Y:S02]  /*1a490*/  LEA.HI.X.SX32 R12, R12, R0, 0x1, P0 ;  /* 0x000000000c0c7211 */ /* 0x000fe400000f0eff */
[----:B------:R1:W-:Y:S01]  /*1a4a0*/  STL [R1+0x5b0], R9 ;  /* 0x0005b00901007387 */ /* 0x0003e20000100800 */
[----:B------:R-:W-:-:S03]  /*1a4b0*/  IMAD R3, R25, 0x2, R13 ;  /* 0x0000000219037824 */ /* 0x000fc600078e020d */
[----:B------:R-:W-:Y:S01]  /*1a4c0*/  STL [R1+0x59c], R12 ;  /* 0x00059c0c01007387 */ /* 0x000fe20000100800 */
[-C--:B0-----:R-:W-:Y:S02]  /*1a4d0*/  LEA.HI.X.SX32 R10, R11, R0.reuse, 0x1, P2 ;  /* 0x000000000b0a7211 */ /* 0x081fe400010f0eff */
[----:B-1----:R-:W-:Y:S02]  /*1a4e0*/  LEA.HI.X.SX32 R9, R4, R0, 0x1, P1 ;  /* 0x0000000004097211 */ /* 0x002fe400008f0eff */
[----:B------:R-:W-:-:S03]  /*1a4f0*/  LEA R11, P1, R13, R2, 0x1 ;  /* 0x000000020d0b7211 */ /* 0x000fc600078208ff */
[----:B------:R0:W-:Y:S01]  /*1a500*/  STL [R1+0x5a4], R9 ;  /* 0x0005a40901007387 */ /* 0x0001e20000100800 */
[----:B------:R-:W-:-:S03]  /*1a510*/  IMAD R8, R25, 0x2, R3 ;  /* 0x0000000219087824 */ /* 0x000fc600078e0203 */
[----:B------:R1:W-:Y:S01]  /*1a520*/  STL [R1+0x5ac], R10 ;  /* 0x0005ac0a01007387 */ /* 0x0003e20000100800 */
        /* <DEDUP_REMOVED lines=8> */
[-C--:B------:R-:W-:Y:S02]  /*1a5b0*/  LEA.HI.X.SX32 R5, R3, R0.reuse, 0x1, P2 ;  /* 0x0000000003057211 */ /* 0x080fe400010f0eff */
[----:B-1----:R-:W-:Y:S01]  /*1a5c0*/  LEA.HI.X.SX32 R10, R13, R0, 0x1, P1 ;  /* 0x000000000d0a7211 */ /* 0x002fe200008f0eff */
[----:B------:R-:W-:Y:S01]  /*1a5d0*/  STL [R1+0x5b4], R11 ;  /* 0x0005b40b01007387 */ /* 0x000fe20000100800 */
[----:B------:R-:W-:-:S03]  /*1a5e0*/  IMAD R4, R25, 0x2, R7 ;  /* 0x0000000219047824 */ /* 0x000fc600078e0207 */
[----:B------:R0:W-:Y:S04]  /*1a5f0*/  STL [R1+0x5bc], R10 ;  /* 0x0005bc0a01007387 */ /* 0x0001e80000100800 */
[----:B------:R1:W-:Y:S01]  /*1a600*/  STL [R1+0x5c4], R5 ;  /* 0x0005c40501007387 */ /* 0x0003e20000100800 */
[-C--:B0-----:R-:W-:Y:S02]  /*1a610*/  LEA R10, P0, R8, R2.reuse, 0x1 ;  /* 0x00000002080a7211 */ /* 0x081fe400078008ff */
[----:B-1----:R-:W-:-:S03]  /*1a620*/  LEA R5, P1, R6, R2, 0x1 ;  /* 0x0000000206057211 */ /* 0x002fc600078208ff */
[----:B------:R-:W-:Y:S01]  /*1a630*/  STL [R1+0x5d0], R10 ;  /* 0x0005d00a01007387 */ /* 0x000fe20000100800 */
[----:B------:R-:W-:Y:S01]  /*1a640*/  IMAD R9, R25, 0x2, R4 ;  /* 0x0000000219097824 */ /* 0x000fe200078e0204 */
[----:B------:R-:W-:Y:S02]  /*1a650*/  LEA R11, P2, R7, R2, 0x1 ;  /* 0x00000002070b7211 */ /* 0x000fe400078408ff */
[----:B------:R0:W-:Y:S01]  /*1a660*/  STL [R1+0x5d8], R5 ;  /* 0x0005d80501007387 */ /* 0x0001e20000100800 */
[-C--:B------:R-:W-:Y:S01]  /*1a670*/  LEA.HI.X.SX32 R6, R6, R0.reuse, 0x1, P1 ;  /* 0x0000000006067211 */ /* 0x080fe200008f0eff */
[----:B------:R-:W-:Y:S01]  /*1a680*/  IMAD R3, R25, 0x2, R9 ;  /* 0x0000000219037824 */ /* 0x000fe200078e0209 */
[-C--:B------:R-:W-:Y:S01]  /*1a690*/  LEA.HI.X.SX32 R7, R7, R0.reuse, 0x1, P2 ;  /* 0x0000000007077211 */ /* 0x080fe200010f0eff */
[----:B------:R-:W-:Y:S01]  /*1a6a0*/  STL [R1+0x5e0], R11 ;  /* 0x0005e00b01007387 */ /* 0x000fe20000100800 */
[----:B0-----:R-:W-:Y:S01]  /*1a6b0*/  LEA.HI.X.SX32 R5, R8, R0, 0x1, P0 ;  /* 0x0000000008057211 */ /* 0x001fe200000f0eff */
[----:B------:R-:W-:Y:S01]  /*1a6c0*/  IMAD R10, R25, 0x2, R3 ;  /* 0x00000002190a7824 */ /* 0x000fe200078e0203 */
[----:B------:R-:W-:-:S03]  /*1a6d0*/  LEA R8, P1, R9, R2, 0x1 ;  /* 0x0000000209087211 */ /* 0x000fc600078208ff */
[----:B------:R0:W-:Y:S04]  /*1a6e0*/  STL [R1+0x5cc], R5 ;  /* 0x0005cc0501007387 */ /* 0x0001e80000100800 */
[----:B------:R1:W-:Y:S04]  /*1a6f0*/  STL [R1+0x5d4], R6 ;  /* 0x0005d40601007387 */ /* 0x0003e80000100800 */
[----:B------:R2:W-:Y:S01]  /*1a700*/  STL [R1+0x5dc], R7 ;  /* 0x0005dc0701007387 */ /* 0x0005e20000100800 */
[----:B0-----:R-:W-:Y:S01]  /*1a710*/  IMAD R5, R25, 0x2, R10 ;  /* 0x0000000219057824 */ /* 0x001fe200078e020a */
[----:B-1----:R-:W-:-:S02]  /*1a720*/  LEA R6, P0, R4, R2, 0x1 ;  /* 0x0000000204067211 */ /* 0x002fc400078008ff */
[----:B--2---:R-:W-:-:S03]  /*1a730*/  LEA R7, P2, R3, R2, 0x1 ;  /* 0x0000000203077211 */ /* 0x004fc600078408ff */
[----:B------:R0:W-:Y:S04]  /*1a740*/  STL [R1+0x5e8], R6 ;  /* 0x0005e80601007387 */ /* 0x0001e80000100800 */
[----:B------:R1:W-:Y:S04]  /*1a750*/  STL [R1+0x5f0], R8 ;  /* 0x0005f00801007387 */ /* 0x0003e80000100800 */
[----:B------:R2:W-:Y:S01]  /*1a760*/  STL [R1+0x5f8], R7 ;  /* 0x0005f80701007387 */ /* 0x0005e20000100800 */
[----:B0-----:R-:W-:Y:S01]  /*1a770*/  IMAD R6, R25, 0x2, R5 ;  /* 0x0000000219067824 */ /* 0x001fe200078e0205 */
[----:B-1----:R-:W-:-:S02]  /*1a780*/  LEA.HI.X.SX32 R8, R4, R0, 0x1, P0 ;  /* 0x0000000004087211 */ /* 0x002fc400000f0eff */
[-C--:B------:R-:W-:Y:S02]  /*1a790*/  LEA.HI.X.SX32 R4, R3, R0.reuse, 0x1, P2 ;  /* 0x0000000003047211 */ /* 0x080fe400010f0eff */
[----:B--2---:R-:W-:Y:S01]  /*1a7a0*/  LEA.HI.X.SX32 R7, R9, R0, 0x1, P1 ;  /* 0x0000000009077211 */ /* 0x004fe200008f0eff */
[----:B------:R0:W-:Y:S01]  /*1a7b0*/  STL [R1+0x5e4], R8 ;  /* 0x0005e40801007387 */ /* 0x0001e20000100800 */
[----:B------:R-:W-:-:S03]  /*1a7c0*/  IMAD R3, R25, 0x2, R6 ;  /* 0x0000000219037824 */ /* 0x000fc600078e0206 */
[----:B------:R1:W-:Y:S04]  /*1a7d0*/  STL [R1+0x5ec], R7 ;  /* 0x0005ec0701007387 */ /* 0x0003e80000100800 */
[----:B------:R2:W-:Y:S01]  /*1a7e0*/  STL [R1+0x5f4], R4 ;  /* 0x0005f40401007387 */ /* 0x0005e20000100800 */
[-C--:B0-----:R-:W-:Y:S02]  /*1a7f0*/  LEA R8, P0, R10, R2.reuse, 0x1 ;  /* 0x000000020a087211 */ /* 0x081fe400078008ff */
[-C--:B-1----:R-:W-:Y:S02]  /*1a800*/  LEA R7, P2, R6, R2.reuse, 0x1 ;  /* 0x0000000206077211 */ /* 0x082fe400078408ff */
[-C--:B--2---:R-:W-:Y:S02]  /*1a810*/  LEA R4, P1, R5, R2.reuse, 0x1 ;  /* 0x0000000205047211 */ /* 0x084fe400078208ff */
[----:B------:R-:W-:Y:S01]  /*1a820*/  LEA R2, P3, R3, R2, 0x1 ;  /* 0x0000000203027211 */ /* 0x000fe200078608ff */
[----:B------:R-:W-:Y:S04]  /*1a830*/  STL [R1+0x5fc], R8 ;  /* 0x0005fc0801007387 */ /* 0x000fe80000100800 */
[----:B------:R0:W-:Y:S04]  /*1a840*/  STL [R1+0x600], R4 ;  /* 0x0006000401007387 */ /* 0x0001e80000100800 */
[----:B------:R-:W-:Y:S04]  /*1a850*/  STL [R1+0x604], R7 ;  /* 0x0006040701007387 */ /* 0x000fe80000100800 */
[----:B------:R1:W-:Y:S01]  /*1a860*/  STL [R1+0x47c], R2 ;  /* 0x00047c0201007387 */ /* 0x0003e20000100800 */
[----:B0-----:R-:W-:-:S02]  /*1a870*/  LEA.HI.X.SX32 R4, R10, R0, 0x1, P0 ;  /* 0x000000000a047211 */ /* 0x001fc400000f0eff */
[----:B-1----:R-:W-:-:S03]  /*1a880*/  LEA.HI.X.SX32 R2, R5, R0, 0x1, P1 ;  /* 0x0000000005027211 */ /* 0x002fc600008f0eff */
[----:B------:R0:W-:Y:S04]  /*1a890*/  STL [R1+0x46c], R4 ;  /* 0x00046c0401007387 */ /* 0x0001e80000100800 */
[----:B------:R1:W-:Y:S01]  /*1a8a0*/  STL [R1+0x474], R2 ;  /* 0x0004740201007387 */ /* 0x0003e20000100800 */
[-C--:B0-----:R-:W-:Y:S02]  /*1a8b0*/  LEA.HI.X.SX32 R4, R6, R0.reuse, 0x1, P2 ;  /* 0x0000000006047211 */ /* 0x081fe400010f0eff */
[----:B-1----:R-:W-:-:S03]  /*1a8c0*/  LEA.HI.X.SX32 R2, R3, R0, 0x1, P3 ;  /* 0x0000000003027211 */ /* 0x002fc600018f0eff */
[----:B------:R0:W-:Y:S04]  /*1a8d0*/  STL [R1+0x478], R4 ;  /* 0x0004780401007387 */ /* 0x0001e80000100800 */
[----:B------:R0:W-:Y:S04]  /*1a8e0*/  STL [R1+0x470], R2 ;  /* 0x0004700201007387 */ /* 0x0001e80000100800 */
        /* <DEDUP_REMOVED lines=83> */
[----:B------:R-:W1:Y:S04]  /*1ae20*/  S2R R29, SR_TID.X ;  /* 0x00000000001d7919 */ /* 0x000e680000002100 */
[----:B------:R0:W-:Y:S04]  /*1ae30*/  STL [R1+0x21c], RZ ;  /* 0x00021cff01007387 */ /* 0x0001e80000100800 */
[----:B------:R0:W-:Y:S04]  /*1ae40*/  STL [R1+0x250], RZ ;  /* 0x000250ff01007387 */ /* 0x0001e80000100800 */
[----:B------:R0:W-:Y:S04]  /*1ae50*/  STL [R1+0x254], RZ ;  /* 0x000254ff01007387 */ /* 0x0001e80000100800 */
[----:B------:R0:W-:Y:S04]  /*1ae60*/  STL [R1+0x258], RZ ;  /* 0x000258ff01007387 */ /* 0x0001e80000100800 */
[----:B------:R0:W-:Y:S04]  /*1ae70*/  STL [R1+0x25c], RZ ;  /* 0x00025cff01007387 */ /* 0x0001e80000100800 */
[----:B------:R-:W2:Y:S04]  /*1ae80*/  S2R R25, SR_TID.X ;  /* 0x0000000000197919 */ /* 0x000ea80000002100 */
[----:B------:R0:W-:Y:S04]  /*1ae90*/  STL [R1+0x270], RZ ;  /* 0x000270ff01007387 */ /* 0x0001e80000100800 */
[----:B------:R0:W-:Y:S04]  /*1aea0*/  STL [R1+0x274], RZ ;  /* 0x000274ff01007387 */ /* 0x0001e80000100800 */
[----:B------:R0:W-:Y:S04]  /*1aeb0*/  STL [R1+0x278], RZ ;  /* 0x000278ff01007387 */ /* 0x0001e80000100800 */
[----:B------:R0:W-:Y:S04]  /*1aec0*/  STL [R1+0x27c], RZ ;  /* 0x00027cff01007387 */ /* 0x0001e80000100800 */
[----:B------:R0:W-:Y:S01]  /*1aed0*/  STL [R1+0x240], RZ ;  /* 0x000240ff01007387 */ /* 0x0001e20000100800 */
[----:B-1----:R-:W-:Y:S01]  /*1aee0*/  LOP3.LUT R29, R29, 0x7f, RZ, 0xc0, !PT ;  /* 0x0000007f1d1d7812 */ /* 0x002fe200078ec0ff */
[----:B------:R-:W-:-:S02]  /*1aef0*/  USHF.L.U32 UR4, UR7, 0x7, URZ ;  /* 0x0000000707047899 */ /* 0x000fc4000800063f */
[----:B------:R-:W-:Y:S01]  /*1af00*/  USHF.L.U32 UR5, UR6, 0x7, URZ ;  /* 0x0000000706057899 */ /* 0x000fe2000800063f */
[----:B--2---:R-:W-:Y:S02]  /*1af10*/  IMAD.SHL.U32 R0, R25, 0x40, RZ ;  /* 0x0000004019007824 */ /* 0x004fe400078e00ff */
[----:B------:R-:W-:Y:S01]  /*1af20*/  IMAD.SHL.U32 R3, R29, 0x2, RZ ;  /* 0x000000021d037824 */ /* 0x000fe200078e00ff */
[----:B------:R-:W-:Y:S02]  /*1af30*/  USHF.R.S32.HI UR6, URZ, 0x1f, UR5 ;  /* 0x0000001f3f067899 */ /* 0x000fe40008011405 */
[----:B------:R-:W-:Y:S02]  /*1af40*/  USHF.R.S32.HI UR7, URZ, 0x1f, UR4 ;  /* 0x0000001f3f077899 */ /* 0x000fe40008011404 */
[----:B------:R-:W-:Y:S02]  /*1af50*/  USHF.L.U32 UR12, UR5, 0x1, URZ ;  /* 0x00000001050c7899 */ /* 0x000fe4000800063f */
[C---:B0-----:R-:W-:Y:S01]  /*1af60*/  LOP3.LUT R29, R25.reuse, 0x7, RZ, 0xc0, !PT ;  /* 0x00000007191d7812 */ /* 0x041fe200078ec0ff */
[----:B------:R-:W-:Y:S02]  /*1af70*/  IMAD.SHL.U32 R28, R25, 0x2, RZ ;  /* 0x00000002191c7824 */ /* 0x000fe400078e00ff */
[----:B------:R-:W2:Y:S01]  /*1af80*/  LDL R25, [R1+0xe10] ;  /* 0x000e100001197983 */ /* 0x000ea20000100800 */
[----:B------:R-:W-:-:S02]  /*1af90*/  IMAD.MOV.U32 R26, RZ, RZ, 0x7f ;  /* 0x0000007fff1a7424 */ /* 0x000fc400078e00ff */
[----:B------:R-:W-:-:S03]  /*1afa0*/  IMAD R29, R29, 0x90, RZ ;  /* 0x000000901d1d7824 */ /* 0x000fc600078e02ff */
[----:B------:R-:W-:Y:S02]  /*1afb0*/  IADD3 R26, R26, c[0x0][0x180], RZ ;  /* 0x000060001a1a7a10 */ /* 0x000fe40007ffe0ff */
[----:B------:R-:W-:Y:S02]  /*1afc0*/  LOP3.LUT R28, R29, 0x10, R28, 0x78, !PT ;  /* 0x000000101d1c7812 */ /* 0x000fe400078e781c */
[----:B------:R-:W-:Y:S02]  /*1afd0*/  SHF.R.S32.HI R29, RZ, 0x1f, R26 ;  /* 0x0000001fff1d7819 */ /* 0x000fe4000001141a */
[----:B------:R-:W-:Y:S02]  /*1afe0*/  LOP3.LUT R4, R0, 0x1800, RZ, 0xc0, !PT ;  /* 0x0000180000047812 */ /* 0x000fe400078ec0ff */
[----:B------:R-:W-:Y:S02]  /*1aff0*/  LEA.HI R29, R29, R26, RZ, 0x7 ;  /* 0x0000001a1d1d7211 */ /* 0x000fe400078f38ff */
[----:B------:R-:W-:-:S02]  /*1b000*/  LOP3.LUT R2, R28, 0x400, R0, 0xf8, !PT ;  /* 0x000004001c027812 */ /* 0x000fc400078ef800 */
[----:B------:R-:W-:-:S03]  /*1b010*/  SHF.R.S32.HI R0, RZ, 0x7, R29 ;  /* 0x00000007ff007819 */ /* 0x000fc6000001141d */
[----:B------:R-:W-:Y:S04]  /*1b020*/  STL [R1+0x380], R2 ;  /* 0x0003800201007387 */ /* 0x000fe80000100800 */
[----:B------:R0:W-:Y:S01]  /*1b030*/  STL [R1+0xe44], R4 ;  /* 0x000e440401007387 */ /* 0x0001e20000100800 */
[----:B--2---:R-:W-:-:S05]  /*1b040*/  IMAD.IADD R0, R25, 0x1, R4 ;  /* 0x0000000119007824 */ /* 0x004fca00078e0204 */
        /* <DEDUP_REMOVED lines=12> */
[----:B------:R-:W3:Y:S04]  /*1b110*/  LDL R25, [R1+0x374] ;  /* 0x0003740001197983 */ /* 0x000ee80000100800 */
        /* <DEDUP_REMOVED lines=12> */
[----:B------:R2:W-:Y:S01]  /*1b1e0*/  STL [R1+0x1a0], RZ ;  /* 0x0001a0ff01007387 */ /* 0x0005e20000100800 */
[----:B------:R-:W-:-:S03]  /*1b1f0*/  LOP3.LUT R5, R3, 0x10, RZ, 0x3c, !PT ;  /* 0x0000001003057812 */ /* 0x000fc600078e3cff */
[----:B------:R2:W-:Y:S01]  /*1b200*/  STL [R1+0x1a4], RZ ;  /* 0x0001a4ff01007387 */ /* 0x0005e20000100800 */
[----:B0-----:R-:W-:-:S03]  /*1b210*/  LOP3.LUT R4, R3, 0x20, RZ, 0x3c, !PT ;  /* 0x0000002003047812 */ /* 0x001fc600078e3cff */
[----:B------:R2:W-:Y:S01]  /*1b220*/  STL [R1+0x1a8], RZ ;  /* 0x0001a8ff01007387 */ /* 0x0005e20000100800 */
[----:B------:R-:W-:-:S03]  /*1b230*/  LOP3.LUT R6, R3, 0x30, RZ, 0x3c, !PT ;  /* 0x0000003003067812 */ /* 0x000fc600078e3cff */
[----:B------:R2:W-:Y:S01]  /*1b240*/  STL [R1+0x1ac], RZ ;  /* 0x0001acff01007387 */ /* 0x0005e20000100800 */
[C---:B------:R-:W-:Y:S02]  /*1b250*/  LOP3.LUT R5, R3.reuse, 0x40, RZ, 0x3c, !PT ;  /* 0x0000004003057812 */ /* 0x040fe400078e3cff */
[C---:B------:R-:W-:Y:S01]  /*1b260*/  LOP3.LUT R4, R3.reuse, 0x50, RZ, 0x3c, !PT ;  /* 0x0000005003047812 */ /* 0x040fe200078e3cff */
[----:B------:R2:W-:Y:S01]  /*1b270*/  STL [R1+0x190], RZ ;  /* 0x000190ff01007387 */ /* 0x0005e20000100800 */
[C---:B------:R-:W-:Y:S02]  /*1b280*/  LOP3.LUT R6, R3.reuse, 0x60, RZ, 0x3c, !PT ;  /* 0x0000006003067812 */ /* 0x040fe400078e3cff */
[----:B------:R-:W-:Y:S01]  /*1b290*/  LOP3.LUT R5, R3, 0x70, RZ, 0x3c, !PT ;  /* 0x0000007003057812 */ /* 0x000fe200078e3cff */
[----:B------:R2:W-:Y:S04]  /*1b2a0*/  STL [R1+0x194], RZ ;  /* 0x000194ff01007387 */ /* 0x0005e80000100800 */
[----:B------:R2:W-:Y:S01]  /*1b2b0*/  STL [R1+0x198], RZ ;  /* 0x000198ff01007387 */ /* 0x0005e20000100800 */
[----:B-1----:R-:W-:-:S03]  /*1b2c0*/  LOP3.LUT R0, R0, 0x40, RZ, 0x3c, !PT ;  /* 0x0000004000007812 */ /* 0x002fc600078e3cff */
[----:B------:R2:W-:Y:S04]  /*1b2d0*/  STL [R1+0x19c], RZ ;  /* 0x00019cff01007387 */ /* 0x0005e80000100800 */
[----:B------:R2:W-:Y:S04]  /*1b2e0*/  STL [R1+0x180], RZ ;  /* 0x000180ff01007387 */ /* 0x0005e80000100800 */
[----:B------:R2:W-:Y:S04]  /*1b2f0*/  STL [R1+0x184], RZ ;  /* 0x000184ff01007387 */ /* 0x0005e80000100800 */
[----:B------:R2:W-:Y:S04]  /*1b300*/  STL [R1+0x188], RZ ;  /* 0x000188ff01007387 */ /* 0x0005e80000100800 */
[----:B------:R2:W-:Y:S01]  /*1b310*/  STL [R1+0x18c], RZ ;  /* 0x00018cff01007387 */ /* 0x0005e20000100800 */
[----:B------:R-:W-:-:S02]  /*1b320*/  USHF.L.U32 UR9, UR4, 0x1, URZ ;  /* 0x0000000104097899 */ /* 0x000fc4000800063f */
[----:B------:R-:W-:Y:S02]  /*1b330*/  USHF.L.U64.HI UR7, UR4, 0x1, UR7 ;  /* 0x0000000104077899 */ /* 0x000fe40008010207 */
[----:B------:R-:W-:Y:S02]  /*1b340*/  USHF.L.U64.HI UR6, UR5, 0x1, UR6 ;  /* 0x0000000105067899 */ /* 0x000fe40008010206 */
[----:B------:R-:W-:Y:S01]  /*1b350*/  UMOV UR4, URZ ;  /* 0x0000003f00047c82 */ /* 0x000fe20008000000 */
[C---:B---3--:R-:W-:Y:S02]  /*1b360*/  LOP3.LUT R4, R25.reuse, 0x20, RZ, 0x3c, !PT ;  /* 0x0000002019047812 */ /* 0x048fe400078e3cff */
[----:B------:R-:W-:Y:S02]  /*1b370*/  LOP3.LUT R3, R25, 0x40, RZ, 0x3c, !PT ;  /* 0x0000004019037812 */ /* 0x000fe400078e3cff */
[C---:B------:R-:W-:Y:S02]  /*1b380*/  LOP3.LUT R4, R2.reuse, 0x20, RZ, 0x3c, !PT ;  /* 0x0000002002047812 */ /* 0x040fe400078e3cff */
[----:B------:R-:W-:-:S02]  /*1b390*/  LOP3.LUT R3, R2, 0x40, RZ, 0x3c, !PT ;  /* 0x0000004002037812 */ /* 0x000fc400078e3cff */
[----:B------:R-:W-:Y:S01]  /*1b3a0*/  LOP3.LUT R2, R2, 0x60, RZ, 0x3c, !PT ;  /* 0x0000006002027812 */ /* 0x000fe200078e3cff */
[----:B------:R2:W-:Y:S04]  /*1b3b0*/  STL [R1+0xe40], R4 ;  /* 0x000e400401007387 */ /* 0x0005e80000100800 */
[----:B------:R2:W-:Y:S04]  /*1b3c0*/  STL [R1+0xe3c], R3 ;  /* 0x000e3c0301007387 */ /* 0x0005e80000100800 */
[----:B------:R2:W-:Y:S04]  /*1b3d0*/  STL [R1+0xe38], R2 ;  /* 0x000e380201007387 */ /* 0x0005e80000100800 */
[----:B------:R2:W-:Y:S01]  /*1b3e0*/  STL [R1+0x384], R0 ;  /* 0x0003840001007387 */ /* 0x0005e20000100800 */
[----:B------:R-:W-:-:S06]  /*1b3f0*/  LOP3.LUT R5, R25, 0x60, RZ, 0x3c, !PT ;  /* 0x0000006019057812 */ /* 0x000fcc00078e3cff */
.L_x_3:
[----:B-----5:R-:W3:Y:S04]  /*1b400*/  LDL R5, [R1+0x608] ;  /* 0x0006080001057983 */ /* 0x020ee80000100800 */
[----:B--2---:R-:W3:Y:S01]  /*1b410*/  LDL R4, [R1+0x60c] ;  /* 0x00060c0001047983 */ /* 0x004ee20000100800 */
[----:B------:R-:W-:Y:S01]  /*1b420*/  UMOV UR5, 0xffffff80 ;  /* 0xffffff8000057882 */ /* 0x000fe20000000000 */
[----:B------:R-:W-:Y:S01]  /*1b430*/  PRMT R2, RZ, 0x7610, R2 ;  /* 0x00007610ff027816 */ /* 0x000fe20000000002 */
[----:B------:R-:W-:Y:S01]  /*1b440*/  ULDC UR8, c[0x0][0x180] ;  /* 0x0000600000087ab9 */ /* 0x000fe20000000800 */
[----:B------:R-:W-:Y:S01]  /*1b450*/  STL [R1+0x254c], R3 ;  /* 0x00254c0301007387 */ /* 0x000fe20000100800 */
[----:B------:R-:W-:-:S03]  /*1b460*/  UIMAD UR5, UR4, UR5, UR8 ;  /* 0x00000005040572a4 */ /* 0x000fc6000f8e0208 */
[----:B------:R-:W-:Y:S04]  /*1b470*/  STL [R1+0x2538], R12 ;  /* 0x0025380c01007387 */ /* 0x000fe80000100800 */
[----:B------:R-:W-:Y:S04]  /*1b480*/  STL [R1+0x2540], R12 ;  /* 0x0025400c01007387 */ /* 0x000fe80000100800 */
[----:B------:R-:W-:Y:S04]  /*1b490*/  STL [R1+0x2548], R12 ;  /* 0x0025480c01007387 */ /* 0x000fe80000100800 */
[----:B0-----:R0:W-:Y:S04]  /*1b4a0*/  STL [R1+0x2550], R12 ;  /* 0x0025500c01007387 */ /* 0x0011e80000100800 */
[----:B------:R-:W-:Y:S04]  /*1b4b0*/  STL [R1+0x2534], R28 ;  /* 0x0025341c01007387 */ /* 0x000fe80000100800 */
[----:B------:R-:W-:Y:S01]  /*1b4c0*/  STL [R1+0x2530], R11 ;  /* 0x0025300b01007387 */ /* 0x000fe20000100800 */
[----:B0-----:R-:W-:-:S03]  /*1b4d0*/  PRMT R12, RZ, 0x7610, R12 ;  /* 0x00007610ff0c7816 */ /* 0x001fc6000000000c */
        /* <DEDUP_REMOVED lines=27> */
[----:B------:R0:W-:Y:S04]  /*1b690*/  STL [R1+0x24cc], R19 ;  /* 0x0024cc1301007387 */ /* 0x0001e80000100800 */
[----:B------:R-:W1:Y:S04]  /*1b6a0*/  S2R R7, SR_TID.X ;  /* 0x0000000000077919 */ /* 0x000e680000002100 */
[----:B0-----:R-:W0:Y:S01]  /*1b6b0*/  S2R R19, SR_TID.X ;  /* 0x0000000000137919 */ /* 0x001e220000002100 */
[----:B-1----:R-:W-:-:S02]  /*1b6c0*/  SHF.R.U32.HI R6, RZ, 0x6, R7 ;  /* 0x00000006ff067819 */ /* 0x002fc40000011607 */
[----:B------:R-:W-:Y:S02]  /*1b6d0*/  SHF.R.U32.HI R7, RZ, 0x6, R7 ;  /* 0x00000006ff077819 */ /* 0x000fe40000011607 */
[----:B------:R-:W-:Y:S02]  /*1b6e0*/  SGXT.U32 R6, R6, 0x1 ;  /* 0x000000010606781a */ /* 0x000fe40000000000 */
[----:B0-----:R-:W-:Y:S01]  /*1b6f0*/  SHF.R.U32.HI R13, RZ, 0x6, R19 ;  /* 0x00000006ff0d7819 */ /* 0x001fe20000011613 */
[----:B------:R-:W-:Y:S01]  /*1b700*/  STL [R1+0x24d8], R19 ;  /* 0x0024d81301007387 */ /* 0x000fe20000100800 */
[----:B------:R-:W-:Y:S02]  /*1b710*/  SGXT.U32 R7, R7, 0x1 ;  /* 0x000000010707781a */ /* 0x000fe40000000000 */
[----:B------:R-:W-:Y:S02]  /*1b720*/  SGXT.U32 R13, R13, 0x1 ;  /* 0x000000010d0d781a */ /* 0x000fe40000000000 */
[----:B------:R-:W-:-:S02]  /*1b730*/  LOP3.LUT R15, R7, 0x2, RZ, 0xfc, !PT ;  /* 0x00000002070f7812 */ /* 0x000fc400078efcff */
[----:B------:R-:W-:Y:S01]  /*1b740*/  ISETP.GE.AND P0, PT, R13, UR5, PT ;  /* 0x000000050d007c0c */ /* 0x000fe2000bf06270 */
[----:B------:R-:W-:Y:S01]  /*1b750*/  STL [R1+0x24dc], R13 ;  /* 0x0024dc0d01007387 */ /* 0x000fe20000100800 */
[----:B------:R-:W-:Y:S02]  /*1b760*/  ISETP.GE.AND P1, PT, R15, UR5, PT ;  /* 0x000000050f007c0c */ /* 0x000fe4000bf26270 */
[C---:B------:R-:W-:Y:S01]  /*1b770*/  LOP3.LUT R7, R6.reuse, 0x4, RZ, 0xfc, !PT ;  /* 0x0000000406077812 */ /* 0x040fe200078efcff */
[----:B------:R-:W2:Y:S01]  /*1b780*/  LDL R28, [R1+0x474] ;  /* 0x00047400011c7983 */ /* 0x000ea20000100800 */
[----:B------:R-:W-:Y:S02]  /*1b790*/  LOP3.LUT R6, R6, 0x6, RZ, 0xfc, !PT ;  /* 0x0000000606067812 */ /* 0x000fe400078efcff */
[----:B------:R-:W-:Y:S01]  /*1b7a0*/  ISETP.GE.AND P2, PT, R7, UR5, PT ;  /* 0x0000000507007c0c */ /* 0x000fe2000bf46270 */
[----:B------:R-:W4:Y:S01]  /*1b7b0*/  LDL R18, [R1+0x600] ;  /* 0x0006000001127983 */ /* 0x000f220000100800 */
[----:B------:R-:W-:-:S03]  /*1b7c0*/  ISETP.GE.AND P3, PT, R6, UR5, PT ;  /* 0x0000000506007c0c */ /* 0x000fc6000bf66270 */
[----:B------:R-:W2:Y:S04]  /*1b7d0*/  LDL R7, [R1+0x46c] ;  /* 0x00046c0001077983 */ /* 0x000ea80000100800 */
[----:B------:R-:W2:Y:S04]  /*1b7e0*/  LDL R6, [R1+0x5fc] ;  /* 0x0005fc0001067983 */ /* 0x000ea80000100800 */
[----:B---3--:R0:W3:Y:S04]  /*1b7f0*/  @!P0 LDG.E.U16 R2, [R4.64] ;  /* 0x0000000a04028981 */ /* 0x0080e8000c1e1500 */
[----:B0-----:R-:W2:Y:S04]  /*1b800*/  LDL R4, [R1+0x470] ;  /* 0x0004700001047983 */ /* 0x001ea80000100800 */
[----:B------:R-:W2:Y:S04]  /*1b810*/  LDL R5, [R1+0x47c] ;  /* 0x00047c0001057983 */ /* 0x000ea80000100800 */
[----:B------:R-:W0:Y:S01]  /*1b820*/  S2R R15, SR_TID.X ;  /* 0x00000000000f7919 */ /* 0x000e220000002100 */
[----:B--2---:R-:W-:-:S04]  /*1b830*/  @!P1 LOP3.LUT R5, R5, R4, RZ, 0x3c, !PT ;  /* 0x0000000405059212 */ /* 0x004fc800078e3cff */
[----:B------:R-:W-:-:S04]  /*1b840*/  @!P1 LOP3.LUT R4, R5, R4, RZ, 0x3c, !PT ;  /* 0x0000000405049212 */ /* 0x000fc800078e3cff */
[----:B------:R-:W-:-:S05]  /*1b850*/  @!P1 LOP3.LUT R5, R5, R4, RZ, 0x3c, !PT ;  /* 0x0000000405059212 */ /* 0x000fca00078e3cff */
[----:B------:R-:W2:Y:S04]  /*1b860*/  @!P1 LDG.E.U16 R12, [R4.64] ;  /* 0x0000000a040c9981 */ /* 0x000ea8000c1e1500 */
[----:B---3--:R-:W-:Y:S04]  /*1b870*/  STL [R1+0x23bc], R2 ;  /* 0x0023bc0201007387 */ /* 0x008fe80000100800 */
        /* <DEDUP_REMOVED lines=43> */
[----:B------:R-:W-:Y:S01]  /*1bb30*/  STL [R1+0x246c], R2 ;  /* 0x00246c0201007387 */ /* 0x000fe20000100800 */
[----:B0-----:R-:W-:-:S03]  /*1bb40*/  SHF.R.U32.HI R11, RZ, 0x6, R15 ;  /* 0x00000006ff0b7819 */ /* 0x001fc6000001160f */
[----:B------:R-:W-:Y:S04]  /*1bb50*/  STL [R1+0x2470], R2 ;  /* 0x0024700201007387 */ /* 0x000fe80000100800 */
[----:B------:R-:W-:Y:S04]  /*1bb60*/  STL [R1+0x2474], R2 ;  /* 0x0024740201007387 */ /* 0x000fe80000100800 */
[----:B------:R-:W-:Y:S04]  /*1bb70*/  STL [R1+0x2478], R2 ;  /* 0x0024780201007387 */ /* 0x000fe80000100800 */
[----:B------:R-:W-:Y:S01]  /*1bb80*/  STL [R1+0x247c], R2 ;  /* 0x00247c0201007387 */ /* 0x000fe20000100800 */
[----:B------:R-:W-:-:S03]  /*1bb90*/  SGXT.U32 R11, R11, 0x1 ;  /* 0x000000010b0b781a */ /* 0x000fc60000000000 */
[----:B------:R-:W-:Y:S04]  /*1bba0*/  STL [R1+0x2480], R2 ;  /* 0x0024800201007387 */ /* 0x000fe80000100800 */
[----:B------:R-:W-:Y:S04]  /*1bbb0*/  STL [R1+0x2484], R2 ;  /* 0x0024840201007387 */ /* 0x000fe80000100800 */
[----:B------:R-:W-:Y:S04]  /*1bbc0*/  STL [R1+0x2488], R2 ;  /* 0x0024880201007387 */ /* 0x000fe80000100800 */
[----:B------:R-:W-:Y:S01]  /*1bbd0*/  STL [R1+0x248c], R2 ;  /* 0x00248c0201007387 */ /* 0x000fe20000100800 */
[----:B------:R-:W-:-:S03]  /*1bbe0*/  LOP3.LUT R11, R11, 0x8, RZ, 0xfc, !PT ;  /* 0x000000080b0b7812 */ /* 0x000fc600078efcff */
[----:B------:R-:W-:Y:S04]  /*1bbf0*/  STL [R1+0x2490], R2 ;  /* 0x0024900201007387 */ /* 0x000fe80000100800 */
[----:B------:R-:W-:Y:S04]  /*1bc00*/  STL [R1+0x2494], R2 ;  /* 0x0024940201007387 */ /* 0x000fe80000100800 */
[----:B------:R-:W-:Y:S04]  /*1bc10*/  STL [R1+0x2498], R2 ;  /* 0x0024980201007387 */ /* 0x000fe80000100800 */
[----:B------:R-:W-:Y:S04]  /*1bc20*/  STL [R1+0x249c], R2 ;  /* 0x00249c0201007387 */ /* 0x000fe80000100800 */
[----:B------:R-:W-:Y:S01]  /*1bc30*/  STL [R1+0x24a0], R2 ;  /* 0x0024a00201007387 */ /* 0x000fe20000100800 */
[----:B------:R-:W-:-:S03]  /*1bc40*/  ISETP.GE.AND P0, PT, R11, UR5, PT ;  /* 0x000000050b007c0c */ /* 0x000fc6000bf06270 */
[----:B------:R-:W-:Y:S04]  /*1bc50*/  STL [R1+0x24a4], R2 ;  /* 0x0024a40201007387 */ /* 0x000fe80000100800 */
[----:B------:R-:W-:Y:S04]  /*1bc60*/  STL [R1+0x24ac], R2 ;  /* 0x0024ac0201007387 */ /* 0x000fe80000100800 */
[----:B------:R-:W-:Y:S04]  /*1bc70*/  STL [R1+0x24b4], R2 ;  /* 0x0024b40201007387 */ /* 0x000fe80000100800 */
[----:B------:R-:W-:Y:S04]  /*1bc80*/  STL [R1+0x24bc], R2 ;  /* 0x0024bc0201007387 */ /* 0x000fe80000100800 */
[----:B------:R-:W3:Y:S04]  /*1bc90*/  LDL.LU R11, [R1+0x2554] ;  /* 0x00255400010b7983 */ /* 0x000ee80000300800 */
[----:B--2---:R0:W-:Y:S04]  /*1bca0*/  STL [R1+0x28], R12 ;  /* 0x0000280c01007387 */ /* 0x0041e80000100800 */
[----:B0-----:R-:W2:Y:S04]  /*1bcb0*/  LDL.LU R12, [R1+0x2550] ;  /* 0x00255000010c7983 */ /* 0x001ea80000300800 */
[----:B------:R-:W2:Y:S04]  /*1bcc0*/  LDL R4, [R1+0x478] ;  /* 0x0004780001047983 */ /* 0x000ea80000100800 */
[----:B------:R-:W2:Y:S01]  /*1bcd0*/  LDL R5, [R1+0x604] ;  /* 0x0006040001057983 */ /* 0x000ea20000100800 */
[----:B------:R-:W-:-:S02]  /*1bce0*/  PRMT R3, RZ, 0x7610, R3 ;  /* 0x00007610ff037816 */ /* 0x000fc40000000003 */
[----:B--2---:R-:W-:-:S04]  /*1bcf0*/  @!P2 LOP3.LUT R5, R5, R4, RZ, 0x3c, !PT ;  /* 0x000000040505a212 */ /* 0x004fc800078e3cff */
[----:B------:R-:W-:-:S04]  /*1bd00*/  @!P2 LOP3.LUT R4, R5, R4, RZ, 0x3c, !PT ;  /* 0x000000040504a212 */ /* 0x000fc800078e3cff */
[----:B------:R-:W-:-:S05]  /*1bd10*/  @!P2 LOP3.LUT R5, R5, R4, RZ, 0x3c, !PT ;  /* 0x000000040505a212 */ /* 0x000fca00078e3cff */
[----:B------:R0:W2:Y:S04]  /*1bd20*/  @!P2 LDG.E.U16 R3, [R4.64] ;  /* 0x0000000a0403a981 */ /* 0x0000a8000c1e1500 */
[----:B0-----:R-:W0:Y:S01]  /*1bd30*/  S2R R5, SR_TID.X ;  /* 0x0000000000057919 */ /* 0x001e220000002100 */
[----:B------:R-:W-:Y:S01]  /*1bd40*/  PRMT R23, RZ, 0x7610, R23 ;  /* 0x00007610ff177816 */ /* 0x000fe20000000017 */
[----:B----4-:R-:W-:Y:S01]  /*1bd50*/  @!P3 IMAD.MOV.U32 R4, RZ, RZ, R18 ;  /* 0x000000ffff04b224 */ /* 0x010fe200078e0012 */
[----:B0-----:R-:W-:-:S04]  /*1bd60*/  SHF.R.U32.HI R5, RZ, 0x6, R5 ;  /* 0x00000006ff057819 */ /* 0x001fc80000011605 */
[----:B------:R-:W-:-:S04]  /*1bd70*/  SGXT.U32 R5, R5, 0x1 ;  /* 0x000000010505781a */ /* 0x000fc80000000000 */
[----:B------:R-:W-:-:S04]  /*1bd80*/  LOP3.LUT R5, R5, 0xc, RZ, 0xfc, !PT ;  /* 0x0000000c05057812 */ /* 0x000fc800078efcff */
[----:B------:R-:W-:Y:S01]  /*1bd90*/  ISETP.GE.AND P2, PT, R5, UR5, PT ;  /* 0x0000000505007c0c */ /* 0x000fe2000bf46270 */
[----:B------:R-:W-:-:S05]  /*1bda0*/  @!P3 IMAD.MOV.U32 R5, RZ, RZ, R28 ;  /* 0x000000ffff05b224 */ /* 0x000fca00078e001c */
[----:B------:R0:W4:Y:S04]  /*1bdb0*/  @!P3 LDG.E.U16 R23, [R4.64] ;  /* 0x0000000a0417b981 */ /* 0x000128000c1e1500 */
[----:B--2---:R1:W-:Y:S04]  /*1bdc0*/  STL [R1+0x50], R3 ;  /* 0x0000500301007387 */ /* 0x0043e80000100800 */
[----:B-1----:R-:W2:Y:S01]  /*1bdd0*/  LDL.LU R3, [R1+0x254c] ;  /* 0x00254c0001037983 */ /* 0x002ea20000300800 */
[----:B------:R-:W-:Y:S01]  /*1bde0*/  SHF.R.U32.HI R15, RZ, 0x6, R15 ;  /* 0x00000006ff0f7819 */ /* 0x000fe2000001160f */
[----:B0-----:R-:W-:-:S02]  /*1bdf0*/  @!P0 IMAD.MOV.U32 R4, RZ, RZ, R6 ;  /* 0x000000ffff048224 */ /* 0x001fc400078e0006 */
[----:B------:R-:W-:Y:S01]  /*1be00*/  @!P0 IMAD.MOV.U32 R5, RZ, RZ, R7 ;  /* 0x000000ffff058224 */ /* 0x000fe200078e0007 */
[----:B------:R-:W-:Y:S01]  /*1be10*/  SGXT.U32 R15, R15, 0x1 ;  /* 0x000000010f0f781a */ /* 0x000fe20000000000 */
[----:B------:R-:W3:Y:S03]  /*1be20*/  LDL R28, [R1+0x5f0] ;  /* 0x0005f000011c7983 */ /* 0x000ee60000100800 */
[----:B------:R-:W-:Y:S01]  /*1be30*/  LOP3.LUT R15, R15, 0xa, RZ, 0xfc, !PT ;  /* 0x0000000a0f0f7812 */ /* 0x000fe200078efcff */
[----:B------:R-:W3:Y:S03]  /*1be40*/  LDL R7, [R1+0x5e4] ;  /* 0x0005e40001077983 */ /* 0x000ee60000100800 */
[----:B------:R-:W-:Y:S01]  /*1be50*/  ISETP.GE.AND P1, PT, R15, UR5, PT ;  /* 0x000000050f007c0c */ /* 0x000fe2000bf26270 */
[----:B------:R-:W3:Y:S04]  /*1be60*/  LDL R6, [R1+0x5e8] ;  /* 0x0005e80001067983 */ /* 0x000ee80000100800 */
[----:B------:R-:W0:Y:S02]  /*1be70*/  S2R R15, SR_TID.X ;  /* 0x00000000000f7919 */ /* 0x000e240000002100 */
[----:B0-----:R-:W-:-:S04]  /*1be80*/  SHF.R.U32.HI R15, RZ, 0x6, R15 ;  /* 0x00000006ff0f7819 */ /* 0x001fc8000001160f */
[----:B------:R-:W-:-:S04]  /*1be90*/  SGXT.U32 R15, R15, 0x1 ;  /* 0x000000010f0f781a */ /* 0x000fc80000000000 */
[----:B------:R-:W-:Y:S02]  /*1bea0*/  LOP3.LUT R18, R15, 0xe, RZ, 0xfc, !PT ;  /* 0x0000000e0f127812 */ /* 0x000fe400078efcff */
[----:B------:R-:W3:Y:S04]  /*1beb0*/  LDL R15, [R1+0x5f8] ;  /* 0x0005f800010f7983 */ /* 0x000ee80000100800 */
[----:B----4-:R0:W-:Y:S01]  /*1bec0*/  STL [R1+0x404], R23 ;  /* 0x0004041701007387 */ /* 0x0101e20000100800 */
[----:B--2---:R-:W-:-:S03]  /*1bed0*/  PRMT R3, RZ, 0x7610, R3 ;  /* 0x00007610ff037816 */ /* 0x004fc60000000003 */
[----:B0-----:R-:W2:Y:S04]  /*1bee0*/  LDL R23, [R1+0x5dc] ;  /* 0x0005dc0001177983 */ /* 0x001ea80000100800 */
[----:B------:R0:W4:Y:S04]  /*1bef0*/  @!P0 LDG.E.U16 R3, [R4.64] ;  /* 0x0000000a04038981 */ /* 0x000128000c1e1500 */
[----:B0-----:R-:W0:Y:S02]  /*1bf00*/  S2R R5, SR_TID.X ;  /* 0x0000000000057919 */ /* 0x001e240000002100 */
[----:B0-----:R-:W-:-:S02]  /*1bf10*/  SHF.R.U32.HI R4, RZ, 0x6, R5 ;  /* 0x00000006ff047819 */ /* 0x001fc40000011605 */
[----:B------:R-:W2:Y:S02]  /*1bf20*/  LDL R5, [R1+0x5f4] ;  /* 0x0005f40001057983 */ /* 0x000ea40000100800 */
[----:B------:R-:W-:-:S04]  /*1bf30*/  SGXT.U32 R4, R4, 0x1 ;  /* 0x000000010404781a */ /* 0x000fc80000000000 */
[----:B------:R-:W-:Y:S02]  /*1bf40*/  LOP3.LUT R4, R4, 0x10, RZ, 0xfc, !PT ;  /* 0x0000001004047812 */ /* 0x000fe400078efcff */
[----:B------:R-:W-:Y:S02]  /*1bf50*/  PRMT R12, RZ, 0x7610, R12 ;  /* 0x00007610ff0c7816 */ /* 0x000fe4000000000c */
[----:B------:R-:W-:Y:S01]  /*1bf60*/  ISETP.GE.AND P0, PT, R4, UR5, PT ;  /* 0x0000000504007c0c */ /* 0x000fe2000bf06270 */
[----:B---3--:R-:W-:-:S05]  /*1bf70*/  @!P1 IMAD.MOV.U32 R4, RZ, RZ, R15 ;  /* 0x000000ffff049224 */ /* 0x008fca00078e000f */
[----:B--2---:R0:W2:Y:S04]  /*1bf80*/  @!P1 LDG.E.U16 R12, [R4.64] ;  /* 0x0000000a040c9981 */ /* 0x0040a8000c1e1500 */
[----:B0-----:R-:W0:Y:S01]  /*1bf90*/  S2R R5, SR_TID.X ;  /* 0x0000000000057919 */ /* 0x001e220000002100 */
[----:B------:R-:W-:-:S03]  /*1bfa0*/  ISETP.GE.AND P3, PT, R18, UR5, PT ;  /* 0x0000000512007c0c */ /* 0x000fc6000bf66270 */
[----:B------:R-:W3:Y:S04]  /*1bfb0*/  LDL R18, [R1+0x5e0] ;  /* 0x0005e00001127983 */ /* 0x000ee80000100800 */
[----:B----4-:R-:W-:Y:S04]  /*1bfc0*/  STL [R1+0x24a8], R3 ;  /* 0x0024a80301007387 */ /* 0x010fe80000100800 */
[----:B------:R-:W-:Y:S04]  /*1bfd0*/  STL [R1+0x24b0], R3 ;  /* 0x0024b00301007387 */ /* 0x000fe80000100800 */
[----:B------:R-:W-:Y:S04]  /*1bfe0*/  STL [R1+0x24b8], R3 ;  /* 0x0024b80301007387 */ /* 0x000fe80000100800 */
[----:B------:R-:W-:Y:S01]  /*1bff0*/  STL [R1+0x24c4], R3 ;  /* 0x0024c40301007387 */ /* 0x000fe20000100800 */
[----:B0-----:R-:W-:-:S03]  /*1c000*/  SHF.R.U32.HI R4, RZ, 0x6, R5 ;  /* 0x00000006ff047819 */ /* 0x001fc60000011605 */
[----:B--2---:R0:W-:Y:S04]  /*1c010*/  STL [R1+0x20], R12 ;  /* 0x0000200c01007387 */ /* 0x0041e80000100800 */
[----:B0-----:R-:W2:Y:S04]  /*1c020*/  LDL.LU R12, [R1+0x2548] ;  /* 0x00254800010c7983 */ /* 0x001ea80000300800 */
[----:B------:R-:W4:Y:S01]  /*1c030*/  LDL R5, [R1+0x5ec] ;  /* 0x0005ec0001057983 */ /* 0x000f220000100800 */
[----:B------:R-:W-:-:S04]  /*1c040*/  SGXT.U32 R4, R4, 0x1 ;  /* 0x000000010404781a */ /* 0x000fc80000000000 */
[----:B------:R-:W-:Y:S02]  /*1c050*/  LOP3.LUT R4, R4, 0x12, RZ, 0xfc, !PT ;  /* 0x0000001204047812 */ /* 0x000fe400078efcff */
[----:B------:R-:W-:Y:S02]  /*1c060*/  PRMT R11, RZ, 0x7610, R11 ;  /* 0x00007610ff0b7816 */ /* 0x000fe4000000000b */
[----:B------:R-:W-:Y:S01]  /*1c070*/  ISETP.GE.AND P1, PT, R4, UR5, PT ;  /* 0x0000000504007c0c */ /* 0x000fe2000bf26270 */
[----:B------:R-:W-:Y:S02]  /*1c080*/  @!P2 IMAD.MOV.U32 R4, RZ, RZ, R28 ;  /* 0x000000ffff04a224 */ /* 0x000fe400078e001c */
[----:B------:R-:W3:Y:S01]  /*1c090*/  LDL R28, [R1+0x5d8] ;  /* 0x0005d800011c7983 */ /* 0x000ee20000100800 */
[----:B--2---:R-:W-:-:S03]  /*1c0a0*/  PRMT R12, RZ, 0x7610, R12 ;  /* 0x00007610ff0c7816 */ /* 0x004fc6000000000c */
[----:B----4-:R0:W2:Y:S04]  /*1c0b0*/  @!P2 LDG.E.U16 R11, [R4.64] ;  /* 0x0000000a040ba981 */ /* 0x0100a8000c1e1500 */
[----:B------:R1:W4:Y:S04]  /*1c0c0*/  @!P3 LDG.E.U16 R12, [R6.64] ;  /* 0x0000000a060cb981 */ /* 0x000328000c1e1500 */
[----:B-1----:R-:W1:Y:S01]  /*1c0d0*/  S2R R7, SR_TID.X ;  /* 0x0000000000077919 */ /* 0x002e620000002100 */
[----:B0-----:R-:W-:Y:S01]  /*1c0e0*/  PRMT R4, RZ, 0x7610, R4 ;  /* 0x00007610ff047816 */ /* 0x001fe20000000004 */
[----:B---3--:R-:W-:Y:S01]  /*1c0f0*/  @!P0 IMAD.MOV.U32 R6, RZ, RZ, R18 ;  /* 0x000000ffff068224 */ /* 0x008fe200078e0012 */
[----:B-1----:R-:W-:-:S04]  /*1c100*/  SHF.R.U32.HI R7, RZ, 0x6, R7 ;  /* 0x00000006ff077819 */ /* 0x002fc80000011607 */
[----:B------:R-:W-:-:S04]  /*1c110*/  SGXT.U32 R7, R7, 0x1 ;  /* 0x000000010707781a */ /* 0x000fc80000000000 */
[----:B------:R-:W-:-:S04]  /*1c120*/  LOP3.LUT R7, R7, 0x16, RZ, 0xfc, !PT ;  /* 0x0000001607077812 */ /* 0x000fc800078efcff */
[----:B------:R-:W-:Y:S01]  /*1c130*/  ISETP.GE.AND P3, PT, R7, UR5, PT ;  /* 0x0000000507007c0c */ /* 0x000fe2000bf66270 */
[----:B------:R-:W-:-:S05]  /*1c140*/  @!P0 IMAD.MOV.U32 R7, RZ, RZ, R23 ;  /* 0x000000ffff078224 */ /* 0x000fca00078e0017 */
[----:B------:R0:W3:Y:S04]  /*1c150*/  @!P0 LDG.E.U16 R4, [R6.64] ;  /* 0x0000000a06048981 */ /* 0x0000e8000c1e1500 */
[----:B--2---:R1:W-:Y:S04]  /*1c160*/  STL [R1+0x4c], R11 ;  /* 0x00004c0b01007387 */ /* 0x0043e80000100800 */
[----:B-1----:R-:W2:Y:S04]  /*1c170*/  LDL.LU R11, [R1+0x2544] ;  /* 0x00254400010b7983 */ /* 0x002ea80000300800 */
[----:B----4-:R1:W-:Y:S04]  /*1c180*/  STL [R1+0x400], R12 ;  /* 0x0004000c01007387 */ /* 0x0103e80000100800 */
[----:B-1----:R-:W4:Y:S04]  /*1c190*/  LDL.LU R12, [R1+0x2540] ;  /* 0x00254000010c7983 */ /* 0x002f280000300800 */
[----:B0-----:R-:W2:Y:S01]  /*1c1a0*/  LDL R7, [R1+0x5d4] ;  /* 0x0005d40001077983 */ /* 0x001ea20000100800 */
[----:B------:R-:W-:Y:S01]  /*1c1b0*/  PRMT R14, RZ, 0x7610, R14 ;  /* 0x00007610ff0e7816 */ /* 0x000fe2000000000e */
[----:B------:R-:W-:-:S02]  /*1c1c0*/  @!P1 IMAD.MOV.U32 R6, RZ, RZ, R28 ;  /* 0x000000ffff069224 */ /* 0x000fc400078e001c */
[----:B------:R-:W0:Y:S02]  /*1c1d0*/  S2R R15, SR_TID.X ;  /* 0x00000000000f7919 */ /* 0x000e240000002100 */
[----:B0-----:R-:W-:-:S04]  /*1c1e0*/  SHF.R.U32.HI R15, RZ, 0x6, R15 ;  /* 0x00000006ff0f7819 */ /* 0x001fc8000001160f */
[----:B------:R-:W-:-:S04]  /*1c1f0*/  SGXT.U32 R15, R15, 0x1 ;  /* 0x000000010f0f781a */ /* 0x000fc80000000000 */
[----:B------:R-:W-:-:S04]  /*1c200*/  LOP3.LUT R15, R15, 0x14, RZ, 0xfc, !PT ;  /* 0x000000140f0f7812 */ /* 0x000fc800078efcff */
[----:B------:R-:W-:Y:S01]  /*1c210*/  ISETP.GE.AND P2, PT, R15, UR5, PT ;  /* 0x000000050f007c0c */ /* 0x000fe2000bf46270 */
[----:B--2---:R0:W2:Y:S04]  /*1c220*/  @!P1 LDG.E.U16 R14, [R6.64] ;  /* 0x0000000a060e9981 */ /* 0x0040a8000c1e1500 */
[----:B------:R-:W1:Y:S04]  /*1c230*/  S2R R15, SR_TID.X ;  /* 0x00000000000f7919 */ /* 0x000e680000002100 */
[----:B---3--:R-:W-:Y:S04]  /*1c240*/  STL [R1+0x23b8], R4 ;  /* 0x0023b80401007387 */ /* 0x008fe80000100800 */
[----:B------:R-:W3:Y:S04]  /*1c250*/  LDL R23, [R1+0x5bc] ;  /* 0x0005bc0001177983 */ /* 0x000ee80000100800 */
[----:B0-----:R-:W3:Y:S01]  /*1c260*/  LDL R6, [R1+0x5cc] ;  /* 0x0005cc0001067983 */ /* 0x001ee20000100800 */
[----:B-1----:R-:W-:-:S04]  /*1c270*/  SHF.R.U32.HI R15, RZ, 0x6, R15 ;  /* 0x00000006ff0f7819 */ /* 0x002fc8000001160f */
[----:B------:R-:W-:-:S04]  /*1c280*/  SGXT.U32 R15, R15, 0x1 ;  /* 0x000000010f0f781a */ /* 0x000fc80000000000 */
[----:B------:R-:W-:-:S04]  /*1c290*/  LOP3.LUT R18, R15, 0x18, RZ, 0xfc, !PT ;  /* 0x000000180f127812 */ /* 0x000fc800078efcff */
[----:B------:R-:W-:Y:S02]  /*1c2a0*/  ISETP.GE.AND P0, PT, R18, UR5, PT ;  /* 0x0000000512007c0c */ /* 0x000fe4000bf06270 */
[----:B------:R-:W3:Y:S04]  /*1c2b0*/  LDL R18, [R1+0x5c0] ;  /* 0x0005c00001127983 */ /* 0x000ee80000100800 */
[----:B--2---:R0:W-:Y:S04]  /*1c2c0*/  STL [R1+0xc], R14 ;  /* 0x00000c0e01007387 */ /* 0x0041e80000100800 */
[----:B------:R-:W3:Y:S01]  /*1c2d0*/  LDL R7, [R1+0x5d0] ;  /* 0x0005d00001077983 */ /* 0x000ee20000100800 */
[----:B------:R-:W-:-:S03]  /*1c2e0*/  PRMT R11, RZ, 0x7610, R11 ;  /* 0x00007610ff0b7816 */ /* 0x000fc6000000000b */
[----:B------:R-:W1:Y:S01]  /*1c2f0*/  S2R R15, SR_TID.X ;  /* 0x00000000000f7919 */ /* 0x000e620000002100 */
[----:B---3--:R-:W-:-:S04]  /*1c300*/  @!P2 LOP3.LUT R7, R7, R6, RZ, 0x3c, !PT ;  /* 0x000000060707a212 */ /* 0x008fc800078e3cff */
[----:B------:R-:W-:-:S04]  /*1c310*/  @!P2 LOP3.LUT R6, R7, R6, RZ, 0x3c, !PT ;  /* 0x000000060706a212 */ /* 0x000fc800078e3cff */
[----:B------:R-:W-:-:S05]  /*1c320*/  @!P2 LOP3.LUT R7, R7, R6, RZ, 0x3c, !PT ;  /* 0x000000060707a212 */ /* 0x000fca00078e3cff */
[----:B------:R-:W2:Y:S01]  /*1c330*/  @!P2 LDG.E.U16 R11, [R6.64] ;  /* 0x0000000a060ba981 */ /* 0x000ea2000c1e1500 */
[----:B-1----:R-:W-:-:S04]  /*1c340*/  SHF.R.U32.HI R15, RZ, 0x6, R15 ;  /* 0x00000006ff0f7819 */ /* 0x002fc8000001160f */
[----:B------:R-:W-:-:S04]  /*1c350*/  SGXT.U32 R15, R15, 0x1 ;  /* 0x000000010f0f781a */ /* 0x000fc80000000000 */
[----:B0-----:R-:W-:Y:S02]  /*1c360*/  LOP3.LUT R14, R15, 0x1a, RZ, 0xfc, !PT ;  /* 0x0000001a0f0e7812 */ /* 0x001fe400078efcff */
[----:B------:R-:W3:Y:S02]  /*1c370*/  LDL R15, [R1+0x5b4] ;  /* 0x0005b400010f7983 */ /* 0x000ee40000100800 */
[----:B------:R-:W-:Y:S02]  /*1c380*/  ISETP.GE.AND P1, PT, R14, UR5, PT ;  /* 0x000000050e007c0c */ /* 0x000fe4000bf26270 */
[----:B------:R-:W3:Y:S04]  /*1c390*/  LDL R14, [R1+0x5b8] ;  /* 0x0005b800010e7983 */ /* 0x000ee80000100800 */
[----:B--2---:R0:W-:Y:S04]  /*1c3a0*/  STL [R1+0x48], R11 ;  /* 0x0000480b01007387 */ /* 0x0041e80000100800 */
[----:B0-----:R-:W2:Y:S04]  /*1c3b0*/  LDL.LU R11, [R1+0x253c] ;  /* 0x00253c00010b7983 */ /* 0x001ea80000300800 */
[----:B------:R-:W2:Y:S04]  /*1c3c0*/  LDL R6, [R1+0x5c4] ;  /* 0x0005c40001067983 */ /* 0x000ea80000100800 */
[----:B------:R-:W2:Y:S01]  /*1c3d0*/  LDL R7, [R1+0x5c8] ;  /* 0x0005c80001077983 */ /* 0x000ea20000100800 */
[----:B----4-:R-:W-:-:S02]  /*1c3e0*/  PRMT R12, RZ, 0x7610, R12 ;  /* 0x00007610ff0c7816 */ /* 0x010fc4000000000c */
[----:B------:R-:W-:Y:S02]  /*1c3f0*/  PRMT R5, RZ, 0x7610, R5 ;  /* 0x00007610ff057816 */ /* 0x000fe40000000005 */
[----:B------:R-:W-:Y:S01]  /*1c400*/  PRMT R20, RZ, 0x7610, R20 ;  /* 0x00007610ff147816 */ /* 0x000fe20000000014 */
[----:B------:R-:W0:Y:S01]  /*1c410*/  S2R R28, SR_TID.X ;  /* 0x00000000001c7919 */ /* 0x000e220000002100 */
[----:B--2---:R-:W-:-:S04]  /*1c420*/  @!P3 LOP3.LUT R7, R7, R6, RZ, 0x3c, !PT ;  /* 0x000000060707b212 */ /* 0x004fc800078e3cff */
[----:B------:R-:W-:-:S04]  /*1c430*/  @!P3 LOP3.LUT R6, R7, R6, RZ, 0x3c, !PT ;  /* 0x000000060706b212 */ /* 0x000fc800078e3cff */
[----:B------:R-:W-:-:S05]  /*1c440*/  @!P3 LOP3.LUT R7, R7, R6, RZ, 0x3c, !PT ;  /* 0x000000060707b212 */ /* 0x000fca00078e3cff */
[----:B------:R1:W2:Y:S04]  /*1c450*/  @!P3 LDG.E.U16 R12, [R6.64] ;  /* 0x0000000a060cb981 */ /* 0x0002a8000c1e1500 */
[----:B-1----:R-:W1:Y:S01]  /*1c460*/  S2R R7, SR_TID.X ;  /* 0x0000000000077919 */ /* 0x002e620000002100 */
[----:B------:R-:W-:Y:S01]  /*1c470*/  @!P0 IMAD.MOV.U32 R6, RZ, RZ, R18 ;  /* 0x000000ffff068224 */ /* 0x000fe200078e0012 */
[----:B-1----:R-:W-:-:S04]  /*1c480*/  SHF.R.U32.HI R7, RZ, 0x6, R7 ;  /* 0x00000006ff077819 */ /* 0x002fc80000011607 */
[----:B------:R-:W-:-:S04]  /*1c490*/  SGXT.U32 R7, R7, 0x1 ;  /* 0x000000010707781a */ /* 0x000fc80000000000 */
[----:B------:R-:W-:-:S04]  /*1c4a0*/  LOP3.LUT R7, R7, 0x1e, RZ, 0xfc, !PT ;  /* 0x0000001e07077812 */ /* 0x000fc800078efcff */
[----:B------:R-:W-:Y:S01]  /*1c4b0*/  ISETP.GE.AND P3, PT, R7, UR5, PT ;  /* 0x0000000507007c0c */ /* 0x000fe2000bf66270 */
[----:B------:R-:W-:-:S05]  /*1c4c0*/  @!P0 IMAD.MOV.U32 R7, RZ, RZ, R23 ;  /* 0x000000ffff078224 */ /* 0x000fca00078e0017 */
[----:B------:R3:W4:Y:S02]  /*1c4d0*/  @!P0 LDG.E.U16 R5, [R6.64] ;  /* 0x0000000a06058981 */ /* 0x000724000c1e1500 */
[----:B---3--:R-:W-:Y:S02]  /*1c4e0*/  @!P1 IMAD.MOV.U32 R6, RZ, RZ, R14 ;  /* 0x000000ffff069224 */ /* 0x008fe400078e000e */
[----:B------:R-:W-:-:S05]  /*1c4f0*/  @!P1 IMAD.MOV.U32 R7, RZ, RZ, R15 ;  /* 0x000000ffff079224 */ /* 0x000fca00078e000f */
[----:B------:R1:W3:Y:S01]  /*1c500*/  @!P1 LDG.E.U16 R20, [R6.64] ;  /* 0x0000000a06149981 */ /* 0x0002e2000c1e1500 */
[----:B0-----:R-:W-:-:S04]  /*1c510*/  SHF.R.U32.HI R28, RZ, 0x6, R28 ;  /* 0x00000006ff1c7819 */ /* 0x001fc8000001161c */
[----:B------:R-:W-:-:S04]  /*1c520*/  SGXT.U32 R28, R28, 0x1 ;  /* 0x000000011c1c781a */ /* 0x000fc80000000000 */
[----:B------:R-:W-:-:S04]  /*1c530*/  LOP3.LUT R28, R28, 0x1c, RZ, 0xfc, !PT ;  /* 0x0000001c1c1c7812 */ /* 0x000fc800078efcff */
[----:B------:R-:W-:Y:S02]  /*1c540*/  ISETP.GE.AND P2, PT, R28, UR5, PT ;  /* 0x000000051c007c0c */ /* 0x000fe4000bf46270 */
[----:B------:R-:W0:Y:S02]  /*1c550*/  S2R R28, SR_TID.X ;  /* 0x00000000001c7919 */ /* 0x000e240000002100 */
[----:B0-----:R-:W-:-:S04]  /*1c560*/  SHF.R.U32.HI R28, RZ, 0x6, R28 ;  /* 0x00000006ff1c7819 */ /* 0x001fc8000001161c */
[----:B------:R-:W-:-:S04]  /*1c570*/  SGXT.U32 R28, R28, 0x1 ;  /* 0x000000011c1c781a */ /* 0x000fc80000000000 */
[----:B------:R-:W-:-:S04]  /*1c580*/  LOP3.LUT R18, R28, 0x20, RZ, 0xfc, !PT ;  /* 0x000000201c127812 */ /* 0x000fc800078efcff */
[----:B------:R-:W-:Y:S01]  /*1c590*/  ISETP.GE.AND P0, PT, R18, UR5, PT ;  /* 0x0000000512007c0c */ /* 0x000fe2000bf06270 */
[----:B--2---:R0:W-:Y:S04]  /*1c5a0*/  STL [R1+0x3fc], R12 ;  /* 0x0003fc0c01007387 */ /* 0x0041e80000100800 */
[----:B0-----:R-:W2:Y:S04]  /*1c5b0*/  LDL.LU R12, [R1+0x2538] ;  /* 0x00253800010c7983 */ /* 0x001ea80000300800 */
[----:B----4-:R-:W-:Y:S04]  /*1c5c0*/  STL [R1+0x23b4], R5 ;  /* 0x0023b40501007387 */ /* 0x010fe80000100800 */
[----:B------:R-:W4:Y:S04]  /*1c5d0*/  LDL R23, [R1+0x59c] ;  /* 0x00059c0001177983 */ /* 0x000f280000100800 */
[----:B------:R-:W2:Y:S04]  /*1c5e0*/  LDL R18, [R1+0x5a0] ;  /* 0x0005a00001127983 */ /* 0x000ea80000100800 */
[----:B------:R-:W2:Y:S04]  /*1c5f0*/  LDL R15, [R1+0x594] ;  /* 0x00059400010f7983 */ /* 0x000ea80000100800 */
[----:B------:R-:W2:Y:S04]  /*1c600*/  LDL R14, [R1+0x598] ;  /* 0x00059800010e7983 */ /* 0x000ea80000100800 */
[----:B-1----:R-:W2:Y:S04]  /*1c610*/  LDL R6, [R1+0x5ac] ;  /* 0x0005ac0001067983 */ /* 0x002ea80000100800 */
[----:B---3--:R0:W-:Y:S04]  /*1c620*/  STL [R1+0x4], R20 ;  /* 0x0000041401007387 */ /* 0x0081e80000100800 */
[----:B------:R-:W2:Y:S01]  /*1c630*/  LDL R7, [R1+0x5b0] ;  /* 0x0005b00001077983 */ /* 0x000ea20000100800 */
[----:B------:R-:W-:-:S03]  /*1c640*/  PRMT R26, RZ, 0x7610, R26 ;  /* 0x00007610ff1a7816 */ /* 0x000fc6000000001a */
[----:B------:R-:W1:Y:S01]  /*1c650*/  S2R R28, SR_TID.X ;  /* 0x00000000001c7919 */ /* 0x000e620000002100 */
[----:B--2---:R-:W-:-:S04]  /*1c660*/  @!P2 LOP3.LUT R7, R7, R6, RZ, 0x3c, !PT ;  /* 0x000000060707a212 */ /* 0x004fc800078e3cff */
[----:B------:R-:W-:-:S04]  /*1c670*/  @!P2 LOP3.LUT R6, R7, R6, RZ, 0x3c, !PT ;  /* 0x000000060706a212 */ /* 0x000fc800078e3cff */
[----:B------:R-:W-:-:S05]  /*1c680*/  @!P2 LOP3.LUT R7, R7, R6, RZ, 0x3c, !PT ;  /* 0x000000060707a212 */ /* 0x000fca00078e3cff */
[----:B------:R2:W3:Y:S01]  /*1c690*/  @!P2 LDG.E.U16 R26, [R6.64] ;  /* 0x0000000a061aa981 */ /* 0x0004e2000c1e1500 */
[----:B-1----:R-:W-:-:S04]  /*1c6a0*/  SHF.R.U32.HI R28, RZ, 0x6, R28 ;  /* 0x00000006ff1c7819 */ /* 0x002fc8000001161c */
[----:B------:R-:W-:-:S04]  /*1c6b0*/  SGXT.U32 R28, R28, 0x1 ;  /* 0x000000011c1c781a */ /* 0x000fc80000000000 */
[----:B------:R-:W-:-:S04]  /*1c6c0*/  LOP3.LUT R28, R28, 0x22, RZ, 0xfc, !PT ;  /* 0x000000221c1c7812 */ /* 0x000fc800078efcff */
[----:B------:R-:W-:Y:S02]  /*1c6d0*/  ISETP.GE.AND P1, PT, R28, UR5, PT ;  /* 0x000000051c007c0c */ /* 0x000fe4000bf26270 */
[----:B------:R-:W4:Y:S04]  /*1c6e0*/  LDL.LU R28, [R1+0x2534] ;  /* 0x00253400011c7983 */ /* 0x000f280000300800 */
[----:B--2---:R-:W2:Y:S04]  /*1c6f0*/  LDL R6, [R1+0x5a4] ;  /* 0x0005a40001067983 */ /* 0x004ea80000100800 */
[----:B---3--:R-:W-:Y:S04]  /*1c700*/  STL [R1+0x44], R26 ;  /* 0x0000441a01007387 */ /* 0x008fe80000100800 */
[----:B------:R-:W2:Y:S01]  /*1c710*/  LDL R7, [R1+0x5a8] ;  /* 0x0005a80001077983 */ /* 0x000ea20000100800 */
[----:B------:R-:W-:-:S02]  /*1c720*/  PRMT R11, RZ, 0x7610, R11 ;  /* 0x00007610ff0b7816 */ /* 0x000fc4000000000b */
[----:B------:R-:W-:Y:S02]  /*1c730*/  PRMT R12, RZ, 0x7610, R12 ;  /* 0x00007610ff0c7816 */ /* 0x000fe4000000000c */
[----:B--2---:R-:W-:-:S04]  /*1c740*/  @!P3 LOP3.LUT R7, R7, R6, RZ, 0x3c, !PT ;  /* 0x000000060707b212 */ /* 0x004fc800078e3cff */
[----:B------:R-:W-:-:S04]  /*1c750*/  @!P3 LOP3.LUT R6, R7, R6, RZ, 0x3c, !PT ;  /* 0x000000060706b212 */ /* 0x000fc800078e3cff */
[----:B------:R-:W-:-:S05]  /*1c760*/  @!P3 LOP3.LUT R7, R7, R6, RZ, 0x3c, !PT ;  /* 0x000000060707b212 */ /* 0x000fca00078e3cff */
[----:B------:R1:W2:Y:S02]  /*1c770*/  @!P3 LDG.E.U16 R11, [R6.64] ;  /* 0x0000000a060bb981 */ /* 0x0002a4000c1e1500 */
[----:B-1----:R-:W-:Y:S02]  /*1c780*/  @!P0 IMAD.MOV.U32 R6, RZ, RZ, R18 ;  /* 0x000000ffff068224 */ /* 0x002fe400078e0012 */
[----:B----4-:R-:W-:-:S05]  /*1c790*/  @!P0 IMAD.MOV.U32 R7, RZ, RZ, R23 ;  /* 0x000000ffff078224 */ /* 0x010fca00078e0017 */
[----:B------:R1:W3:Y:S01]  /*1c7a0*/  @!P0 LDG.E.U16 R12, [R6.64] ;  /* 0x0000000a060c8981 */ /* 0x0002e2000c1e1500 */
[----:B------:R-:W-:Y:S01]  /*1c7b0*/  PRMT R28, RZ, 0x7610, R28 ;  /* 0x00007610ff1c7816 */ /* 0x000fe2000000001c */
[----:B-1----:R-:W-:Y:S02]  /*1c7c0*/  @!P1 IMAD.MOV.U32 R6, RZ, RZ, R14 ;  /* 0x000000ffff069224 */ /* 0x002fe400078e000e */
[----:B------:R-:W-:-:S05]  /*1c7d0*/  @!P1 IMAD.MOV.U32 R7, RZ, RZ, R15 ;  /* 0x000000ffff079224 */ /* 0x000fca00078e000f */
[----:B------:R1:W4:Y:S04]  /*1c7e0*/  @!P1 LDG.E.U16 R28, [R6.64] ;  /* 0x0000000a061c9981 */ /* 0x000328000c1e1500 */
[----:B0-----:R-:W0:Y:S04]  /*1c7f0*/  S2R R20, SR_TID.X ;  /* 0x0000000000147919 */ /* 0x001e280000002100 */
[----:B--2---:R2:W-:Y:S04]  /*1c800*/  STL [R1+0x3f8], R11 ;  /* 0x0003f80b01007387 */ /* 0x0045e80000100800 */
[----:B--2---:R-:W2:Y:S04]  /*1c810*/  LDL.LU R11, [R1+0x2530] ;  /* 0x00253000010b7983 */ /* 0x004ea80000300800 */
[----:B---3--:R-:W-:Y:S04]  /*1c820*/  STL [R1+0x23b0], R12 ;  /* 0x0023b00c01007387 */ /* 0x008fe80000100800 */
[----:B-1----:R-:W3:Y:S04]  /*1c830*/  LDL R6, [R1+0x58c] ;  /* 0x00058c0001067983 */ /* 0x002ee80000100800 */
[----:B------:R-:W3:Y:S01]  /*1c840*/  LDL R7, [R1+0x590] ;  /* 0x0005900001077983 */ /* 0x000ee20000100800 */
[----:B0-----:R-:W-:-:S02]  /*1c850*/  SHF.R.U32.HI R20, RZ, 0x6, R20 ;  /* 0x00000006ff147819 */ /* 0x001fc40000011614 */
[----:B------:R-:W-:Y:S01]  /*1c860*/  PRMT R10, RZ, 0x7610, R10 ;  /* 0x00007610ff0a7816 */ /* 0x000fe2000000000a */
[----:B------:R-:W2:Y:S01]  /*1c870*/  LDL R23, [R1+0x580] ;  /* 0x0005800001177983 */ /* 0x000ea20000100800 */
[----:B------:R-:W-:-:S03]  /*1c880*/  SGXT.U32 R20, R20, 0x1 ;  /* 0x000000011414781a */ /* 0x000fc60000000000 */
[----:B------:R-:W2:Y:S01]  /*1c890*/  LDL R15, [R1+0x574] ;  /* 0x00057400010f7983 */ /* 0x000ea20000100800 */
[----:B------:R-:W-:-:S03]  /*1c8a0*/  LOP3.LUT R26, R20, 0x24, RZ, 0xfc, !PT ;  /* 0x00000024141a7812 */ /* 0x000fc600078efcff */
[----:B------:R-:W2:Y:S01]  /*1c8b0*/  LDL R14, [R1+0x578] ;  /* 0x00057800010e7983 */ /* 0x000ea20000100800 */
[----:B------:R-:W-:-:S03]  /*1c8c0*/  ISETP.GE.AND P2, PT, R26, UR5, PT ;  /* 0x000000051a007c0c */ /* 0x000fc6000bf46270 */
[----:B------:R-:W0:Y:S10]  /*1c8d0*/  S2R R20, SR_TID.X ;  /* 0x0000000000147919 */ /* 0x000e340000002100 */
[----:B---3--:R-:W-:-:S04]  /*1c8e0*/  @!P2 LOP3.LUT R7, R7, R6, RZ, 0x3c, !PT ;  /* 0x000000060707a212 */ /* 0x008fc800078e3cff */
[----:B------:R-:W-:-:S04]  /*1c8f0*/  @!P2 LOP3.LUT R6, R7, R6, RZ, 0x3c, !PT ;  /* 0x000000060706a212 */ /* 0x000fc800078e3cff */
[----:B------:R-:W-:-:S05]  /*1c900*/  @!P2 LOP3.LUT R7, R7, R6, RZ, 0x3c, !PT ;  /* 0x000000060707a212 */ /* 0x000fca00078e3cff */
[----:B------:R-:W3:Y:S01]  /*1c910*/  @!P2 LDG.E.U16 R10, [R6.64] ;  /* 0x0000000a060aa981 */ /* 0x000ee2000c1e1500 */
[--C-:B0-----:R-:W-:Y:S02]  /*1c920*/  SHF.R.U32.HI R26, RZ, 0x6, R20.reuse ;  /* 0x00000006ff1a7819 */ /* 0x101fe40000011614 */
[----:B------:R-:W-:-:S04]  /*1c930*/  SHF.R.U32.HI R20, RZ, 0x6, R20 ;  /* 0x00000006ff147819 */ /* 0x000fc80000011614 */
[----:B------:R-:W-:-:S04]  /*1c940*/  SGXT.U32 R20, R20, 0x1 ;  /* 0x000000011414781a */ /* 0x000fc80000000000 */
[----:B------:R-:W-:Y:S02]  /*1c950*/  LOP3.LUT R18, R20, 0x28, RZ, 0xfc, !PT ;  /* 0x0000002814127812 */ /* 0x000fe400078efcff */
[----:B------:R-:W0:Y:S01]  /*1c960*/  S2R R20, SR_TID.X ;  /* 0x0000000000147919 */ /* 0x000e220000002100 */
[----:B------:R-:W-:-:S04]  /*1c970*/  SGXT.U32 R26, R26, 0x1 ;  /* 0x000000011a1a781a */ /* 0x000fc80000000000 */
[----:B------:R-:W-:-:S04]  /*1c980*/  LOP3.LUT R26, R26, 0x26, RZ, 0xfc, !PT ;  /* 0x000000261a1a7812 */ /* 0x000fc800078efcff */
[----:B------:R-:W-:Y:S02]  /*1c990*/  ISETP.GE.AND P3, PT, R26, UR5, PT ;  /* 0x000000051a007c0c */ /* 0x000fe4000bf66270 */
[----:B------:R-:W2:Y:S01]  /*1c9a0*/  LDL R26, [R1+0x57c] ;  /* 0x00057c00011a7983 */ /* 0x000ea20000100800 */
[----:B0-----:R-:W-:-:S04]  /*1c9b0*/  SHF.R.U32.HI R20, RZ, 0x6, R20 ;  /* 0x00000006ff147819 */ /* 0x001fc80000011614 */
[----:B------:R-:W-:-:S04]  /*1c9c0*/  SGXT.U32 R20, R20, 0x1 ;  /* 0x000000011414781a */ /* 0x000fc80000000000 */
[----:B------:R-:W-:Y:S01]  /*1c9d0*/  LOP3.LUT R20, R20, 0x2a, RZ, 0xfc, !PT ;  /* 0x0000002a14147812 */ /* 0x000fe200078efcff */
[----:B----4-:R-:W-:Y:S03]  /*1c9e0*/  STL [R1+0x2388], R28 ;  /* 0x0023881c01007387 */ /* 0x010fe60000100800 */
[----:B------:R-:W-:Y:S01]  /*1c9f0*/  ISETP.GE.AND P1, PT, R20, UR5, PT ;  /* 0x0000000514007c0c */ /* 0x000fe2000bf26270 */
[----:B------:R-:W-:Y:S04]  /*1ca00*/  STL [R1+0x238c], R28 ;  /* 0x00238c1c01007387 */ /* 0x000fe80000100800 */
[----:B------:R-:W4:Y:S04]  /*1ca10*/  LDL.LU R20, [R1+0x252c] ;  /* 0x00252c0001147983 */ /* 0x000f280000300800 */
[----:B---3--:R0:W-:Y:S04]  /*1ca20*/  STL [R1+0x40], R10 ;  /* 0x0000400a01007387 */ /* 0x0081e80000100800 */
[----:B0-----:R-:W3:Y:S04]  /*1ca30*/  LDL.LU R10, [R1+0x2528] ;  /* 0x00252800010a7983 */ /* 0x001ee80000300800 */
[----:B------:R-:W3:Y:S04]  /*1ca40*/  LDL R6, [R1+0x584] ;  /* 0x0005840001067983 */ /* 0x000ee80000100800 */
[----:B------:R-:W3:Y:S01]  /*1ca50*/  LDL R7, [R1+0x588] ;  /* 0x0005880001077983 */ /* 0x000ee20000100800 */
[----:B------:R-:W-:-:S02]  /*1ca60*/  PRMT R24, RZ, 0x7610, R24 ;  /* 0x00007610ff187816 */ /* 0x000fc40000000018 */
[----:B------:R-:W-:Y:S02]  /*1ca70*/  ISETP.GE.AND P0, PT, R18, UR5, PT ;  /* 0x0000000512007c0c */ /* 0x000fe4000bf06270 */
[----:B--2---:R-:W-:Y:S02]  /*1ca80*/  PRMT R11, RZ, 0x7610, R11 ;  /* 0x00007610ff0b7816 */ /* 0x004fe4000000000b */
[----:B---3--:R-:W-:-:S04]  /*1ca90*/  @!P3 LOP3.LUT R7, R7, R6, RZ, 0x3c, !PT ;  /* 0x000000060707b212 */ /* 0x008fc800078e3cff */
[----:B------:R-:W-:-:S04]  /*1caa0*/  @!P3 LOP3.LUT R6, R7, R6, RZ, 0x3c, !PT ;  /* 0x000000060706b212 */ /* 0x000fc800078e3cff */
[----:B------:R-:W-:-:S05]  /*1cab0*/  @!P3 LOP3.LUT R7, R7, R6, RZ, 0x3c, !PT ;  /* 0x000000060707b212 */ /* 0x000fca00078e3cff */
[----:B------:R0:W2:Y:S04]  /*1cac0*/  @!P3 LDG.E.U16 R24, [R6.64] ;  /* 0x0000000a0618b981 */ /* 0x0000a8000c1e1500 */
[----:B0-----:R-:W0:Y:S01]  /*1cad0*/  S2R R7, SR_TID.X ;  /* 0x0000000000077919 */ /* 0x001e220000002100 */
[----:B------:R-:W-:Y:S01]  /*1cae0*/  @!P0 IMAD.MOV.U32 R6, RZ, RZ, R23 ;  /* 0x000000ffff068224 */ /* 0x000fe200078e0017 */
[----:B0-----:R-:W-:-:S04]  /*1caf0*/  SHF.R.U32.HI R7, RZ, 0x6, R7 ;  /* 0x00000006ff077819 */ /* 0x001fc80000011607 */
[----:B------:R-:W-:-:S04]  /*1cb00*/  SGXT.U32 R7, R7, 0x1 ;  /* 0x000000010707781a */ /* 0x000fc80000000000 */
[----:B------:R-:W-:-:S04]  /*1cb10*/  LOP3.LUT R7, R7, 0x2e, RZ, 0xfc, !PT ;  /* 0x0000002e07077812 */ /* 0x000fc800078efcff */
[----:B------:R-:W-:Y:S01]  /*1cb20*/  ISETP.GE.AND P3, PT, R7, UR5, PT ;  /* 0x0000000507007c0c */ /* 0x000fe2000bf66270 */
[----:B------:R-:W-:-:S05]  /*1cb30*/  @!P0 IMAD.MOV.U32 R7, RZ, RZ, R26 ;  /* 0x000000ffff078224 */ /* 0x000fca00078e001a */
[----:B------:R0:W3:Y:S01]  /*1cb40*/  @!P0 LDG.E.U16 R11, [R6.64] ;  /* 0x0000000a060b8981 */ /* 0x0000e2000c1e1500 */
[----:B----4-:R-:W-:Y:S01]  /*1cb50*/  PRMT R20, RZ, 0x7610, R20 ;  /* 0x00007610ff147816 */ /* 0x010fe20000000014 */
[----:B0-----:R-:W-:Y:S02]  /*1cb60*/  @!P1 IMAD.MOV.U32 R6, RZ, RZ, R14 ;  /* 0x000000ffff069224 */ /* 0x001fe400078e000e */
[----:B------:R-:W-:-:S05]  /*1cb70*/  @!P1 IMAD.MOV.U32 R7, RZ, RZ, R15 ;  /* 0x000000ffff079224 */ /* 0x000fca00078e000f */
[----:B------:R0:W4:Y:S04]  /*1cb80*/  @!P1 LDG.E.U16 R20, [R6.64] ;  /* 0x0000000a06149981 */ /* 0x000128000c1e1500 */
[----:B--2---:R1:W-:Y:S04]  /*1cb90*/  STL [R1+0x3f4], R24 ;  /* 0x0003f41801007387 */ /* 0x0043e80000100800 */
[----:B-1----:R-:W2:Y:S04]  /*1cba0*/  LDL.LU R24, [R1+0x2524] ;  /* 0x0025240001187983 */ /* 0x002ea80000300800 */
[----:B---3--:R-:W-:Y:S04]  /*1cbb0*/  STL [R1+0x23ac], R11 ;  /* 0x0023ac0b01007387 */ /* 0x008fe80000100800 */
[----:B0-----:R-:W3:Y:S04]  /*1cbc0*/  LDL R6, [R1+0x56c] ;  /* 0x00056c0001067983 */ /* 0x001ee80000100800 */
[----:B------:R-:W3:Y:S04]  /*1cbd0*/  LDL R7, [R1+0x570] ;  /* 0x0005700001077983 */ /* 0x000ee80000100800 */
[----:B------:R-:W2:Y:S04]  /*1cbe0*/  LDL R26, [R1+0x564] ;  /* 0x00056400011a7983 */ /* 0x000ea80000100800 */
[----:B------:R-:W2:Y:S04]  /*1cbf0*/  LDL R23, [R1+0x568] ;  /* 0x0005680001177983 */ /* 0x000ea80000100800 */
[----:B------:R-:W0:Y:S01]  /*1cc00*/  S2R R18, SR_TID.X ;  /* 0x0000000000127919 */ /* 0x000e220000002100 */
[----:B------:R-:W-:-:S02]  /*1cc10*/  PRMT R9, RZ, 0x7610, R9 ;  /* 0x00007610ff097816 */ /* 0x000fc40000000009 */
[----:B------:R-:W-:Y:S01]  /*1cc20*/  PRMT R17, RZ, 0x7610, R17 ;  /* 0x00007610ff117816 */ /* 0x000fe20000000011 */
[----:B------:R-:W2:Y:S04]  /*1cc30*/  LDL R15, [R1+0x55c] ;  /* 0x00055c00010f7983 */ /* 0x000ea80000100800 */
[----:B------:R-:W2:Y:S01]  /*1cc40*/  LDL R14, [R1+0x560] ;  /* 0x00056000010e7983 */ /* 0x000ea20000100800 */
[----:B0-----:R-:W-:-:S04]  /*1cc50*/  SHF.R.U32.HI R18, RZ, 0x6, R18 ;  /* 0x00000006ff127819 */ /* 0x001fc80000011612 */
[----:B------:R-:W-:-:S04]  /*1cc60*/  SGXT.U32 R18, R18, 0x1 ;  /* 0x000000011212781a */ /* 0x000fc80000000000 */
[----:B------:R-:W-:-:S04]  /*1cc70*/  LOP3.LUT R18, R18, 0x2c, RZ, 0xfc, !PT ;  /* 0x0000002c12127812 */ /* 0x000fc800078efcff */
[----:B------:R-:W-:-:S13]  /*1cc80*/  ISETP.GE.AND P2, PT, R18, UR5, PT ;  /* 0x0000000512007c0c */ /* 0x000fda000bf46270 */
[----:B---3--:R-:W-:-:S04]  /*1cc90*/  @!P2 LOP3.LUT R7, R7, R6, RZ, 0x3c, !PT ;  /* 0x000000060707a212 */ /* 0x008fc800078e3cff */
[----:B------:R-:W-:-:S04]  /*1cca0*/  @!P2 LOP3.LUT R6, R7, R6, RZ, 0x3c, !PT ;  /* 0x000000060706a212 */ /* 0x000fc800078e3cff */
[----:B------:R-:W-:-:S05]  /*1ccb0*/  @!P2 LOP3.LUT R7, R7, R6, RZ, 0x3c, !PT ;  /* 0x000000060707a212 */ /* 0x000fca00078e3cff */
[----:B------:R0:W3:Y:S04]  /*1ccc0*/  @!P2 LDG.E.U16 R9, [R6.64] ;  /* 0x0000000a0609a981 */ /* 0x0000e8000c1e1500 */
[----:B0-----:R-:W0:Y:S01]  /*1ccd0*/  S2R R7, SR_TID.X ;  /* 0x0000000000077919 */ /* 0x001e220000002100 */
[----:B--2---:R-:W-:Y:S01]  /*1cce0*/  @!P3 IMAD.MOV.U32 R6, RZ, RZ, R23 ;  /* 0x000000ffff06b224 */ /* 0x004fe200078e0017 */
[----:B0-----:R-:W-:-:S04]  /*1ccf0*/  SHF.R.U32.HI R7, RZ, 0x6, R7 ;  /* 0x00000006ff077819 */ /* 0x001fc80000011607 */
[----:B------:R-:W-:-:S04]  /*1cd00*/  SGXT.U32 R7, R7, 0x1 ;  /* 0x000000010707781a */ /* 0x000fc80000000000 */
[----:B------:R-:W-:-:S04]  /*1cd10*/  LOP3.LUT R7, R7, 0x34, RZ, 0xfc, !PT ;  /* 0x0000003407077812 */ /* 0x000fc800078efcff */
[----:B------:R-:W-:Y:S01]  /*1cd20*/  ISETP.GE.AND P2, PT, R7, UR5, PT ;  /* 0x0000000507007c0c */ /* 0x000fe2000bf46270 */
[----:B------:R-:W-:-:S05]  /*1cd30*/  @!P3 IMAD.MOV.U32 R7, RZ, RZ, R26 ;  /* 0x000000ffff07b224 */ /* 0x000fca00078e001a */
[----:B------:R0:W2:Y:S04]  /*1cd40*/  @!P3 LDG.E.U16 R17, [R6.64] ;  /* 0x0000000a0611b981 */ /* 0x0000a8000c1e1500 */
[----:B------:R-:W1:Y:S02]  /*1cd50*/  S2R R18, SR_TID.X ;  /* 0x0000000000127919 */ /* 0x000e640000002100 */
[----:B-1----:R-:W-:-:S04]  /*1cd60*/  SHF.R.U32.HI R18, RZ, 0x6, R18 ;  /* 0x00000006ff127819 */ /* 0x002fc80000011612 */
[----:B------:R-:W-:-:S04]  /*1cd70*/  SGXT.U32 R18, R18, 0x1 ;  /* 0x000000011212781a */ /* 0x000fc80000000000 */
[----:B------:R-:W-:-:S04]  /*1cd80*/  LOP3.LUT R18, R18, 0x30, RZ, 0xfc, !PT ;  /* 0x0000003012127812 */ /* 0x000fc800078efcff */
[----:B------:R-:W-:Y:S01]  /*1cd90*/  ISETP.GE.AND P0, PT, R18, UR5, PT ;  /* 0x0000000512007c0c */ /* 0x000fe2000bf06270 */
[----:B----4-:R-:W-:Y:S01]  /*1cda0*/  STL [R1+0x2390], R20 ;  /* 0x0023901401007387 */ /* 0x010fe20000100800 */
[----:B------:R-:W-:-:S03]  /*1cdb0*/  PRMT R10, RZ, 0x7610, R10 ;  /* 0x00007610ff0a7816 */ /* 0x000fc6000000000a */
[----:B------:R-:W-:Y:S04]  /*1cdc0*/  STL [R1+0x2394], R20 ;  /* 0x0023941401007387 */ /* 0x000fe80000100800 */
[----:B------:R-:W-:Y:S04]  /*1cdd0*/  STL [R1+0x2398], R20 ;  /* 0x0023981401007387 */ /* 0x000fe80000100800 */
[----:B0-----:R-:W-:Y:S01]  /*1cde0*/  @!P0 IMAD.MOV.U32 R6, RZ, RZ, R14 ;  /* 0x000000ffff068224 */ /* 0x001fe200078e000e */
[----:B------:R-:W-:Y:S01]  /*1cdf0*/  STL [R1+0x239c], R20 ;  /* 0x00239c1401007387 */ /* 0x000fe20000100800 */
[----:B------:R-:W-:-:S03]  /*1ce00*/  @!P0 IMAD.MOV.U32 R7, RZ, RZ, R15 ;  /* 0x000000ffff078224 */ /* 0x000fc600078e000f */
[----:B------:R-:W-:Y:S04]  /*1ce10*/  STL [R1+0x23a0], R20 ;  /* 0x0023a01401007387 */ /* 0x000fe80000100800 */
[----:B------:R0:W4:Y:S04]  /*1ce20*/  @!P0 LDG.E.U16 R10, [R6.64] ;  /* 0x0000000a060a8981 */ /* 0x000128000c1e1500 */
[----:B---3--:R1:W-:Y:S04]  /*1ce30*/  STL [R1+0x3c], R9 ;  /* 0x00003c0901007387 */ /* 0x0083e80000100800 */
[----:B-1----:R-:W3:Y:S04]  /*1ce40*/  LDL.LU R9, [R1+0x2520] ;  /* 0x0025200001097983 */ /* 0x002ee80000300800 */
[----:B--2---:R1:W-:Y:S04]  /*1ce50*/  STL [R1+0x3f0], R17 ;  /* 0x0003f01101007387 */ /* 0x0043e80000100800 */
[----:B0-----:R-:W2:Y:S04]  /*1ce60*/  LDL R6, [R1+0x554] ;  /* 0x0005540001067983 */ /* 0x001ea80000100800 */
[----:B------:R-:W2:Y:S04]  /*1ce70*/  LDL R7, [R1+0x558] ;  /* 0x0005580001077983 */ /* 0x000ea80000100800 */
[----:B------:R-:W0:Y:S04]  /*1ce80*/  S2R R18, SR_TID.X ;  /* 0x0000000000127919 */ /* 0x000e280000002100 */
[----:B------:R-:W0:Y:S01]  /*1ce90*/  S2R R14, SR_TID.X ;  /* 0x00000000000e7919 */ /* 0x000e220000002100 */
[----:B------:R-:W-:-:S03]  /*1cea0*/  PRMT R24, RZ, 0x7610, R24 ;  /* 0x00007610ff187816 */ /* 0x000fc60000000018 */
[----:B-1----:R-:W3:Y:S04]  /*1ceb0*/  LDL R17, [R1+0x550] ;  /* 0x0005500001117983 */ /* 0x002ee80000100800 */
[----:B------:R-:W3:Y:S04]  /*1cec0*/  LDL R26, [R1+0x548] ;  /* 0x00054800011a7983 */ /* 0x000ee80000100800 */
[----:B------:R-:W3:Y:S01]  /*1ced0*/  LDL R15, [R1+0x540] ;  /* 0x00054000010f7983 */ /* 0x000ee20000100800 */
[----:B0-----:R-:W-:-:S04]  /*1cee0*/  SHF.R.U32.HI R18, RZ, 0x6, R18 ;  /* 0x00000006ff127819 */ /* 0x001fc80000011612 */
[----:B------:R-:W-:-:S04]  /*1cef0*/  SGXT.U32 R18, R18, 0x1 ;  /* 0x000000011212781a */ /* 0x000fc80000000000 */
[----:B------:R-:W-:-:S04]  /*1cf00*/  LOP3.LUT R18, R18, 0x32, RZ, 0xfc, !PT ;  /* 0x0000003212127812 */ /* 0x000fc800078efcff */
[----:B------:R-:W-:Y:S02]  /*1cf10*/  ISETP.GE.AND P1, PT, R18, UR5, PT ;  /* 0x0000000512007c0c */ /* 0x000fe4000bf26270 */
[----:B------:R-:W0:Y:S01]  /*1cf20*/  S2R R18, SR_TID.X ;  /* 0x0000000000127919 */ /* 0x000e220000002100 */
[----:B------:R-:W-:-:S04]  /*1cf30*/  SHF.R.U32.HI R14, RZ, 0x6, R14 ;  /* 0x00000006ff0e7819 */ /* 0x000fc8000001160e */
[----:B------:R-:W-:-:S04]  /*1cf40*/  SGXT.U32 R14, R14, 0x1 ;  /* 0x000000010e0e781a */ /* 0x000fc80000000000 */
[----:B------:R-:W-:Y:S02]  /*1cf50*/  LOP3.LUT R14, R14, 0x38, RZ, 0xfc, !PT ;  /* 0x000000380e0e7812 */ /* 0x000fe400078efcff */
[----:B0-----:R-:W-:-:S04]  /*1cf60*/  SHF.R.U32.HI R18, RZ, 0x6, R18 ;  /* 0x00000006ff127819 */ /* 0x001fc80000011612 */
[----:B------:R-:W-:-:S04]  /*1cf70*/  SGXT.U32 R18, R18, 0x1 ;  /* 0x000000011212781a */ /* 0x000fc80000000000 */
[----:B------:R-:W-:Y:S02]  /*1cf80*/  LOP3.LUT R18, R18, 0x36, RZ, 0xfc, !PT ;  /* 0x0000003612127812 */ /* 0x000fe400078efcff */
[----:B------:R-:W-:Y:S02]  /*1cf90*/  ISETP.GE.AND P0, PT, R14, UR5, PT ;  /* 0x000000050e007c0c */ /* 0x000fe4000bf06270 */
[----:B------:R-:W-:Y:S02]  /*1cfa0*/  ISETP.GE.AND P3, PT, R18, UR5, PT ;  /* 0x0000000512007c0c */ /* 0x000fe4000bf66270 */
[----:B------:R-:W3:Y:S04]  /*1cfb0*/  LDL R18, [R1+0x53c] ;  /* 0x00053c0001127983 */ /* 0x000ee80000100800 */
[----:B----4-:R-:W-:Y:S04]  /*1cfc0*/  STL [R1+0x23a8], R10 ;  /* 0x0023a80a01007387 */ /* 0x010fe80000100800 */
[----:B------:R-:W4:Y:S01]  /*1cfd0*/  LDL.LU R14, [R1+0x251c] ;  /* 0x00251c00010e7983 */ /* 0x000f220000300800 */
[----:B--2---:R-:W-:-:S04]  /*1cfe0*/  @!P1 LOP3.LUT R7, R7, R6, RZ, 0x3c, !PT ;  /* 0x0000000607079212 */ /* 0x004fc800078e3cff */
[----:B------:R-:W-:-:S04]  /*1cff0*/  @!P1 LOP3.LUT R6, R7, R6, RZ, 0x3c, !PT ;  /* 0x0000000607069212 */ /* 0x000fc800078e3cff */
[----:B------:R-:W-:-:S05]  /*1d000*/  @!P1 LOP3.LUT R7, R7, R6, RZ, 0x3c, !PT ;  /* 0x0000000607079212 */ /* 0x000fca00078e3cff */
[----:B------:R0:W2:Y:S04]  /*1d010*/  @!P1 LDG.E.U16 R24, [R6.64] ;  /* 0x0000000a06189981 */ /* 0x0000a8000c1e1500 */
[----:B0-----:R-:W2:Y:S04]  /*1d020*/  LDL R7, [R1+0x54c] ;  /* 0x00054c0001077983 */ /* 0x001ea80000100800 */
[----:B------:R-:W0:Y:S01]  /*1d030*/  S2R R23, SR_TID.X ;  /* 0x0000000000177919 */ /* 0x000e220000002100 */
[----:B------:R-:W-:Y:S02]  /*1d040*/  PRMT R8, RZ, 0x7610, R8 ;  /* 0x00007610ff087816 */ /* 0x000fe40000000008 */
[----:B0-----:R-:W-:-:S04]  /*1d050*/  SHF.R.U32.HI R23, RZ, 0x6, R23 ;  /* 0x00000006ff177819 */ /* 0x001fc80000011617 */
[----:B------:R-:W-:-:S04]  /*1d060*/  SGXT.U32 R23, R23, 0x1 ;  /* 0x000000011717781a */ /* 0x000fc80000000000 */
[----:B------:R-:W-:-:S04]  /*1d070*/  LOP3.LUT R6, R23, 0x3a, RZ, 0xfc, !PT ;  /* 0x0000003a17067812 */ /* 0x000fc800078efcff */
[----:B------:R-:W-:Y:S01]  /*1d080*/  ISETP.GE.AND P1, PT, R6, UR5, PT ;  /* 0x0000000506007c0c */ /* 0x000fe2000bf26270 */
[----:B---3--:R-:W-:-:S05]  /*1d090*/  @!P2 IMAD.MOV.U32 R6, RZ, RZ, R17 ;  /* 0x000000ffff06a224 */ /* 0x008fca00078e0011 */
[----:B--2---:R-:W2:Y:S04]  /*1d0a0*/  @!P2 LDG.E.U16 R8, [R6.64] ;  /* 0x0000000a0608a981 */ /* 0x004ea8000c1e1500 */
[----:B------:R-:W-:Y:S04]  /*1d0b0*/  STL [R1+0x23a4], R24 ;  /* 0x0023a41801007387 */ /* 0x000fe80000100800 */
[----:B------:R-:W0:Y:S04]  /*1d0c0*/  S2R R23, SR_TID.X ;  /* 0x0000000000177919 */ /* 0x000e280000002100 */
[----:B--2---:R1:W-:Y:S04]  /*1d0d0*/  STL [R1+0x38], R8 ;  /* 0x0000380801007387 */ /* 0x0043e80000100800 */
[----:B-1----:R-:W2:Y:S04]  /*1d0e0*/  LDL.LU R8, [R1+0x2518] ;  /* 0x0025180001087983 */ /* 0x002ea80000300800 */
[----:B------:R-:W3:Y:S01]  /*1d0f0*/  LDL R7, [R1+0x544] ;  /* 0x0005440001077983 */ /* 0x000ee20000100800 */
[----:B0-----:R-:W-:-:S04]  /*1d100*/  SHF.R.U32.HI R17, RZ, 0x6, R23 ;  /* 0x00000006ff117819 */ /* 0x001fc80000011617 */
[----:B------:R-:W-:-:S04]  /*1d110*/  SGXT.U32 R17, R17, 0x1 ;  /* 0x000000011111781a */ /* 0x000fc80000000000 */
[----:B------:R-:W-:Y:S02]  /*1d120*/  LOP3.LUT R6, R17, 0x3c, RZ, 0xfc, !PT ;  /* 0x0000003c11067812 */ /* 0x000fe400078efcff */
[----:B------:R-:W-:Y:S01]  /*1d130*/  PRMT R25, RZ, 0x7610, R25 ;  /* 0x00007610ff197816 */ /* 0x000fe20000000019 */
[----:B------:R-:W2:Y:S01]  /*1d140*/  LDL R17, [R1+0x538] ;  /* 0x0005380001117983 */ /* 0x000ea20000100800 */
[----:B------:R-:W-:Y:S01]  /*1d150*/  ISETP.GE.AND P2, PT, R6, UR5, PT ;  /* 0x0000000506007c0c */ /* 0x000fe2000bf46270 */
[----:B------:R-:W-:-:S05]  /*1d160*/  @!P3 IMAD.MOV.U32 R6, RZ, RZ, R26 ;  /* 0x000000ffff06b224 */ /* 0x000fca00078e001a */
[----:B---3--:R0:W3:Y:S01]  /*1d170*/  @!P3 LDG.E.U16 R25, [R6.64] ;  /* 0x0000000a0619b981 */ /* 0x0080e2000c1e1500 */
[----:B------:R-:W-:Y:S01]  /*1d180*/  PRMT R9, RZ, 0x7610, R9 ;  /* 0x00007610ff097816 */ /* 0x000fe20000000009 */
[----:B0-----:R-:W-:Y:S02]  /*1d190*/  @!P0 IMAD.MOV.U32 R6, RZ, RZ, R15 ;  /* 0x000000ffff068224 */ /* 0x001fe400078e000f */
[----:B------:R-:W-:-:S05]  /*1d1a0*/  @!P0 IMAD.MOV.U32 R7, RZ, RZ, R18 ;  /* 0x000000ffff078224 */ /* 0x000fca00078e0012 */
[----:B------:R0:W2:Y:S04]  /*1d1b0*/  @!P0 LDG.E.U16 R9, [R6.64] ;  /* 0x0000000a06098981 */ /* 0x0000a8000c1e1500 */
[----:B------:R-:W1:Y:S04]  /*1d1c0*/  S2R R26, SR_TID.X ;  /* 0x00000000001a7919 */ /* 0x000e680000002100 */
[----:B---3--:R3:W-:Y:S04]  /*1d1d0*/  STL [R1+0x3ec], R25 ;  /* 0x0003ec1901007387 */ /* 0x0087e80000100800 */
[----:B0-----:R-:W4:Y:S01]  /*1d1e0*/  LDL R7, [R1+0x534] ;  /* 0x0005340001077983 */ /* 0x001f220000100800 */
[----:B-1----:R-:W-:-:S02]  /*1d1f0*/  SHF.R.U32.HI R6, RZ, 0x6, R26 ;  /* 0x00000006ff067819 */ /* 0x002fc4000001161a */
[----:B------:R-:W-:Y:S01]  /*1d200*/  PRMT R13, RZ, 0x7610, R13 ;  /* 0x00007610ff0d7816 */ /* 0x000fe2000000000d */
[----:B------:R-:W4:Y:S01]  /*1d210*/  LDL R18, [R1+0x51c] ;  /* 0x00051c0001127983 */ /* 0x000f220000100800 */
[----:B------:R-:W-:Y:S02]  /*1d220*/  SGXT.U32 R6, R6, 0x1 ;  /* 0x000000010606781a */ /* 0x000fe40000000000 */
[----:B------:R-:W-:Y:S01]  /*1d230*/  SHF.R.U32.HI R23, RZ, 0x6, R23 ;  /* 0x00000006ff177819 */ /* 0x000fe20000011617 */
[----:B---3--:R-:W3:Y:S01]  /*1d240*/  LDL R25, [R1+0x524] ;  /* 0x0005240001197983 */ /* 0x008ee20000100800 */
[----:B------:R-:W-:-:S03]  /*1d250*/  LOP3.LUT R6, R6, 0x40, RZ, 0xfc, !PT ;  /* 0x0000004006067812 */ /* 0x000fc600078efcff */
[----:B------:R-:W3:Y:S01]  /*1d260*/  LDL R15, [R1+0x520] ;  /* 0x00052000010f7983 */ /* 0x000ee20000100800 */
[----:B------:R-:W-:Y:S01]  /*1d270*/  ISETP.GE.AND P0, PT, R6, UR5, PT ;  /* 0x0000000506007c0c */ /* 0x000fe2000bf06270 */
[----:B--2---:R-:W-:-:S05]  /*1d280*/  @!P1 IMAD.MOV.U32 R6, RZ, RZ, R17 ;  /* 0x000000ffff069224 */ /* 0x004fca00078e0011 */
[----:B----4-:R-:W2:Y:S01]  /*1d290*/  @!P1 LDG.E.U16 R13, [R6.64] ;  /* 0x0000000a060d9981 */ /* 0x010ea2000c1e1500 */
[----:B------:R-:W-:-:S04]  /*1d2a0*/  SGXT.U32 R23, R23, 0x1 ;  /* 0x000000011717781a */ /* 0x000fc80000000000 */
[----:B------:R-:W-:-:S04]  /*1d2b0*/  LOP3.LUT R23, R23, 0x3e, RZ, 0xfc, !PT ;  /* 0x0000003e17177812 */ /* 0x000fc800078efcff */
[----:B------:R-:W-:Y:S02]  /*1d2c0*/  ISETP.GE.AND P3, PT, R23, UR5, PT ;  /* 0x0000000517007c0c */ /* 0x000fe4000bf66270 */
[----:B------:R-:W4:Y:S04]  /*1d2d0*/  LDL R23, [R1+0x528] ;  /* 0x0005280001177983 */ /* 0x000f280000100800 */
[----:B--2---:R0:W-:Y:S04]  /*1d2e0*/  STL [R1], R13 ;  /* 0x0000000d01007387 */ /* 0x0041e80000100800 */
[----:B------:R-:W2:Y:S04]  /*1d2f0*/  LDL R6, [R1+0x52c] ;  /* 0x00052c0001067983 */ /* 0x000ea80000100800 */
[----:B------:R-:W2:Y:S01]  /*1d300*/  LDL R7, [R1+0x530] ;  /* 0x0005300001077983 */ /* 0x000ea20000100800 */
[----:B------:R-:W-:-:S02]  /*1d310*/  PRMT R29, RZ, 0x7610, R29 ;  /* 0x00007610ff1d7816 */ /* 0x000fc4000000001d */
[----:B------:R-:W-:Y:S01]  /*1d320*/  SHF.R.U32.HI R26, RZ, 0x6, R26 ;  /* 0x00000006ff1a7819 */ /* 0x000fe2000001161a */
[----:B------:R-:W3:Y:S01]  /*1d330*/  LDL R17, [R1+0x514] ;  /* 0x0005140001117983 */ /* 0x000ee20000100800 */
[----:B--2---:R-:W-:-:S04]  /*1d340*/  @!P2 LOP3.LUT R7, R7, R6, RZ, 0x3c, !PT ;  /* 0x000000060707a212 */ /* 0x004fc800078e3cff */
[----:B------:R-:W-:-:S04]  /*1d350*/  @!P2 LOP3.LUT R6, R7, R6, RZ, 0x3c, !PT ;  /* 0x000000060706a212 */ /* 0x000fc800078e3cff */
[----:B------:R-:W-:-:S05]  /*1d360*/  @!P2 LOP3.LUT R7, R7, R6, RZ, 0x3c, !PT ;  /* 0x000000060707a212 */ /* 0x000fca00078e3cff */
[----:B------:R1:W2:Y:S04]  /*1d370*/  @!P2 LDG.E.U16 R29, [R6.64] ;  /* 0x0000000a061da981 */ /* 0x0002a8000c1e1500 */
[----:B-1----:R-:W1:Y:S01]  /*1d380*/  S2R R7, SR_TID.X ;  /* 0x0000000000077919 */ /* 0x002e620000002100 */
[----:B------:R-:W-:Y:S01]  /*1d390*/  SGXT.U32 R26, R26, 0x1 ;  /* 0x000000011a1a781a */ /* 0x000fe20000000000 */
[----:B----4-:R-:W-:Y:S01]  /*1d3a0*/  @!P3 IMAD.MOV.U32 R6, RZ, RZ, R23 ;  /* 0x000000ffff06b224 */ /* 0x010fe200078e0017 */
[----:B------:R-:W-:Y:S02]  /*1d3b0*/  PRMT R14, RZ, 0x7610, R14 ;  /* 0x00007610ff0e7816 */ /* 0x000fe4000000000e */
[----:B0-----:R-:W-:Y:S02]  /*1d3c0*/  LOP3.LUT R13, R26, 0x42, RZ, 0xfc, !PT ;  /* 0x000000421a0d7812 */ /* 0x001fe400078efcff */
[----:B-1----:R-:W-:-:S04]  /*1d3d0*/  SHF.R.U32.HI R7, RZ, 0x6, R7 ;  /* 0x00000006ff077819 */ /* 0x002fc80000011607 */
[----:B------:R-:W-:-:S04]  /*1d3e0*/  SGXT.U32 R7, R7, 0x1 ;  /* 0x000000010707781a */ /* 0x000fc80000000000 */
[----:B------:R-:W-:-:S04]  /*1d3f0*/  LOP3.LUT R7, R7, 0x44, RZ, 0xfc, !PT ;  /* 0x0000004407077812 */ /* 0x000fc800078efcff */
[----:B------:R-:W-:Y:S01]  /*1d400*/  ISETP.GE.AND P2, PT, R7, UR5, PT ;  /* 0x0000000507007c0c */ /* 0x000fe2000bf46270 */
[----:B---3--:R-:W-:Y:S01]  /*1d410*/  @!P3 IMAD.MOV.U32 R7, RZ, RZ, R25 ;  /* 0x000000ffff07b224 */ /* 0x008fe200078e0019 */
[----:B------:R-:W-:Y:S02]  /*1d420*/  ISETP.GE.AND P1, PT, R13, UR5, PT ;  /* 0x000000050d007c0c */ /* 0x000fe4000bf26270 */
[----:B------:R-:W3:Y:S04]  /*1d430*/  LDL R13, [R1+0x518] ;  /* 0x00051800010d7983 */ /* 0x000ee80000100800 */
[----:B------:R0:W4:Y:S04]  /*1d440*/  @!P3 LDG.E.U16 R14, [R6.64] ;  /* 0x0000000a060eb981 */ /* 0x000128000c1e1500 */
[----:B--2---:R1:W-:Y:S04]  /*1d450*/  STL [R1+0x34], R29 ;  /* 0x0000341d01007387 */ /* 0x0043e80000100800 */
[----:B-1----:R-:W2:Y:S01]  /*1d460*/  LDL.LU R29, [R1+0x2514] ;  /* 0x00251400011d7983 */ /* 0x002ea20000300800 */
[----:B------:R-:W-:Y:S01]  /*1d470*/  PRMT R8, RZ, 0x7610, R8 ;  /* 0x00007610ff087816 */ /* 0x000fe20000000008 */
[----:B0-----:R-:W-:-:S02]  /*1d480*/  @!P0 IMAD.MOV.U32 R6, RZ, RZ, R15 ;  /* 0x000000ffff068224 */ /* 0x001fc400078e000f */
[----:B------:R-:W-:-:S05]  /*1d490*/  @!P0 IMAD.MOV.U32 R7, RZ, RZ, R18 ;  /* 0x000000ffff078224 */ /* 0x000fca00078e0012 */
[----:B------:R0:W2:Y:S02]  /*1d4a0*/  @!P0 LDG.E.U16 R8, [R6.64] ;  /* 0x0000000a06088981 */ /* 0x0000a4000c1e1500 */
[----:B0-----:R-:W-:Y:S02]  /*1d4b0*/  @!P1 IMAD.MOV.U32 R7, RZ, RZ, R17 ;  /* 0x000000ffff079224 */ /* 0x001fe400078e0011 */
[----:B----4-:R0:W-:Y:S01]  /*1d4c0*/  STL [R1+0x3e8], R14 ;  /* 0x0003e80e01007387 */ /* 0x0101e20000100800 */
[----:B---3--:R-:W-:-:S03]  /*1d4d0*/  @!P1 IMAD.MOV.U32 R6, RZ, RZ, R13 ;  /* 0x000000ffff069224 */ /* 0x008fc600078e000d */
[----:B------:R-:W3:Y:S04]  /*1d4e0*/  LDL R15, [R1+0x504] ;  /* 0x00050400010f7983 */ /* 0x000ee80000100800 */
[----:B------:R-:W1:Y:S04]  /*1d4f0*/  S2R R26, SR_TID.X ;  /* 0x00000000001a7919 */ /* 0x000e680000002100 */
[----:B0-----:R-:W0:Y:S01]  /*1d500*/  S2R R14, SR_TID.X ;  /* 0x00000000000e7919 */ /* 0x001e220000002100 */
[----:B------:R-:W-:Y:S02]  /*1d510*/  PRMT R3, RZ, 0x7610, R3 ;  /* 0x00007610ff037816 */ /* 0x000fe40000000003 */
[----:B------:R-:W-:Y:S01]  /*1d520*/  PRMT R27, RZ, 0x7610, R27 ;  /* 0x00007610ff1b7816 */ /* 0x000fe2000000001b */
[----:B------:R-:W4:Y:S04]  /*1d530*/  LDL R17, [R1+0x4f4] ;  /* 0x0004f40001117983 */ /* 0x000f280000100800 */
[----:B------:R-:W3:Y:S01]  /*1d540*/  LDL R13, [R1+0x4f8] ;  /* 0x0004f800010d7983 */ /* 0x000ee20000100800 */
[----:B0-----:R-:W-:-:S03]  /*1d550*/  SHF.R.U32.HI R18, RZ, 0x6, R14 ;  /* 0x00000006ff127819 */ /* 0x001fc6000001160e */
[----:B------:R-:W3:Y:S01]  /*1d560*/  LDL R14, [R1+0x508] ;  /* 0x00050800010e7983 */ /* 0x000ee20000100800 */
[----:B--2---:R-:W-:-:S06]  /*1d570*/  PRMT R29, RZ, 0x7610, R29 ;  /* 0x00007610ff1d7816 */ /* 0x004fcc000000001d */
[----:B------:R0:W2:Y:S04]  /*1d580*/  @!P1 LDG.E.U16 R29, [R6.64] ;  /* 0x0000000a061d9981 */ /* 0x0000a8000c1e1500 */
[----:B0-----:R-:W2:Y:S04]  /*1d590*/  LDL R6, [R1+0x50c] ;  /* 0x00050c0001067983 */ /* 0x001ea80000100800 */
[----:B------:R-:W2:Y:S01]  /*1d5a0*/  LDL R7, [R1+0x510] ;  /* 0x0005100001077983 */ /* 0x000ea20000100800 */
[----:B-1----:R-:W-:-:S04]  /*1d5b0*/  SHF.R.U32.HI R26, RZ, 0x6, R26 ;  /* 0x00000006ff1a7819 */ /* 0x002fc8000001161a */
[----:B------:R-:W-:-:S04]  /*1d5c0*/  SGXT.U32 R26, R26, 0x1 ;  /* 0x000000011a1a781a */ /* 0x000fc80000000000 */
[----:B------:R-:W-:-:S04]  /*1d5d0*/  LOP3.LUT R23, R26, 0x46, RZ, 0xfc, !PT ;  /* 0x000000461a177812 */ /* 0x000fc800078efcff */
[----:B------:R-:W-:Y:S01]  /*1d5e0*/  ISETP.GE.AND P3, PT, R23, UR5, PT ;  /* 0x0000000517007c0c */ /* 0x000fe2000bf66270 */
[----:B------:R-:W0:Y:S01]  /*1d5f0*/  S2R R26, SR_TID.X ;  /* 0x00000000001a7919 */ /* 0x000e220000002100 */
[----:B------:R-:W-:-:S03]  /*1d600*/  SGXT.U32 R18, R18, 0x1 ;  /* 0x000000011212781a */ /* 0x000fc60000000000 */
[----:B------:R-:W4:Y:S08]  /*1d610*/  LDL R23, [R1+0x4fc] ;  /* 0x0004fc0001177983 */ /* 0x000f300000100800 */
[----:B---3--:R1:W3:Y:S01]  /*1d620*/  @!P3 LDG.E.U16 R27, [R14.64] ;  /* 0x0000000a0e1bb981 */ /* 0x0082e2000c1e1500 */
[----:B--2---:R-:W-:-:S04]  /*1d630*/  @!P2 LOP3.LUT R7, R7, R6, RZ, 0x3c, !PT ;  /* 0x000000060707a212 */ /* 0x004fc800078e3cff */
[----:B------:R-:W-:-:S04]  /*1d640*/  @!P2 LOP3.LUT R6, R7, R6, RZ, 0x3c, !PT ;  /* 0x000000060706a212 */ /* 0x000fc800078e3cff */
[----:B------:R-:W-:-:S05]  /*1d650*/  @!P2 LOP3.LUT R7, R7, R6, RZ, 0x3c, !PT ;  /* 0x000000060707a212 */ /* 0x000fca00078e3cff */
[----:B------:R-:W2:Y:S01]  /*1d660*/  @!P2 LDG.E.U16 R3, [R6.64] ;  /* 0x0000000a0603a981 */ /* 0x000ea2000c1e1500 */
[----:B------:R-:W-:-:S03]  /*1d670*/  LOP3.LUT R25, R18, 0x48, RZ, 0xfc, !PT ;  /* 0x0000004812197812 */ /* 0x000fc600078efcff */
[----:B------:R-:W3:Y:S01]  /*1d680*/  LDL R18, [R1+0x500] ;  /* 0x0005000001127983 */ /* 0x000ee20000100800 */
[----:B------:R-:W-:Y:S02]  /*1d690*/  ISETP.GE.AND P0, PT, R25, UR5, PT ;  /* 0x0000000519007c0c */ /* 0x000fe4000bf06270 */
[--C-:B0-----:R-:W-:Y:S02]  /*1d6a0*/  SHF.R.U32.HI R25, RZ, 0x6, R26.reuse ;  /* 0x00000006ff197819 */ /* 0x101fe4000001161a */
[----:B------:R-:W-:Y:S02]  /*1d6b0*/  SHF.R.U32.HI R26, RZ, 0x6, R26 ;  /* 0x00000006ff1a7819 */ /* 0x000fe4000001161a */
[----:B------:R-:W-:Y:S02]  /*1d6c0*/  SGXT.U32 R25, R25, 0x1 ;  /* 0x000000011919781a */ /* 0x000fe40000000000 */
[----:B------:R-:W-:Y:S02]  /*1d6d0*/  SGXT.U32 R26, R26, 0x1 ;  /* 0x000000011a1a781a */ /* 0x000fe40000000000 */
[----:B------:R-:W-:-:S02]  /*1d6e0*/  LOP3.LUT R25, R25, 0x4a, RZ, 0xfc, !PT ;  /* 0x0000004a19197812 */ /* 0x000fc400078efcff */
[----:B------:R-:W-:Y:S02]  /*1d6f0*/  LOP3.LUT R26, R26, 0x4c, RZ, 0xfc, !PT ;  /* 0x0000004c1a1a7812 */ /* 0x000fe400078efcff */
[----:B------:R-:W-:Y:S02]  /*1d700*/  ISETP.GE.AND P1, PT, R25, UR5, PT ;  /* 0x0000000519007c0c */ /* 0x000fe4000bf26270 */
[----:B------:R-:W4:Y:S01]  /*1d710*/  LDL.LU R25, [R1+0x2510] ;  /* 0x0025100001197983 */ /* 0x000f220000300800 */
[----:B------:R-:W-:-:S03]  /*1d720*/  ISETP.GE.AND P2, PT, R26, UR5, PT ;  /* 0x000000051a007c0c */ /* 0x000fc6000bf46270 */
[----:B-1----:R-:W0:Y:S04]  /*1d730*/  S2R R15, SR_TID.X ;  /* 0x00000000000f7919 */ /* 0x002e280000002100 */
[----:B--2---:R-:W-:Y:S04]  /*1d740*/  STL [R1+0x30], R3 ;  /* 0x0000300301007387 */ /* 0x004fe80000100800 */
[----:B------:R-:W2:Y:S04]  /*1d750*/  LDL.LU R26, [R1+0x250c] ;  /* 0x00250c00011a7983 */ /* 0x000ea80000300800 */
[----:B---3--:R1:W-:Y:S04]  /*1d760*/  STL [R1+0x3e4], R27 ;  /* 0x0003e41b01007387 */ /* 0x0083e80000100800 */
[----:B-1----:R-:W3:Y:S01]  /*1d770*/  LDL.LU R27, [R1+0x2508] ;  /* 0x00250800011b7983 */ /* 0x002ee20000300800 */
[----:B0-----:R-:W-:-:S04]  /*1d780*/  SHF.R.U32.HI R15, RZ, 0x6, R15 ;  /* 0x00000006ff0f7819 */ /* 0x001fc8000001160f */
[----:B------:R-:W-:-:S04]  /*1d790*/  SGXT.U32 R15, R15, 0x1 ;  /* 0x000000010f0f781a */ /* 0x000fc80000000000 */
[----:B------:R-:W-:Y:S01]  /*1d7a0*/  LOP3.LUT R15, R15, 0x4e, RZ, 0xfc, !PT ;  /* 0x0000004e0f0f7812 */ /* 0x000fe200078efcff */
[----:B------:R-:W-:Y:S01]  /*1d7b0*/  @!P0 IMAD.MOV.U32 R14, RZ, RZ, R18 ;  /* 0x000000ffff0e8224 */ /* 0x000fe200078e0012 */
[----:B------:R-:W-:Y:S02]  /*1d7c0*/  PRMT R7, RZ, 0x7610, R7 ;  /* 0x00007610ff077816 */ /* 0x000fe40000000007 */
[----:B------:R-:W-:Y:S01]  /*1d7d0*/  ISETP.GE.AND P3, PT, R15, UR5, PT ;  /* 0x000000050f007c0c */ /* 0x000fe2000bf66270 */
[----:B----4-:R-:W-:Y:S01]  /*1d7e0*/  @!P0 IMAD.MOV.U32 R15, RZ, RZ, R23 ;  /* 0x000000ffff0f8224 */ /* 0x010fe200078e0017 */
[----:B---3--:R-:W-:-:S04]  /*1d7f0*/  PRMT R27, RZ, 0x7610, R27 ;  /* 0x00007610ff1b7816 */ /* 0x008fc8000000001b */
[----:B------:R0:W3:Y:S01]  /*1d800*/  @!P0 LDG.E.U16 R7, [R14.64] ;  /* 0x0000000a0e078981 */ /* 0x0000e2000c1e1500 */
[----:B------:R-:W-:-:S03]  /*1d810*/  PRMT R25, RZ, 0x7610, R25 ;  /* 0x00007610ff197816 */ /* 0x000fc60000000019 */
[----:B------:R-:W1:Y:S04]  /*1d820*/  S2R R3, SR_TID.X ;  /* 0x0000000000037919 */ /* 0x000e680000002100 */
[----:B------:R-:W4:Y:S01]  /*1d830*/  S2R R18, SR_TID.X ;  /* 0x0000000000127919 */ /* 0x000f220000002100 */
[----:B0-----:R-:W-:Y:S02]  /*1d840*/  @!P1 IMAD.MOV.U32 R14, RZ, RZ, R13 ;  /* 0x000000ffff0e9224 */ /* 0x001fe400078e000d */
[----:B------:R-:W-:Y:S01]  /*1d850*/  @!P1 IMAD.MOV.U32 R15, RZ, RZ, R17 ;  /* 0x000000ffff0f9224 */ /* 0x000fe200078e0011 */
[----:B------:R-:W2:Y:S04]  /*1d860*/  LDL R23, [R1+0x4d4] ;  /* 0x0004d40001177983 */ /* 0x000ea80000100800 */
[----:B------:R0:W2:Y:S04]  /*1d870*/  @!P1 LDG.E.U16 R27, [R14.64] ;  /* 0x0000000a0e1b9981 */ /* 0x0000a8000c1e1500 */
[----:B------:R-:W2:Y:S04]  /*1d880*/  LDL R13, [R1+0x4d8] ;  /* 0x0004d800010d7983 */ /* 0x000ea80000100800 */
[----:B0-----:R-:W2:Y:S04]  /*1d890*/  LDL R14, [R1+0x4ec] ;  /* 0x0004ec00010e7983 */ /* 0x001ea80000100800 */
[----:B------:R-:W2:Y:S01]  /*1d8a0*/  LDL R15, [R1+0x4f0] ;  /* 0x0004f000010f7983 */ /* 0x000ea20000100800 */
[----:B-1----:R-:W-:-:S02]  /*1d8b0*/  SHF.R.U32.HI R3, RZ, 0x6, R3 ;  /* 0x00000006ff037819 */ /* 0x002fc40000011603 */
[----:B--2---:R-:W-:-:S04]  /*1d8c0*/  @!P2 LOP3.LUT R15, R15, R14, RZ, 0x3c, !PT ;  /* 0x0000000e0f0fa212 */ /* 0x004fc800078e3cff */
[----:B------:R-:W-:-:S04]  /*1d8d0*/  @!P2 LOP3.LUT R14, R15, R14, RZ, 0x3c, !PT ;  /* 0x0000000e0f0ea212 */ /* 0x000fc800078e3cff */
[----:B------:R-:W-:-:S05]  /*1d8e0*/  @!P2 LOP3.LUT R15, R15, R14, RZ, 0x3c, !PT ;  /* 0x0000000e0f0fa212 */ /* 0x000fca00078e3cff */
[----:B------:R-:W2:Y:S01]  /*1d8f0*/  @!P2 LDG.E.U16 R25, [R14.64] ;  /* 0x0000000a0e19a981 */ /* 0x000ea2000c1e1500 */
[----:B----4-:R-:W-:Y:S02]  /*1d900*/  SHF.R.U32.HI R18, RZ, 0x6, R18 ;  /* 0x00000006ff127819 */ /* 0x010fe40000011612 */
[----:B------:R-:W-:Y:S02]  /*1d910*/  SGXT.U32 R3, R3, 0x1 ;  /* 0x000000010303781a */ /* 0x000fe40000000000 */
[----:B------:R-:W-:Y:S02]  /*1d920*/  SGXT.U32 R18, R18, 0x1 ;  /* 0x000000011212781a */ /* 0x000fe40000000000 */
[----:B------:R-:W-:Y:S02]  /*1d930*/  LOP3.LUT R3, R3, 0x50, RZ, 0xfc, !PT ;  /* 0x0000005003037812 */ /* 0x000fe400078efcff */
[----:B------:R-:W-:Y:S02]  /*1d940*/  LOP3.LUT R18, R18, 0x52, RZ, 0xfc, !PT ;  /* 0x0000005212127812 */ /* 0x000fe400078efcff */
[----:B------:R-:W-:-:S02]  /*1d950*/  ISETP.GE.AND P0, PT, R3, UR5, PT ;  /* 0x0000000503007c0c */ /* 0x000fc4000bf06270 */
[----:B------:R-:W4:Y:S01]  /*1d960*/  LDL R3, [R1+0x4e0] ;  /* 0x0004e00001037983 */ /* 0x000f220000100800 */
[----:B------:R-:W-:-:S03]  /*1d970*/  ISETP.GE.AND P1, PT, R18, UR5, PT ;  /* 0x0000000512007c0c */ /* 0x000fc6000bf26270 */
[----:B------:R-:W3:Y:S04]  /*1d980*/  LDL.LU R18, [R1+0x2504] ;  /* 0x0025040001127983 */ /* 0x000ee80000300800 */
[----:B--2---:R0:W-:Y:S04]  /*1d990*/  STL [R1+0x2c], R25 ;  /* 0x00002c1901007387 */ /* 0x0041e80000100800 */
[----:B------:R-:W2:Y:S04]  /*1d9a0*/  LDL R14, [R1+0x4e4] ;  /* 0x0004e400010e7983 */ /* 0x000ea80000100800 */
[----:B------:R-:W2:Y:S01]  /*1d9b0*/  LDL R15, [R1+0x4e8] ;  /* 0x0004e800010f7983 */ /* 0x000ea20000100800 */
[----:B------:R-:W-:-:S03]  /*1d9c0*/  PRMT R26, RZ, 0x7610, R26 ;  /* 0x00007610ff1a7816 */ /* 0x000fc6000000001a */
[----:B------:R-:W0:Y:S01]  /*1d9d0*/  S2R R17, SR_TID.X ;  /* 0x0000000000117919 */ /* 0x000e220000002100 */
[----:B--2---:R-:W-:-:S04]  /*1d9e0*/  @!P3 LOP3.LUT R15, R15, R14, RZ, 0x3c, !PT ;  /* 0x0000000e0f0fb212 */ /* 0x004fc800078e3cff */
[----:B------:R-:W-:-:S04]  /*1d9f0*/  @!P3 LOP3.LUT R14, R15, R14, RZ, 0x3c, !PT ;  /* 0x0000000e0f0eb212 */ /* 0x000fc800078e3cff */
[----:B------:R-:W-:-:S05]  /*1da00*/  @!P3 LOP3.LUT R15, R15, R14, RZ, 0x3c, !PT ;  /* 0x0000000e0f0fb212 */ /* 0x000fca00078e3cff */
[----:B------:R1:W2:Y:S01]  /*1da10*/  @!P3 LDG.E.U16 R26, [R14.64] ;  /* 0x0000000a0e1ab981 */ /* 0x0002a2000c1e1500 */
[----:B0-----:R-:W-:-:S04]  /*1da20*/  SHF.R.U32.HI R25, RZ, 0x6, R17 ;  /* 0x00000006ff197819 */ /* 0x001fc80000011611 */
[----:B------:R-:W-:-:S04]  /*1da30*/  SGXT.U32 R25, R25, 0x1 ;  /* 0x000000011919781a */ /* 0x000fc80000000000 */
[----:B------:R-:W-:-:S04]  /*1da40*/  LOP3.LUT R25, R25, 0x54, RZ, 0xfc, !PT ;  /* 0x0000005419197812 */ /* 0x000fc800078efcff */
[----:B------:R-:W-:Y:S02]  /*1da50*/  ISETP.GE.AND P2, PT, R25, UR5, PT ;  /* 0x0000000519007c0c */ /* 0x000fe4000bf46270 */
[----:B------:R-:W3:Y:S01]  /*1da60*/  LDL.LU R25, [R1+0x2500] ;  /* 0x0025000001197983 */ /* 0x000ee20000300800 */
[----:B------:R-:W-:-:S04]  /*1da70*/  SHF.R.U32.HI R17, RZ, 0x6, R17 ;  /* 0x00000006ff117819 */ /* 0x000fc80000011611 */
[----:B------:R-:W-:-:S04]  /*1da80*/  SGXT.U32 R17, R17, 0x1 ;  /* 0x000000011111781a */ /* 0x000fc80000000000 */
[----:B-1----:R-:W-:Y:S02]  /*1da90*/  LOP3.LUT R14, R17, 0x56, RZ, 0xfc, !PT ;  /* 0x00000056110e7812 */ /* 0x002fe400078efcff */
[----:B------:R-:W0:Y:S04]  /*1daa0*/  S2R R17, SR_TID.X ;  /* 0x0000000000117919 */ /* 0x000e280000002100 */
[----:B--2---:R1:W-:Y:S04]  /*1dab0*/  STL [R1+0x3e0], R26 ;  /* 0x0003e01a01007387 */ /* 0x0043e80000100800 */
[----:B-1----:R-:W2:Y:S04]  /*1dac0*/  LDL.LU R26, [R1+0x24fc] ;  /* 0x0024fc00011a7983 */ /* 0x002ea80000300800 */
[----:B------:R-:W2:Y:S01]  /*1dad0*/  LDL R15, [R1+0x4dc] ;  /* 0x0004dc00010f7983 */ /* 0x000ea20000100800 */
[----:B0-----:R-:W-:-:S02]  /*1dae0*/  SHF.R.U32.HI R17, RZ, 0x6, R17 ;  /* 0x00000006ff117819 */ /* 0x001fc40000011611 */
[----:B---3--:R-:W-:Y:S02]  /*1daf0*/  PRMT R18, RZ, 0x7610, R18 ;  /* 0x00007610ff127816 */ /* 0x008fe40000000012 */
[----:B------:R-:W-:Y:S01]  /*1db00*/  ISETP.GE.AND P3, PT, R14, UR5, PT ;  /* 0x000000050e007c0c */ /* 0x000fe2000bf66270 */
[----:B----4-:R-:W-:Y:S01]  /*1db10*/  @!P0 IMAD.MOV.U32 R14, RZ, RZ, R3 ;  /* 0x000000ffff0e8224 */ /* 0x010fe200078e0003 */
[----:B------:R-:W-:Y:S01]  /*1db20*/  SGXT.U32 R17, R17, 0x1 ;  /* 0x000000011111781a */ /* 0x000fe20000000000 */
[----:B------:R-:W3:Y:S04]  /*1db30*/  LDL R3, [R1+0x4c0] ;  /* 0x0004c00001037983 */ /* 0x000ee80000100800 */
[----:B--2---:R0:W2:Y:S01]  /*1db40*/  @!P0 LDG.E.U16 R18, [R14.64] ;  /* 0x0000000a0e128981 */ /* 0x0040a2000c1e1500 */
[----:B------:R-:W-:-:S02]  /*1db50*/  PRMT R26, RZ, 0x7610, R26 ;  /* 0x00007610ff1a7816 */ /* 0x000fc4000000001a */
[----:B0-----:R-:W-:Y:S01]  /*1db60*/  LOP3.LUT R15, R17, 0x58, RZ, 0xfc, !PT ;  /* 0x00000058110f7812 */ /* 0x001fe200078efcff */
[----:B------:R-:W-:Y:S01]  /*1db70*/  @!P1 IMAD.MOV.U32 R14, RZ, RZ, R13 ;  /* 0x000000ffff0e9224 */ /* 0x000fe200078e000d */
[----:B------:R-:W-:Y:S01]  /*1db80*/  PRMT R16, RZ, 0x7610, R16 ;  /* 0x00007610ff107816 */ /* 0x000fe20000000010 */
[----:B------:R-:W0:Y:S01]  /*1db90*/  S2R R17, SR_TID.X ;  /* 0x0000000000117919 */ /* 0x000e220000002100 */
[----:B------:R-:W-:Y:S01]  /*1dba0*/  ISETP.GE.AND P0, PT, R15, UR5, PT ;  /* 0x000000050f007c0c */ /* 0x000fe2000bf06270 */
[----:B------:R-:W-:Y:S02]  /*1dbb0*/  @!P1 IMAD.MOV.U32 R15, RZ, RZ, R23 ;  /* 0x000000ffff0f9224 */ /* 0x000fe400078e0017 */
[----:B------:R-:W4:Y:S04]  /*1dbc0*/  LDL R13, [R1+0x4b8] ;  /* 0x0004b800010d7983 */ /* 0x000f280000100800 */
[----:B------:R1:W2:Y:S04]  /*1dbd0*/  @!P1 LDG.E.U16 R26, [R14.64] ;  /* 0x0000000a0e1a9981 */ /* 0x0002a8000c1e1500 */
[----:B-1----:R-:W2:Y:S04]  /*1dbe0*/  LDL R14, [R1+0x4cc] ;  /* 0x0004cc00010e7983 */ /* 0x002ea80000100800 */
[----:B------:R-:W2:Y:S01]  /*1dbf0*/  LDL R15, [R1+0x4d0] ;  /* 0x0004d000010f7983 */ /* 0x000ea20000100800 */
[----:B0-----:R-:W-:-:S02]  /*1dc00*/  SHF.R.U32.HI R17, RZ, 0x6, R17 ;  /* 0x00000006ff117819 */ /* 0x001fc40000011611 */
[----:B--2---:R-:W-:-:S04]  /*1dc10*/  @!P2 LOP3.LUT R15, R15, R14, RZ, 0x3c, !PT ;  /* 0x0000000e0f0fa212 */ /* 0x004fc800078e3cff */
[----:B------:R-:W-:-:S04]  /*1dc20*/  @!P2 LOP3.LUT R14, R15, R14, RZ, 0x3c, !PT ;  /* 0x0000000e0f0ea212 */ /* 0x000fc800078e3cff */
[----:B------:R-:W-:-:S05]  /*1dc30*/  @!P2 LOP3.LUT R15, R15, R14, RZ, 0x3c, !PT ;  /* 0x0000000e0f0fa212 */ /* 0x000fca00078e3cff */
[----:B------:R0:W2:Y:S01]  /*1dc40*/  @!P2 LDG.E.U16 R16, [R14.64] ;  /* 0x0000000a0e10a981 */ /* 0x0000a2000c1e1500 */
[----:B------:R-:W-:-:S04]  /*1dc50*/  SGXT.U32 R17, R17, 0x1 ;  /* 0x000000011111781a */ /* 0x000fc80000000000 */
[----:B------:R-:W-:-:S04]  /*1dc60*/  LOP3.LUT R17, R17, 0x5a, RZ, 0xfc, !PT ;  /* 0x0000005a11117812 */ /* 0x000fc800078efcff */
[----:B------:R-:W-:Y:S02]  /*1dc70*/  ISETP.GE.AND P1, PT, R17, UR5, PT ;  /* 0x0000000511007c0c */ /* 0x000fe4000bf26270 */
[----:B------:R-:W3:Y:S04]  /*1dc80*/  LDL.LU R17, [R1+0x24f8] ;  /* 0x0024f80001117983 */ /* 0x000ee80000300800 */
[----:B0-----:R-:W3:Y:S04]  /*1dc90*/  LDL R14, [R1+0x4c4] ;  /* 0x0004c400010e7983 */ /* 0x001ee80000100800 */
        /* <DEDUP_REMOVED lines=10> */
[----:B0-----:R-:W-:-:S04]  /*1dd40*/  LOP3.LUT R16, R23, 0x5c, RZ, 0xfc, !PT ;  /* 0x0000005c17107812 */ /* 0x001fc800078efcff */
[----:B------:R-:W-:Y:S02]  /*1dd50*/  ISETP.GE.AND P2, PT, R16, UR5, PT ;  /* 0x0000000510007c0c */ /* 0x000fe4000bf46270 */
[----:B------:R-:W3:Y:S04]  /*1dd60*/  LDL.LU R16, [R1+0x24f4] ;  /* 0x0024f40001107983 */ /* 0x000ee80000300800 */
[----:B------:R-:W0:Y:S04]  /*1dd70*/  S2R R23, SR_TID.X ;  /* 0x0000000000177919 */ /* 0x000e280000002100 */
[----:B--2---:R1:W-:Y:S04]  /*1dd80*/  STL [R1+0x3dc], R25 ;  /* 0x0003dc1901007387 */ /* 0x0043e80000100800 */
[----:B-1----:R-:W2:Y:S04]  /*1dd90*/  LDL.LU R25, [R1+0x24f0] ;  /* 0x0024f00001197983 */ /* 0x002ea80000300800 */
[----:B------:R-:W2:Y:S01]  /*1dda0*/  LDL R15, [R1+0x4bc] ;  /* 0x0004bc00010f7983 */ /* 0x000ea20000100800 */
[----:B0-----:R-:W-:-:S04]  /*1ddb0*/  SHF.R.U32.HI R14, RZ, 0x6, R23 ;  /* 0x00000006ff0e7819 */ /* 0x001fc80000011617 */
[----:B------:R-:W-:-:S04]  /*1ddc0*/  SGXT.U32 R14, R14, 0x1 ;  /* 0x000000010e0e781a */ /* 0x000fc80000000000 */
[----:B------:R-:W-:Y:S02]  /*1ddd0*/  LOP3.LUT R14, R14, 0x5e, RZ, 0xfc, !PT ;  /* 0x0000005e0e0e7812 */ /* 0x000fe400078efcff */
[----:B------:R-:W-:Y:S02]  /*1dde0*/  PRMT R17, RZ, 0x7610, R17 ;  /* 0x00007610ff117816 */ /* 0x000fe40000000011 */
[----:B------:R-:W-:Y:S01]  /*1ddf0*/  ISETP.GE.AND P3, PT, R14, UR5, PT ;  /* 0x000000050e007c0c */ /* 0x000fe2000bf66270 */
[----:B------:R-:W-:-:S05]  /*1de00*/  @!P0 IMAD.MOV.U32 R14, RZ, RZ, R3 ;  /* 0x000000ffff0e8224 */ /* 0x000fca00078e0003 */
[----:B--2---:R0:W2:Y:S04]  /*1de10*/  @!P0 LDG.E.U16 R17, [R14.64] ;  /* 0x0000000a0e118981 */ /* 0x0040a8000c1e1500 */
[----:B0-----:R-:W2:Y:S01]  /*1de20*/  LDL R15, [R1+0x4b4] ;  /* 0x0004b400010f7983 */ /* 0x001ea20000100800 */
[----:B------:R-:W-:Y:S01]  /*1de30*/  PRMT R25, RZ, 0x7610, R25 ;  /* 0x00007610ff197816 */ /* 0x000fe20000000019 */
[----:B----4-:R-:W-:-:S05]  /*1de40*/  @!P1 IMAD.MOV.U32 R14, RZ, RZ, R13 ;  /* 0x000000ffff0e9224 */ /* 0x010fca00078e000d */
[----:B--2---:R0:W2:Y:S04]  /*1de50*/  @!P1 LDG.E.U16 R25, [R14.64] ;  /* 0x0000000a0e199981 */ /* 0x0040a8000c1e1500 */
[----:B0-----:R-:W4:Y:S04]  /*1de60*/  LDL R14, [R1+0x4ac] ;  /* 0x0004ac00010e7983 */ /* 0x001f280000100800 */
[----:B------:R-:W4:Y:S01]  /*1de70*/  LDL R15, [R1+0x4b0] ;  /* 0x0004b000010f7983 */ /* 0x000f220000100800 */
[----:B------:R-:W-:Y:S02]  /*1de80*/  PRMT R0, RZ, 0x7610, R0 ;  /* 0x00007610ff007816 */ /* 0x000fe40000000000 */
[----:B------:R-:W-:-:S04]  /*1de90*/  SHF.R.U32.HI R23, RZ, 0x6, R23 ;  /* 0x00000006ff177819 */ /* 0x000fc80000011617 */
[----:B------:R-:W-:-:S04]  /*1dea0*/  SGXT.U32 R23, R23, 0x1 ;  /* 0x000000011717781a */ /* 0x000fc80000000000 */
[----:B------:R-:W-:Y:S02]  /*1deb0*/  LOP3.LUT R3, R23, 0x60, RZ, 0xfc, !PT ;  /* 0x0000006017037812 */ /* 0x000fe400078efcff */
[----:B------:R-:W0:Y:S01]  /*1dec0*/  S2R R23, SR_TID.X ;  /* 0x0000000000177919 */ /* 0x000e220000002100 */
[----:B----4-:R-:W-:-:S04]  /*1ded0*/  @!P2 LOP3.LUT R15, R15, R14, RZ, 0x3c, !PT ;  /* 0x0000000e0f0fa212 */ /* 0x010fc800078e3cff */
[----:B------:R-:W-:-:S04]  /*1dee0*/  @!P2 LOP3.LUT R14, R15, R14, RZ, 0x3c, !PT ;  /* 0x0000000e0f0ea212 */ /* 0x000fc800078e3cff */
[----:B------:R-:W-:-:S05]  /*1def0*/  @!P2 LOP3.LUT R15, R15, R14, RZ, 0x3c, !PT ;  /* 0x0000000e0f0fa212 */ /* 0x000fca00078e3cff */
[----:B------:R1:W4:Y:S01]  /*1df00*/  @!P2 LDG.E.U16 R0, [R14.64] ;  /* 0x0000000a0e00a981 */ /* 0x000322000c1e1500 */
[----:B0-----:R-:W-:-:S04]  /*1df10*/  SHF.R.U32.HI R23, RZ, 0x6, R23 ;  /* 0x00000006ff177819 */ /* 0x001fc80000011617 */
[----:B------:R-:W-:-:S04]  /*1df20*/  SGXT.U32 R23, R23, 0x1 ;  /* 0x000000011717781a */ /* 0x000fc80000000000 */
[----:B------:R-:W-:Y:S01]  /*1df30*/  LOP3.LUT R13, R23, 0x62, RZ, 0xfc, !PT ;  /* 0x00000062170d7812 */ /* 0x000fe200078efcff */
[----:B-1----:R-:W2:Y:S01]  /*1df40*/  LDL R14, [R1+0x4a4] ;  /* 0x0004a400010e7983 */ /* 0x002ea20000100800 */
[----:B------:R-:W-:Y:S02]  /*1df50*/  ISETP.GE.AND P0, PT, R3, UR5, PT ;  /* 0x0000000503007c0c */ /* 0x000fe4000bf06270 */
[----:B------:R-:W-:Y:S01]  /*1df60*/  ISETP.GE.AND P1, PT, R13, UR5, PT ;  /* 0x000000050d007c0c */ /* 0x000fe2000bf26270 */
[----:B------:R-:W2:Y:S04]  /*1df70*/  LDL R3, [R1+0x4a0] ;  /* 0x0004a00001037983 */ /* 0x000ea80000100800 */
[----:B------:R-:W2:Y:S04]  /*1df80*/  LDL R13, [R1+0x498] ;  /* 0x00049800010d7983 */ /* 0x000ea80000100800 */
[----:B------:R-:W0:Y:S04]  /*1df90*/  S2R R23, SR_TID.X ;  /* 0x0000000000177919 */ /* 0x000e280000002100 */
[----:B----4-:R1:W-:Y:S04]  /*1dfa0*/  STL [R1+0x1c], R0 ;  /* 0x00001c0001007387 */ /* 0x0103e80000100800 */
[----:B------:R-:W2:Y:S01]  /*1dfb0*/  LDL R15, [R1+0x4a8] ;  /* 0x0004a800010f7983 */ /* 0x000ea20000100800 */
[----:B0-----:R-:W-:-:S04]  /*1dfc0*/  SHF.R.U32.HI R23, RZ, 0x6, R23 ;  /* 0x00000006ff177819 */ /* 0x001fc80000011617 */
[----:B------:R-:W-:Y:S02]  /*1dfd0*/  SGXT.U32 R23, R23, 0x1 ;  /* 0x000000011717781a */ /* 0x000fe40000000000 */
[----:B------:R-:W-:Y:S02]  /*1dfe0*/  PRMT R21, RZ, 0x7610, R21 ;  /* 0x00007610ff157816 */ /* 0x000fe40000000015 */
[----:B------:R-:W-:-:S04]  /*1dff0*/  LOP3.LUT R23, R23, 0x64, RZ, 0xfc, !PT ;  /* 0x0000006417177812 */ /* 0x000fc800078efcff */
[----:B------:R-:W-:Y:S02]  /*1e000*/  ISETP.GE.AND P2, PT, R23, UR5, PT ;  /* 0x0000000517007c0c */ /* 0x000fe4000bf46270 */
[----:B------:R-:W4:Y:S04]  /*1e010*/  LDL.LU R23, [R1+0x24ec] ;  /* 0x0024ec0001177983 */ /* 0x000f280000300800 */
[----:B-1----:R-:W0:Y:S01]  /*1e020*/  S2R R0, SR_TID.X ;  /* 0x0000000000007919 */ /* 0x002e220000002100 */
[----:B--2---:R-:W-:-:S04]  /*1e030*/  @!P3 LOP3.LUT R15, R15, R14, RZ, 0x3c, !PT ;  /* 0x0000000e0f0fb212 */ /* 0x004fc800078e3cff */
[----:B------:R-:W-:-:S04]  /*1e040*/  @!P3 LOP3.LUT R14, R15, R14, RZ, 0x3c, !PT ;  /* 0x0000000e0f0eb212 */ /* 0x000fc800078e3cff */
[----:B------:R-:W-:-:S05]  /*1e050*/  @!P3 LOP3.LUT R15, R15, R14, RZ, 0x3c, !PT ;  /* 0x0000000e0f0fb212 */ /* 0x000fca00078e3cff */
[----:B------:R1:W2:Y:S04]  /*1e060*/  @!P3 LDG.E.U16 R21, [R14.64] ;  /* 0x0000000a0e15b981 */ /* 0x0002a8000c1e1500 */
[----:B-1----:R-:W3:Y:S01]  /*1e070*/  LDL R15, [R1+0x49c] ;  /* 0x00049c00010f7983 */ /* 0x002ee20000100800 */
[----:B0-----:R-:W-:-:S04]  /*1e080*/  SHF.R.U32.HI R0, RZ, 0x6, R0 ;  /* 0x00000006ff007819 */ /* 0x001fc80000011600 */
[----:B------:R-:W-:-:S04]  /*1e090*/  SGXT.U32 R0, R0, 0x1 ;  /* 0x000000010000781a */ /* 0x000fc80000000000 */
[----:B------:R-:W-:Y:S02]  /*1e0a0*/  LOP3.LUT R14, R0, 0x66, RZ, 0xfc, !PT ;  /* 0x00000066000e7812 */ /* 0x000fe400078efcff */
[----:B------:R-:W-:Y:S02]  /*1e0b0*/  PRMT R6, RZ, 0x7610, R6 ;  /* 0x00007610ff067816 */ /* 0x000fe40000000006 */
[----:B------:R-:W-:Y:S01]  /*1e0c0*/  ISETP.GE.AND P3, PT, R14, UR5, PT ;  /* 0x000000050e007c0c */ /* 0x000fe2000bf66270 */
[----:B------:R-:W-:Y:S01]  /*1e0d0*/  @!P0 IMAD.MOV.U32 R14, RZ, RZ, R3 ;  /* 0x000000ffff0e8224 */ /* 0x000fe200078e0003 */
[----:B--2---:R0:W-:Y:S01]  /*1e0e0*/  STL [R1+0x3d8], R21 ;  /* 0x0003d81501007387 */ /* 0x0041e20000100800 */
[----:B----4-:R-:W-:Y:S02]  /*1e0f0*/  PRMT R23, RZ, 0x7610, R23 ;  /* 0x00007610ff177816 */ /* 0x010fe40000000017 */
[----:B---3--:R-:W-:Y:S01]  /*1e100*/  PRMT R16, RZ, 0x7610, R16 ;  /* 0x00007610ff107816 */ /* 0x008fe20000000010 */
[----:B------:R-:W2:Y:S04]  /*1e110*/  LDL R0, [R1+0x488] ;  /* 0x0004880001007983 */ /* 0x000ea80000100800 */
[----:B------:R-:W3:Y:S04]  /*1e120*/  LDL R3, [R1+0x480] ;  /* 0x0004800001037983 */ /* 0x000ee80000100800 */
[----:B------:R1:W4:Y:S04]  /*1e130*/  @!P0 LDG.E.U16 R6, [R14.64] ;  /* 0x0000000a0e068981 */ /* 0x000328000c1e1500 */
[----:B-1----:R-:W2:Y:S04]  /*1e140*/  LDL R15, [R1+0x494] ;  /* 0x00049400010f7983 */ /* 0x002ea80000100800 */
[----:B0-----:R-:W0:Y:S02]  /*1e150*/  S2R R21, SR_TID.X ;  /* 0x0000000000157919 */ /* 0x001e240000002100 */
[----:B0-----:R-:W-:-:S04]  /*1e160*/  SHF.R.U32.HI R21, RZ, 0x6, R21 ;  /* 0x00000006ff157819 */ /* 0x001fc80000011615 */
[----:B------:R-:W-:-:S04]  /*1e170*/  SGXT.U32 R21, R21, 0x1 ;  /* 0x000000011515781a */ /* 0x000fc80000000000 */
[----:B------:R-:W-:-:S04]  /*1e180*/  LOP3.LUT R14, R21, 0x68, RZ, 0xfc, !PT ;  /* 0x00000068150e7812 */ /* 0x000fc800078efcff */
[----:B------:R-:W-:Y:S01]  /*1e190*/  ISETP.GE.AND P0, PT, R14, UR5, PT ;  /* 0x000000050e007c0c */ /* 0x000fe2000bf06270 */
[----:B------:R-:W-:Y:S01]  /*1e1a0*/  @!P1 IMAD.MOV.U32 R14, RZ, RZ, R13 ;  /* 0x000000ffff0e9224 */ /* 0x000fe200078e000d */
[----:B------:R-:W0:Y:S04]  /*1e1b0*/  S2R R21, SR_TID.X ;  /* 0x0000000000157919 */ /* 0x000e280000002100 */
[----:B------:R-:W3:Y:S04]  /*1e1c0*/  LDL R13, [R1+0x464] ;  /* 0x00046400010d7983 */ /* 0x000ee80000100800 */
[----:B--2---:R1:W2:Y:S04]  /*1e1d0*/  @!P1 LDG.E.U16 R23, [R14.64] ;  /* 0x0000000a0e179981 */ /* 0x0042a8000c1e1500 */
[----:B-1----:R-:W2:Y:S04]  /*1e1e0*/  LDL R14, [R1+0x48c] ;  /* 0x00048c00010e7983 */ /* 0x002ea80000100800 */
[----:B------:R-:W2:Y:S01]  /*1e1f0*/  LDL R15, [R1+0x490] ;  /* 0x00049000010f7983 */ /* 0x000ea20000100800 */
[----:B0-----:R-:W-:-:S02]  /*1e200*/  SHF.R.U32.HI R21, RZ, 0x6, R21 ;  /* 0x00000006ff157819 */ /* 0x001fc40000011615 */
[----:B--2---:R-:W-:-:S04]  /*1e210*/  @!P2 LOP3.LUT R15, R15, R14, RZ, 0x3c, !PT ;  /* 0x0000000e0f0fa212 */ /* 0x004fc800078e3cff */
[----:B------:R-:W-:-:S04]  /*1e220*/  @!P2 LOP3.LUT R14, R15, R14, RZ, 0x3c, !PT ;  /* 0x0000000e0f0ea212 */ /* 0x000fc800078e3cff */
[----:B------:R-:W-:-:S05]  /*1e230*/  @!P2 LOP3.LUT R15, R15, R14, RZ, 0x3c, !PT ;  /* 0x0000000e0f0fa212 */ /* 0x000fca00078e3cff */
[----:B------:R0:W2:Y:S04]  /*1e240*/  @!P2 LDG.E.U16 R16, [R14.64] ;  /* 0x0000000a0e10a981 */ /* 0x0000a8000c1e1500 */
[----:B0-----:R-:W0:Y:S01]  /*1e250*/  S2R R15, SR_TID.X ;  /* 0x00000000000f7919 */ /* 0x001e220000002100 */
[----:B------:R-:W-:-:S04]  /*1e260*/  SGXT.U32 R21, R21, 0x1 ;  /* 0x000000011515781a */ /* 0x000fc80000000000 */
[----:B------:R-:W-:-:S04]  /*1e270*/  LOP3.LUT R21, R21, 0x6a, RZ, 0xfc, !PT ;  /* 0x0000006a15157812 */ /* 0x000fc800078efcff */
[----:B------:R-:W-:Y:S02]  /*1e280*/  ISETP.GE.AND P1, PT, R21, UR5, PT ;  /* 0x0000000515007c0c */ /* 0x000fe4000bf26270 */
[----:B------:R-:W3:Y:S01]  /*1e290*/  LDL.LU R21, [R1+0x24e8] ;  /* 0x0024e80001157983 */ /* 0x000ee20000300800 */
[----:B0-----:R-:W-:-:S04]  /*1e2a0*/  SHF.R.U32.HI R15, RZ, 0x6, R15 ;  /* 0x00000006ff0f7819 */ /* 0x001fc8000001160f */
[----:B------:R-:W-:-:S04]  /*1e2b0*/  SGXT.U32 R15, R15, 0x1 ;  /* 0x000000010f0f781a */ /* 0x000fc80000000000 */
[----:B------:R-:W-:Y:S01]  /*1e2c0*/  LOP3.LUT R14, R15, 0x6c, RZ, 0xfc, !PT ;  /* 0x0000006c0f0e7812 */ /* 0x000fe200078efcff */
[----:B--2---:R0:W-:Y:S04]  /*1e2d0*/  STL [R1+0x18], R16 ;  /* 0x0000181001007387 */ /* 0x0041e80000100800 */
[----:B0-----:R-:W2:Y:S04]  /*1e2e0*/  LDL.LU R16, [R1+0x24e4] ;  /* 0x0024e40001107983 */ /* 0x001ea80000300800 */
[----:B------:R-:W2:Y:S01]  /*1e2f0*/  LDL R15, [R1+0x484] ;  /* 0x00048400010f7983 */ /* 0x000ea20000100800 */
[----:B------:R-:W-:-:S02]  /*1e300*/  PRMT R22, RZ, 0x7610, R22 ;  /* 0x00007610ff167816 */ /* 0x000fc40000000016 */
[----:B------:R-:W-:Y:S01]  /*1e310*/  ISETP.GE.AND P2, PT, R14, UR5, PT ;  /* 0x000000050e007c0c */ /* 0x000fe2000bf46270 */
[----:B------:R-:W-:-:S05]  /*1e320*/  @!P3 IMAD.MOV.U32 R14, RZ, RZ, R0 ;  /* 0x000000ffff0eb224 */ /* 0x000fca00078e0000 */
[----:B--2---:R0:W2:Y:S04]  /*1e330*/  @!P3 LDG.E.U16 R22, [R14.64] ;  /* 0x0000000a0e16b981 */ /* 0x0040a8000c1e1500 */
[----:B0-----:R-:W0:Y:S02]  /*1e340*/  S2R R15, SR_TID.X ;  /* 0x00000000000f7919 */ /* 0x001e240000002100 */
[----:B0-----:R-:W-:Y:S02]  /*1e350*/  SHF.R.U32.HI R14, RZ, 0x6, R15 ;  /* 0x00000006ff0e7819 */ /* 0x001fe4000001160f */
[----:B--2---:R0:W-:Y:S04]  /*1e360*/  STL [R1+0x3d4], R22 ;  /* 0x0003d41601007387 */ /* 0x0041e80000100800 */
[----:B0-----:R-:W2:Y:S04]  /*1e370*/  LDL.LU R22, [R1+0x24e0] ;  /* 0x0024e00001167983 */ /* 0x001ea80000300800 */
[----:B------:R-:W2:Y:S01]  /*1e380*/  LDL R15, [R1+0x468] ;  /* 0x00046800010f7983 */ /* 0x000ea20000100800 */
[----:B------:R-:W-:-:S04]  /*1e390*/  SGXT.U32 R14, R14, 0x1 ;  /* 0x000000010e0e781a */ /* 0x000fc80000000000 */
[----:B------:R-:W-:Y:S02]  /*1e3a0*/  LOP3.LUT R14, R14, 0x6e, RZ, 0xfc, !PT ;  /* 0x0000006e0e0e7812 */ /* 0x000fe400078efcff */
[----:B------:R-:W-:Y:S02]  /*1e3b0*/  PRMT R16, RZ, 0x7610, R16 ;  /* 0x00007610ff107816 */ /* 0x000fe40000000010 */
[----:B------:R-:W-:Y:S01]  /*1e3c0*/  ISETP.GE.AND P3, PT, R14, UR5, PT ;  /* 0x000000050e007c0c */ /* 0x000fe2000bf66270 */
[----:B---3--:R-:W-:Y:S01]  /*1e3d0*/  @!P0 IMAD.MOV.U32 R14, RZ, RZ, R3 ;  /* 0x000000ffff0e8224 */ /* 0x008fe200078e0003 */
[----:B------:R-:W-:Y:S01]  /*1e3e0*/  PRMT R19, RZ, 0x7610, R19 ;  /* 0x00007610ff137816 */ /* 0x000fe20000000013 */
[----:B------:R-:W0:Y:S04]  /*1e3f0*/  S2R R0, SR_TID.X ;  /* 0x0000000000007919 */ /* 0x000e280000002100 */
[----:B------:R-:W3:Y:S04]  /*1e400*/  LDL R3, [R1+0x444] ;  /* 0x0004440001037983 */ /* 0x000ee80000100800 */
[----:B--2---:R1:W2:Y:S04]  /*1e410*/  @!P0 LDG.E.U16 R16, [R14.64] ;  /* 0x0000000a0e108981 */ /* 0x0042a8000c1e1500 */
[----:B-1----:R-:W2:Y:S01]  /*1e420*/  LDL R15, [R1+0x460] ;  /* 0x00046000010f7983 */ /* 0x002ea20000100800 */
[----:B------:R-:W-:Y:S01]  /*1e430*/  PRMT R22, RZ, 0x7610, R22 ;  /* 0x00007610ff167816 */ /* 0x000fe20000000016 */
[----:B------:R-:W-:-:S05]  /*1e440*/  @!P1 IMAD.MOV.U32 R14, RZ, RZ, R13 ;  /* 0x000000ffff0e9224 */ /* 0x000fca00078e000d */
[----:B--2---:R1:W2:Y:S04]  /*1e450*/  @!P1 LDG.E.U16 R22, [R14.64] ;  /* 0x0000000a0e169981 */ /* 0x0042a8000c1e1500 */
[----:B-1----:R-:W2:Y:S04]  /*1e460*/  LDL R14, [R1+0x458] ;  /* 0x00045800010e7983 */ /* 0x002ea80000100800 */
[----:B------:R-:W2:Y:S01]  /*1e470*/  LDL R15, [R1+0x45c] ;  /* 0x00045c00010f7983 */ /* 0x000ea20000100800 */
[----:B0-----:R-:W-:-:S04]  /*1e480*/  SHF.R.U32.HI R0, RZ, 0x6, R0 ;  /* 0x00000006ff007819 */ /* 0x001fc80000011600 */
[----:B------:R-:W-:-:S04]  /*1e490*/  SGXT.U32 R0, R0, 0x1 ;  /* 0x000000010000781a */ /* 0x000fc80000000000 */
[----:B------:R-:W-:-:S04]  /*1e4a0*/  LOP3.LUT R0, R0, 0x70, RZ, 0xfc, !PT ;  /* 0x0000007000007812 */ /* 0x000fc800078efcff */
[----:B------:R-:W-:Y:S02]  /*1e4b0*/  ISETP.GE.AND P4, PT, R0, UR5, PT ;  /* 0x0000000500007c0c */ /* 0x000fe4000bf86270 */
[----:B------:R-:W0:Y:S01]  /*1e4c0*/  S2R R0, SR_TID.X ;  /* 0x0000000000007919 */ /* 0x000e220000002100 */
[----:B--2---:R-:W-:-:S04]  /*1e4d0*/  @!P2 LOP3.LUT R15, R15, R14, RZ, 0x3c, !PT ;  /* 0x0000000e0f0fa212 */ /* 0x004fc800078e3cff */
[----:B------:R-:W-:-:S04]  /*1e4e0*/  @!P2 LOP3.LUT R14, R15, R14, RZ, 0x3c, !PT ;  /* 0x0000000e0f0ea212 */ /* 0x000fc800078e3cff */
[----:B------:R-:W-:-:S05]  /*1e4f0*/  @!P2 LOP3.LUT R15, R15, R14, RZ, 0x3c, !PT ;  /* 0x0000000e0f0fa212 */ /* 0x000fca00078e3cff */
[----:B------:R-:W2:Y:S01]  /*1e500*/  @!P2 LDG.E.U16 R19, [R14.64] ;  /* 0x0000000a0e13a981 */ /* 0x000ea2000c1e1500 */
[----:B0-----:R-:W-:-:S04]  /*1e510*/  SHF.R.U32.HI R13, RZ, 0x6, R0 ;  /* 0x00000006ff0d7819 */ /* 0x001fc80000011600 */
[----:B------:R-:W-:-:S04]  /*1e520*/  SGXT.U32 R13, R13, 0x1 ;  /* 0x000000010d0d781a */ /* 0x000fc80000000000 */
[----:B------:R-:W-:-:S04]  /*1e530*/  LOP3.LUT R13, R13, 0x72, RZ, 0xfc, !PT ;  /* 0x000000720d0d7812 */ /* 0x000fc800078efcff */
[----:B------:R-:W-:Y:S02]  /*1e540*/  ISETP.GE.AND P5, PT, R13, UR5, PT ;  /* 0x000000050d007c0c */ /* 0x000fe4000bfa6270 */
        /* <DEDUP_REMOVED lines=9> */
[----:B------:R-:W2:Y:S01]  /*1e5e0*/  @!P3 LDG.E.U16 R21, [R14.64] ;  /* 0x0000000a0e15b981 */ /* 0x000ea2000c1e1500 */
[----:B------:R-:W-:-:S04]  /*1e5f0*/  SHF.R.U32.HI R0, RZ, 0x6, R0 ;  /* 0x00000006ff007819 */ /* 0x000fc80000011600 */
        /* <DEDUP_REMOVED lines=8> */
[----:B---3--:R-:W-:-:S02]  /*1e680*/  PRMT R0, RZ, 0x7610, R0 ;  /* 0x00007610ff007816 */ /* 0x008fc40000000000 */
[----:B------:R-:W-:-:S04]  /*1e690*/  SHF.R.U32.HI R19, RZ, 0x6, R19 ;  /* 0x00000006ff137819 */ /* 0x000fc80000011613 */
[----:B------:R-:W-:-:S04]  /*1e6a0*/  SGXT.U32 R19, R19, 0x1 ;  /* 0x000000011313781a */ /* 0x000fc80000000000 */
[----:B------:R-:W-:-:S04]  /*1e6b0*/  LOP3.LUT R19, R19, 0x76, RZ, 0xfc, !PT ;  /* 0x0000007613137812 */ /* 0x000fc800078efcff */
[----:B------:R-:W-:Y:S02]  /*1e6c0*/  ISETP.GE.AND P0, PT, R19, UR5, PT ;  /* 0x0000000513007c0c */ /* 0x000fe4000bf06270 */
[----:B------:R-:W3:Y:S01]  /*1e6d0*/  LDL.LU R19, [R1+0x24cc] ;  /* 0x0024cc0001137983 */ /* 0x000ee20000300800 */
[----:B--2---:R-:W-:-:S04]  /*1e6e0*/  @!P4 LOP3.LUT R15, R15, R14, RZ, 0x3c, !PT ;  /* 0x0000000e0f0fc212 */ /* 0x004fc800078e3cff */
[----:B------:R-:W-:-:S04]  /*1e6f0*/  @!P4 LOP3.LUT R14, R15, R14, RZ, 0x3c, !PT ;  /* 0x0000000e0f0ec212 */ /* 0x000fc800078e3cff */
[----:B------:R-:W-:-:S05]  /*1e700*/  @!P4 LOP3.LUT R15, R15, R14, RZ, 0x3c, !PT ;  /* 0x0000000e0f0fc212 */ /* 0x000fca00078e3cff */
[----:B------:R0:W2:Y:S04]  /*1e710*/  @!P4 LDG.E.U16 R0, [R14.64] ;  /* 0x0000000a0e00c981 */ /* 0x0000a8000c1e1500 */
[----:B0-----:R-:W0:Y:S02]  /*1e720*/  S2R R15, SR_TID.X ;  /* 0x00000000000f7919 */ /* 0x001e240000002100 */
[----:B0-----:R-:W-:-:S04]  /*1e730*/  SHF.R.U32.HI R15, RZ, 0x6, R15 ;  /* 0x00000006ff0f7819 */ /* 0x001fc8000001160f */
[----:B------:R-:W-:-:S04]  /*1e740*/  SGXT.U32 R15, R15, 0x1 ;  /* 0x000000010f0f781a */ /* 0x000fc80000000000 */
[----:B------:R-:W-:Y:S02]  /*1e750*/  LOP3.LUT R14, R15, 0x78, RZ, 0xfc, !PT ;  /* 0x000000780f0e7812 */ /* 0x000fe400078efcff */
[----:B------:R-:W2:Y:S01]  /*1e760*/  LDL R15, [R1+0x440] ;  /* 0x00044000010f7983 */ /* 0x000ea20000100800 */
[----:B------:R-:W-:Y:S02]  /*1e770*/  PRMT R21, RZ, 0x7610, R21 ;  /* 0x00007610ff157816 */ /* 0x000fe40000000015 */
[----:B------:R-:W-:Y:S01]  /*1e780*/  ISETP.GE.AND P1, PT, R14, UR5, PT ;  /* 0x000000050e007c0c */ /* 0x000fe2000bf26270 */
[----:B------:R-:W-:-:S05]  /*1e790*/  @!P5 IMAD.MOV.U32 R14, RZ, RZ, R3 ;  /* 0x000000ffff0ed224 */ /* 0x000fca00078e0003 */
[----:B--2---:R0:W2:Y:S04]  /*1e7a0*/  @!P5 LDG.E.U16 R21, [R14.64] ;  /* 0x0000000a0e15d981 */ /* 0x0040a8000c1e1500 */
[----:B0-----:R-:W2:Y:S04]  /*1e7b0*/  LDL R14, [R1+0x438] ;  /* 0x00043800010e7983 */ /* 0x001ea80000100800 */
[----:B------:R-:W2:Y:S01]  /*1e7c0*/  LDL R15, [R1+0x43c] ;  /* 0x00043c00010f7983 */ /* 0x000ea20000100800 */
[----:B------:R-:W-:Y:S02]  /*1e7d0*/  PRMT R2, RZ, 0x7610, R2 ;  /* 0x00007610ff027816 */ /* 0x000fe40000000002 */
[----:B--2---:R-:W-:-:S04]  /*1e7e0*/  @!P2 LOP3.LUT R15, R15, R14, RZ, 0x3c, !PT ;  /* 0x0000000e0f0fa212 */ /* 0x004fc800078e3cff */
[----:B------:R-:W-:-:S04]  /*1e7f0*/  @!P2 LOP3.LUT R14, R15, R14, RZ, 0x3c, !PT ;  /* 0x0000000e0f0ea212 */ /* 0x000fc800078e3cff */
[----:B------:R-:W-:-:S05]  /*1e800*/  @!P2 LOP3.LUT R15, R15, R14, RZ, 0x3c, !PT ;  /* 0x0000000e0f0fa212 */ /* 0x000fca00078e3cff */
[----:B------:R0:W2:Y:S01]  /*1e810*/  @!P2 LDG.E.U16 R2, [R14.64] ;  /* 0x0000000a0e02a981 */ /* 0x0000a2000c1e1500 */
[----:B------:R-:W-:-:S04]  /*1e820*/  LOP3.LUT R13, R13, 0x7a, RZ, 0xfc, !PT ;  /* 0x0000007a0d0d7812 */ /* 0x000fc800078efcff */
[----:B------:R-:W-:Y:S02]  /*1e830*/  ISETP.GE.AND P3, PT, R13, UR5, PT ;  /* 0x000000050d007c0c */ /* 0x000fe4000bf66270 */
[----:B------:R-:W4:Y:S04]  /*1e840*/  LDL.LU R13, [R1+0x24c8] ;  /* 0x0024c800010d7983 */ /* 0x000f280000300800 */
[----:B0-----:R-:W4:Y:S04]  /*1e850*/  LDL R14, [R1+0x430] ;  /* 0x00043000010e7983 */ /* 0x001f280000100800 */
[----:B--2---:R0:W-:Y:S04]  /*1e860*/  STL [R1+0x10], R2 ;  /* 0x0000100201007387 */ /* 0x0041e80000100800 */
[----:B------:R-:W4:Y:S01]  /*1e870*/  LDL R15, [R1+0x434] ;  /* 0x00043400010f7983 */ /* 0x000f220000100800 */
[----:B---3--:R-:W-:-:S03]  /*1e880*/  PRMT R19, RZ, 0x7610, R19 ;  /* 0x00007610ff137816 */ /* 0x008fc60000000013 */
[----:B------:R-:W1:Y:S01]  /*1e890*/  S2R R3, SR_TID.X ;  /* 0x0000000000037919 */ /* 0x000e620000002100 */
[----:B----4-:R-:W-:-:S04]  /*1e8a0*/  @!P0 LOP3.LUT R15, R15, R14, RZ, 0x3c, !PT ;  /* 0x0000000e0f0f8212 */ /* 0x010fc800078e3cff */
[----:B------:R-:W-:-:S04]  /*1e8b0*/  @!P0 LOP3.LUT R14, R15, R14, RZ, 0x3c, !PT ;  /* 0x0000000e0f0e8212 */ /* 0x000fc800078e3cff */
[----:B------:R-:W-:-:S05]  /*1e8c0*/  @!P0 LOP3.LUT R15, R15, R14, RZ, 0x3c, !PT ;  /* 0x0000000e0f0f8212 */ /* 0x000fca00078e3cff */
[----:B------:R-:W2:Y:S01]  /*1e8d0*/  @!P0 LDG.E.U16 R19, [R14.64] ;  /* 0x0000000a0e138981 */ /* 0x000ea2000c1e1500 */
[----:B-1----:R-:W-:-:S04]  /*1e8e0*/  SHF.R.U32.HI R3, RZ, 0x6, R3 ;  /* 0x00000006ff037819 */ /* 0x002fc80000011603 */
[----:B------:R-:W-:-:S04]  /*1e8f0*/  SGXT.U32 R3, R3, 0x1 ;  /* 0x000000010303781a */ /* 0x000fc80000000000 */
[C---:B0-----:R-:W-:Y:S02]  /*1e900*/  LOP3.LUT R2, R3.reuse, 0x7c, RZ, 0xfc, !PT ;  /* 0x0000007c03027812 */ /* 0x041fe400078efcff */
[----:B------:R-:W-:-:S04]  /*1e910*/  LOP3.LUT R3, R3, 0x7e, RZ, 0xfc, !PT ;  /* 0x0000007e03037812 */ /* 0x000fc800078efcff */
[----:B------:R-:W-:Y:S02]  /*1e920*/  ISETP.GE.AND P4, PT, R3, UR5, PT ;  /* 0x0000000503007c0c */ /* 0x000fe4000bf86270 */
[----:B------:R-:W3:Y:S04]  /*1e930*/  LDL.LU R3, [R1+0x24c4] ;  /* 0x0024c40001037983 */ /* 0x000ee80000300800 */
[----:B--2---:R0:W-:Y:S04]  /*1e940*/  STL [R1+0x3b8], R19 ;  /* 0x0003b81301007387 */ /* 0x0041e80000100800 */
[----:B0-----:R-:W2:Y:S04]  /*1e950*/  LDL.LU R19, [R1+0x24c0] ;  /* 0x0024c00001137983 */ /* 0x001ea80000300800 */
[----:B------:R-:W4:Y:S04]  /*1e960*/  LDL R14, [R1+0x428] ;  /* 0x00042800010e7983 */ /* 0x000f280000100800 */
[----:B------:R-:W4:Y:S01]  /*1e970*/  LDL R15, [R1+0x42c] ;  /* 0x00042c00010f7983 */ /* 0x000f220000100800 */
[----:B------:R-:W-:-:S03]  /*1e980*/  ISETP.GE.AND P2, PT, R2, UR5, PT ;  /* 0x0000000502007c0c */ /* 0x000fc6000bf46270 */
[----:B------:R-:W0:Y:S01]  /*1e990*/  S2R R2, SR_TID.X ;  /* 0x0000000000027919 */ /* 0x000e220000002100 */
[----:B------:R-:W-:Y:S02]  /*1e9a0*/  PRMT R13, RZ, 0x7610, R13 ;  /* 0x00007610ff0d7816 */ /* 0x000fe4000000000d */
[----:B0-----:R-:W-:-:S04]  /*1e9b0*/  LOP3.LUT R2, R2, 0x7f, RZ, 0xc0, !PT ;  /* 0x0000007f02027812 */ /* 0x001fc800078ec0ff */
[----:B------:R-:W-:Y:S02]  /*1e9c0*/  ISETP.GE.AND P0, PT, R2, UR5, PT ;  /* 0x0000000502007c0c */ /* 0x000fe4000bf06270 */
[----:B------:R-:W3:Y:S01]  /*1e9d0*/  LDL.LU R2, [R1+0x24bc] ;  /* 0x0024bc0001027983 */ /* 0x000ee20000300800 */
[----:B----4-:R-:W-:-:S04]  /*1e9e0*/  @!P1 LOP3.LUT R15, R15, R14, RZ, 0x3c, !PT ;  /* 0x0000000e0f0f9212 */ /* 0x010fc800078e3cff */
[----:B------:R-:W-:-:S04]  /*1e9f0*/  @!P1 LOP3.LUT R14, R15, R14, RZ, 0x3c, !PT ;  /* 0x0000000e0f0e9212 */ /* 0x000fc800078e3cff */
[----:B------:R-:W-:-:S05]  /*1ea00*/  @!P1 LOP3.LUT R15, R15, R14, RZ, 0x3c, !PT ;  /* 0x0000000e0f0f9212 */ /* 0x000fca00078e3cff */
[----:B------:R0:W4:Y:S04]  /*1ea10*/  @!P1 LDG.E.U16 R13, [R14.64] ;  /* 0x0000000a0e0d9981 */ /* 0x000128000c1e1500 */
[----:B0-----:R-:W3:Y:S04]  /*1ea20*/  LDL R14, [R1+0x420] ;  /* 0x00042000010e7983 */ /* 0x001ee80000100800 */
[----:B------:R-:W3:Y:S01]  /*1ea30*/  LDL R15, [R1+0x424] ;  /* 0x00042400010f7983 */ /* 0x000ee20000100800 */
[----:B--2---:R-:W-:Y:S02]  /*1ea40*/  PRMT R19, RZ, 0x7610, R19 ;  /* 0x00007610ff137816 */ /* 0x004fe40000000013 */
[----:B---3--:R-:W-:-:S04]  /*1ea50*/  @!P3 LOP3.LUT R15, R15, R14, RZ, 0x3c, !PT ;  /* 0x0000000e0f0fb212 */ /* 0x008fc800078e3cff */
[----:B------:R-:W-:-:S04]  /*1ea60*/  @!P3 LOP3.LUT R14, R15, R14, RZ, 0x3c, !PT ;  /* 0x0000000e0f0eb212 */ /* 0x000fc800078e3cff */
[----:B------:R-:W-:-:S05]  /*1ea70*/  @!P3 LOP3.LUT R15, R15, R14, RZ, 0x3c, !PT ;  /* 0x0000000e0f0fb212 */ /* 0x000fca00078e3cff */
[----:B------:R0:W2:Y:S04]  /*1ea80*/  @!P3 LDG.E.U16 R19, [R14.64] ;  /* 0x0000000a0e13b981 */ /* 0x0000a8000c1e1500 */
[----:B0-----:R-:W3:Y:S04]  /*1ea90*/  LDL R14, [R1+0x418] ;  /* 0x00041800010e7983 */ /* 0x001ee80000100800 */
[----:B------:R-:W3:Y:S01]  /*1eaa0*/  LDL R15, [R1+0x41c] ;  /* 0x00041c00010f7983 */ /* 0x000ee20000100800 */
[----:B------:R-:W-:Y:S02]  /*1eab0*/  PRMT R3, RZ, 0x7610, R3 ;  /* 0x00007610ff037816 */ /* 0x000fe40000000003 */
[----:B---3--:R-:W-:-:S04]  /*1eac0*/  @!P2 LOP3.LUT R15, R15, R14, RZ, 0x3c, !PT ;  /* 0x0000000e0f0fa212 */ /* 0x008fc800078e3cff */
[----:B------:R-:W-:-:S04]  /*1ead0*/  @!P2 LOP3.LUT R14, R15, R14, RZ, 0x3c, !PT ;  /* 0x0000000e0f0ea212 */ /* 0x000fc800078e3cff */
[----:B------:R-:W-:-:S05]  /*1eae0*/  @!P2 LOP3.LUT R15, R15, R14, RZ, 0x3c, !PT ;  /* 0x0000000e0f0fa212 */ /* 0x000fca00078e3cff */
[----:B------:R-:W3:Y:S04]  /*1eaf0*/  @!P2 LDG.E.U16 R3, [R14.64] ;  /* 0x0000000a0e03a981 */ /* 0x000ee8000c1e1500 */
[----:B---3--:R0:W-:Y:S04]  /*1eb00*/  STL [R1+0x8], R3 ;  /* 0x0000080301007387 */ /* 0x0081e80000100800 */
[----:B0-----:R-:W3:Y:S04]  /*1eb10*/  LDL.LU R3, [R1+0x24b8] ;  /* 0x0024b80001037983 */ /* 0x001ee80000300800 */
[----:B------:R-:W2:Y:S04]  /*1eb20*/  LDL R14, [R1+0x410] ;  /* 0x00041000010e7983 */ /* 0x000ea80000100800 */
[----:B------:R-:W2:Y:S01]  /*1eb30*/  LDL R15, [R1+0x414] ;  /* 0x00041400010f7983 */ /* 0x000ea20000100800 */
[----:B------:R-:W-:-:S02]  /*1eb40*/  PRMT R2, RZ, 0x7610, R2 ;  /* 0x00007610ff027816 */ /* 0x000fc40000000002 */
[----:B--2---:R-:W-:-:S04]  /*1eb50*/  @!P4 LOP3.LUT R15, R15, R14, RZ, 0x3c, !PT ;  /* 0x0000000e0f0fc212 */ /* 0x004fc800078e3cff */
[----:B------:R-:W-:-:S04]  /*1eb60*/  @!P4 LOP3.LUT R14, R15, R14, RZ, 0x3c, !PT ;  /* 0x0000000e0f0ec212 */ /* 0x000fc800078e3cff */
[----:B------:R-:W-:-:S05]  /*1eb70*/  @!P4 LOP3.LUT R15, R15, R14, RZ, 0x3c, !PT ;  /* 0x0000000e0f0fc212 */ /* 0x000fca00078e3cff */
[----:B------:R-:W2:Y:S01]  /*1eb80*/  @!P4 LDG.E.U16 R2, [R14.64] ;  /* 0x0000000a0e02c981 */ /* 0x000ea2000c1e1500 */
[----:B---3--:R-:W-:-:S03]  /*1eb90*/  PRMT R3, RZ, 0x7610, R3 ;  /* 0x00007610ff037816 */ /* 0x008fc60000000003 */
[----:B------:R-:W-:Y:S06]  /*1eba0*/  BAR.SYNC.DEFER_BLOCKING 0x0 ;  /* 0x0000000000007b1d */ /* 0x000fec0000010000 */
[----:B--2---:R0:W-:Y:S04]  /*1ebb0*/  STL [R1+0x3a0], R2 ;  /* 0x0003a00201007387 */ /* 0x0041e80000100800 */
[----:B0-----:R-:W2:Y:S04]  /*1ebc0*/  LDL.LU R2, [R1+0x24b4] ;  /* 0x0024b40001027983 */ /* 0x001ea80000300800 */
[----:B------:R-:W3:Y:S04]  /*1ebd0*/  LDL R14, [R1+0xe04] ;  /* 0x000e0400010e7983 */ /* 0x000ee80000100800 */
[----:B------:R-:W3:Y:S02]  /*1ebe0*/  LDL R15, [R1+0xe08] ;  /* 0x000e0800010f7983 */ /* 0x000ee40000100800 */
[----:B---3--:R-:W-:-:S04]  /*1ebf0*/  @!P0 LOP3.LUT R15, R15, R14, RZ, 0x3c, !PT ;  /* 0x0000000e0f0f8212 */ /* 0x008fc800078e3cff */
[----:B------:R-:W-:-:S04]  /*1ec00*/  @!P0 LOP3.LUT R14, R15, R14, RZ, 0x3c, !PT ;  /* 0x0000000e0f0e8212 */ /* 0x000fc800078e3cff */
[----:B------:R-:W-:-:S05]  /*1ec10*/  @!P0 LOP3.LUT R15, R15, R14, RZ, 0x3c, !PT ;  /* 0x0000000e0f0f8212 */ /* 0x000fca00078e3cff */
[----:B------:R-:W3:Y:S04]  /*1ec20*/  @!P0 LDG.E.U16 R3, [R14.64] ;  /* 0x0000000a0e038981 */ /* 0x000ee8000c1e1500 */
[----:B---3--:R0:W-:Y:S04]  /*1ec30*/  STL [R1+0x3a4], R3 ;  /* 0x0003a40301007387 */ /* 0x0081e80000100800 */
[----:B0-----:R-:W3:Y:S04]  /*1ec40*/  LDL.LU R3, [R1+0x24b0] ;  /* 0x0024b00001037983 */ /* 0x001ee80000300800 */
[----:B------:R-:W3:Y:S04]  /*1ec50*/  LDL R14, [R1+0xde4] ;  /* 0x000de400010e7983 */ /* 0x000ee80000100800 */
[----:B------:R-:W3:Y:S01]  /*1ec60*/  LDL R15, [R1+0xde8] ;  /* 0x000de800010f7983 */ /* 0x000ee20000100800 */
[----:B--2---:R-:W-:-:S02]  /*1ec70*/  PRMT R2, RZ, 0x7610, R2 ;  /* 0x00007610ff027816 */ /* 0x004fc40000000002 */
[----:B---3--:R-:W-:-:S04]  /*1ec80*/  @!P0 LOP3.LUT R15, R15, R14, RZ, 0x3c, !PT ;  /* 0x0000000e0f0f8212 */ /* 0x008fc800078e3cff */
[----:B------:R-:W-:-:S04]  /*1ec90*/  @!P0 LOP3.LUT R14, R15, R14, RZ, 0x3c, !PT ;  /* 0x0000000e0f0e8212 */ /* 0x000fc800078e3cff */
[----:B------:R-:W-:-:S05]  /*1eca0*/  @!P0 LOP3.LUT R15, R15, R14, RZ, 0x3c, !PT ;  /* 0x0000000e0f0f8212 */ /* 0x000fca00078e3cff */
[----:B------:R-:W2:Y:S04]  /*1ecb0*/  @!P0 LDG.E.U16 R2, [R14.64] ;  /* 0x0000000a0e028981 */ /* 0x000ea8000c1e1500 */
[----:B--2---:R0:W-:Y:S04]  /*1ecc0*/  STL [R1+0x3ac], R2 ;  /* 0x0003ac0201007387 */ /* 0x0041e80000100800 */
[----:B0-----:R-:W2:Y:S04]  /*1ecd0*/  LDL.LU R2, [R1+0x24ac] ;  /* 0x0024ac0001027983 */ /* 0x001ea80000300800 */
[----:B------:R-:W3:Y:S04]  /*1ece0*/  LDL R14, [R1+0xda4] ;  /* 0x000da400010e7983 */ /* 0x000ee80000100800 */
[----:B------:R-:W3:Y:S01]  /*1ecf0*/  LDL R15, [R1+0xda8] ;  /* 0x000da800010f7983 */ /* 0x000ee20000100800 */
[----:B------:R-:W-:-:S02]  /*1ed00*/  PRMT R3, RZ, 0x7610, R3 ;  /* 0x00007610ff037816 */ /* 0x000fc40000000003 */
        /* <DEDUP_REMOVED lines=480> */
[----:B------:R0:W3:Y:S04]  /*20b10*/  @!P0 LDG.E.U16 R20, [R14.64] ;  /* 0x0000000a0e148981 */ /* 0x0000e8000c1e1500 */
[----:B0-----:R-:W3:Y:S04]  /*20b20*/  LDL R14, [R1+0x81c] ;  /* 0x00081c00010e7983 */ /* 0x001ee80000100800 */
[----:B------:R-:W3:Y:S01]  /*20b30*/  LDL R15, [R1+0x820] ;  /* 0x00082000010f7983 */ /* 0x000ee20000100800 */
[----:B--2---:R-:W-:Y:S02]  /*20b40*/  PRMT R2, RZ, 0x7610, R2 ;  /* 0x00007610ff027816 */ /* 0x004fe40000000002 */
[----:B---3--:R-:W-:-:S04]  /*20b50*/  @!P0 LOP3.LUT R15, R15, R14, RZ, 0x3c, !PT ;  /* 0x0000000e0f0f8212 */ /* 0x008fc800078e3cff */
[----:B------:R-:W-:-:S04]  /*20b60*/  @!P0 LOP3.LUT R14, R15, R14, RZ, 0x3c, !PT ;  /* 0x0000000e0f0e8212 */ /* 0x000fc800078e3cff */
[----:B------:R-:W-:-:S05]  /*20b70*/  @!P0 LOP3.LUT R15, R15, R14, RZ, 0x3c, !PT ;  /* 0x0000000e0f0f8212 */ /* 0x000fca00078e3cff */
[----:B------:R-:W2:Y:S04]  /*20b80*/  @!P0 LDG.E.U16 R2, [R14.64] ;  /* 0x0000000a0e028981 */ /* 0x000ea8000c1e1500 */
[----:B------:R0:W-:Y:S04]  /*20b90*/  STL [R1+0xd0], R20 ;  /* 0x0000d01401007387 */ /* 0x0001e80000100800 */
[----:B0-----:R-:W3:Y:S04]  /*20ba0*/  LDL R20, [R1+0x6e0] ;  /* 0x0006e00001147983 */ /* 0x001ee80000100800 */
        /* <DEDUP_REMOVED lines=38> */
[----:B------:R-:W3:Y:S01]  /*20e10*/  LDL R15, [R1+0x6dc] ;  /* 0x0006dc00010f7983 */ /* 0x000ee20000100800 */
[----:B------:R-:W-:Y:S01]  /*20e20*/  @!P0 IMAD.MOV.U32 R14, RZ, RZ, R20 ;  /* 0x000000ffff0e8224 */ /* 0x000fe200078e0014 */
[----:B--2---:R-:W-:-:S06]  /*20e30*/  PRMT R2, RZ, 0x7610, R2 ;  /* 0x00007610ff027816 */ /* 0x004fcc0000000002 */
[----:B---3--:R0:W2:Y:S04]  /*20e40*/  @!P0 LDG.E.U16 R2, [R14.64] ;  /* 0x0000000a0e028981 */ /* 0x0080a8000c1e1500 */
[----:B0-----:R-:W3:Y:S04]  /*20e50*/  LDL R14, [R1+0x69c] ;  /* 0x00069c00010e7983 */ /* 0x001ee80000100800 */
[----:B--2---:R0:W-:Y:S04]  /*20e60*/  STL [R1+0xb8], R2 ;  /* 0x0000b80201007387 */ /* 0x0041e80000100800 */
[----:B------:R-:W3:Y:S01]  /*20e70*/  LDL R15, [R1+0x6a0] ;  /* 0x0006a000010f7983 */ /* 0x000ee20000100800 */
[----:B------:R-:W-:-:S03]  /*20e80*/  PRMT R24, RZ, 0x7610, R24 ;  /* 0x00007610ff187816 */ /* 0x000fc60000000018 */
[----:B------:R-:W1:Y:S04]  /*20e90*/  S2R R20, SR_TID.X ;  /* 0x0000000000147919 */ /* 0x000e680000002100 */
[----:B0-----:R-:W0:Y:S01]  /*20ea0*/  S2R R2, SR_TID.X ;  /* 0x0000000000027919 */ /* 0x001e220000002100 */
[----:B---3--:R-:W-:-:S04]  /*20eb0*/  @!P0 LOP3.LUT R15, R15, R14, RZ, 0x3c, !PT ;  /* 0x0000000e0f0f8212 */ /* 0x008fc800078e3cff */
[----:B------:R-:W-:-:S04]  /*20ec0*/  @!P0 LOP3.LUT R14, R15, R14, RZ, 0x3c, !PT ;  /* 0x0000000e0f0e8212 */ /* 0x000fc800078e3cff */
[----:B------:R-:W-:-:S05]  /*20ed0*/  @!P0 LOP3.LUT R15, R15, R14, RZ, 0x3c, !PT ;  /* 0x0000000e0f0f8212 */ /* 0x000fca00078e3cff */
[----:B------:R2:W3:Y:S01]  /*20ee0*/  @!P0 LDG.E.U16 R24, [R14.64] ;  /* 0x0000000a0e188981 */ /* 0x0004e2000c1e1500 */
[----:B0-----:R-:W-:Y:S02]  /*20ef0*/  LOP3.LUT R2, R2, 0x3f, RZ, 0xc0, !PT ;  /* 0x0000003f02027812 */ /* 0x001fe400078ec0ff */
[----:B-1----:R-:W-:-:S03]  /*20f00*/  LOP3.LUT P6, RZ, R20, 0x40, RZ, 0xc0, !PT ;  /* 0x0000004014ff7812 */ /* 0x002fc600078cc0ff */
[----:B------:R-:W-:Y:S01]  /*20f10*/  IMAD.SHL.U32 R2, R2, 0x2, RZ ;  /* 0x0000000202027824 */ /* 0x000fe200078e00ff */
[----:B--2---:R-:W2:Y:S04]  /*20f20*/  LDL R14, [R1+0x65c] ;  /* 0x00065c00010e7983 */ /* 0x004ea80000100800 */
[----:B------:R-:W2:Y:S04]  /*20f30*/  LDL R15, [R1+0x660] ;  /* 0x00066000010f7983 */ /* 0x000ea80000100800 */
[----:B---3--:R0:W-:Y:S02]  /*20f40*/  STL [R1+0xb4], R24 ;  /* 0x0000b41801007387 */ /* 0x0081e40000100800 */
[----:B0-----:R-:W-:-:S04]  /*20f50*/  SEL R24, RZ, 0x90, !P6 ;  /* 0x00000090ff187807 */ /* 0x001fc80007000000 */
[----:B------:R-:W-:Y:S02]  /*20f60*/  LOP3.LUT R24, R24, R2, RZ, 0x3c, !PT ;  /* 0x0000000218187212 */ /* 0x000fe400078e3cff */
[----:B------:R-:W3:Y:S01]  /*20f70*/  LDL.LU R2, [R1+0x23c0] ;  /* 0x0023c00001027983 */ /* 0x000ee20000300800 */
[----:B--2---:R-:W-:-:S04]  /*20f80*/  @!P0 LOP3.LUT R15, R15, R14, RZ, 0x3c, !PT ;  /* 0x0000000e0f0f8212 */ /* 0x004fc800078e3cff */
[----:B------:R-:W-:-:S04]  /*20f90*/  @!P0 LOP3.LUT R14, R15, R14, RZ, 0x3c, !PT ;  /* 0x0000000e0f0e8212 */ /* 0x000fc800078e3cff */
[----:B------:R-:W-:Y:S02]  /*20fa0*/  @!P0 LOP3.LUT R15, R15, R14, RZ, 0x3c, !PT ;  /* 0x0000000e0f0f8212 */ /* 0x000fe400078e3cff */
[----:B---3--:R-:W-:-:S06]  /*20fb0*/  PRMT R2, RZ, 0x7610, R2 ;  /* 0x00007610ff027816 */ /* 0x008fcc0000000002 */
        /* <DEDUP_REMOVED lines=10> */
[----:B--2---:R0:W-:Y:S04]  /*21060*/  STS.U16 [R24+0x10000], R2 ;  /* 0x0100000218007388 */ /* 0x0041e80000000400 */
[----:B------:R-:W-:Y:S04]  /*21070*/  STS.U16 [R24+0x10400], R3 ;  /* 0x0104000318007388 */ /* 0x000fe80000000400 */
[----:B0-----:R-:W2:Y:S04]  /*21080*/  LDL R2, [R1+0xdd8] ;  /* 0x000dd80001027983 */ /* 0x001ea80000100800 */
[----:B---3--:R0:W-:Y:S04]  /*21090*/  STL [R1+0xac], R28 ;  /* 0x0000ac1c01007387 */ /* 0x0081e80000100800 */
[----:B0-----:R-:W3:Y:S04]  /*210a0*/  LDL R28, [R1+0xd18] ;  /* 0x000d1800011c7983 */ /* 0x001ee80000100800 */
[----:B------:R-:W-:Y:S04]  /*210b0*/  STL [R1+0x2380], R14 ;  /* 0x0023800e01007387 */ /* 0x000fe80000100800 */
[----:B------:R-:W-:Y:S04]  /*210c0*/  STL [R1+0x2384], R14 ;  /* 0x0023840e01007387 */ /* 0x000fe80000100800 */
[----:B------:R-:W2:Y:S01]  /*210d0*/  LDL R3, [R1+0xdd4] ;  /* 0x000dd40001037983 */ /* 0x000ea20000100800 */
[----:B------:R-:W-:-:S06]  /*210e0*/  PRMT R4, RZ, 0x7610, R4 ;  /* 0x00007610ff047816 */ /* 0x000fcc0000000004 */
[----:B--2---:R-:W2:Y:S04]  /*210f0*/  @!P0 LDG.E.U16 R4, [R2.64] ;  /* 0x0000000a02048981 */ /* 0x004ea8000c1e1500 */
        /* <DEDUP_REMOVED lines=8> */
[----:B------:R-:W2:Y:S04]  /*21180*/  @!P0 LDG.E.U16 R5, [R2.64] ;  /* 0x0000000a02058981 */ /* 0x000ea8000c1e1500 */
        /* <DEDUP_REMOVED lines=9> */
[----:B------:R-:W-:-:S03]  /*21220*/  PRMT R11, RZ, 0x7610, R11 ;  /* 0x00007610ff0b7816 */ /* 0x000fc6000000000b */
[----:B--2---:R0:W-:Y:S04]  /*21230*/  STL [R1+0xa0], R12 ;  /* 0x0000a00c01007387 */ /* 0x0041e80000100800 */
[----:B0-----:R-:W2:Y:S04]  /*21240*/  LDL.LU R12, [R1+0x23b0] ;  /* 0x0023b000010c7983 */ /* 0x001ea80000300800 */
[----:B------:R-:W2:Y:S01]  /*21250*/  LDL R3, [R1+0xd14] ;  /* 0x000d140001037983 */ /* 0x000ea20000100800 */
[----:B---3--:R-:W-:-:S05]  /*21260*/  @!P0 IMAD.MOV.U32 R2, RZ, RZ, R28 ;  /* 0x000000ffff028224 */ /* 0x008fca00078e001c */
[----:B--2---:R-:W2:Y:S04]  /*21270*/  @!P0 LDG.E.U16 R11, [R2.64] ;  /* 0x0000000a020b8981 */ /* 0x004ea8000c1e1500 */
[----:B------:R-:W-:Y:S04]  /*21280*/  STL [R1+0x237c], R12 ;  /* 0x00237c0c01007387 */ /* 0x000fe80000100800 */
[----:B------:R-:W3:Y:S04]  /*21290*/  LDL R28, [R1+0xc58] ;  /* 0x000c5800011c7983 */ /* 0x000ee80000100800 */
        /* <DEDUP_REMOVED lines=9> */
[----:B------:R-:W-:Y:S04]  /*21330*/  STL [R1+0x2360], R11 ;  /* 0x0023600b01007387 */ /* 0x000fe80000100800 */
[----:B------:R-:W-:Y:S04]  /*21340*/  STL [R1+0x2364], R11 ;  /* 0x0023640b01007387 */ /* 0x000fe80000100800 */
[----:B--2---:R0:W-:Y:S04]  /*21350*/  STL [R1+0x98], R10 ;  /* 0x0000980a01007387 */ /* 0x0041e80000100800 */
[----:B0-----:R-:W2:Y:S04]  /*21360*/  LDL.LU R10, [R1+0x23a8] ;  /* 0x0023a800010a7983 */ /* 0x001ea80000300800 */
[----:B------:R-:W-:Y:S04]  /*21370*/  STS.U16 [R24+0x10800], R4 ;  /* 0x0108000418007388 */ /* 0x000fe80000000400 */
[----:B------:R-:W-:Y:S04]  /*21380*/  STS.U16 [R24+0x10c00], R5 ;  /* 0x010c000518007388 */ /* 0x000fe80000000400 */
[----:B------:R-:W-:Y:S04]  /*21390*/  STS.U16 [R24+0x11000], R12 ;  /* 0x0110000c18007388 */ /* 0x000fe80000000400 */
[----:B------:R-:W-:Y:S01]  /*213a0*/  STS.U16 [R24+0x11400], R11 ;  /* 0x0114000b18007388 */ /* 0x000fe20000000400 */
[----:B------:R-:W-:-:S03]  /*213b0*/  LOP3.LUT R20, R20, 0x3f, RZ, 0xc0, !PT ;  /* 0x0000003f14147812 */ /* 0x000fc600078ec0ff */
[----:B------:R-:W3:Y:S02]  /*213c0*/  LDL R2, [R1+0xc94] ;  /* 0x000c940001027983 */ /* 0x000ee40000100800 */
[----:B------:R-:W-:Y:S02]  /*213d0*/  IMAD.SHL.U32 R20, R20, 0x2, RZ ;  /* 0x0000000214147824 */ /* 0x000fe400078e00ff */
[----:B------:R-:W3:Y:S04]  /*213e0*/  LDL R3, [R1+0xc98] ;  /* 0x000c980001037983 */ /* 0x000ee80000100800 */
[----:B--2---:R0:W-:Y:S04]  /*213f0*/  STS.U16 [R24+0x11800], R10 ;  /* 0x0118000a18007388 */ /* 0x0041e80000000400 */
[----:B0-----:R-:W0:Y:S04]  /*21400*/  S2R R10, SR_TID.X ;  /* 0x00000000000a7919 */ /* 0x001e280000002100 */
[----:B------:R-:W2:Y:S01]  /*21410*/  LDL.LU R24, [R1+0x23a4] ;  /* 0x0023a40001187983 */ /* 0x000ea20000300800 */
[----:B0-----:R-:W-:-:S04]  /*21420*/  LOP3.LUT P1, RZ, R10, 0x40, RZ, 0xc0, !PT ;  /* 0x000000400aff7812 */ /* 0x001fc8000782c0ff */
[----:B------:R-:W-:-:S04]  /*21430*/  SEL R10, RZ, 0x90, !P1 ;  /* 0x00000090ff0a7807 */ /* 0x000fc80004800000 */
[----:B------:R-:W-:Y:S02]  /*21440*/  LOP3.LUT R10, R10, R20, RZ, 0x3c, !PT ;  /* 0x000000140a0a7212 */ /* 0x000fe400078e3cff */
[----:B------:R-:W2:Y:S01]  /*21450*/  LDL.LU R20, [R1+0x23a0] ;  /* 0x0023a00001147983 */ /* 0x000ea20000300800 */
[----:B---3--:R-:W-:-:S04]  /*21460*/  @!P0 LOP3.LUT R3, R3, R2, RZ, 0x3c, !PT ;  /* 0x0000000203038212 */ /* 0x008fc800078e3cff */
[----:B------:R-:W-:-:S04]  /*21470*/  @!P0 LOP3.LUT R2, R3, R2, RZ, 0x3c, !PT ;  /* 0x0000000203028212 */ /* 0x000fc800078e3cff */
[----:B------:R-:W-:Y:S02]  /*21480*/  @!P0 LOP3.LUT R3, R3, R2, RZ, 0x3c, !PT ;  /* 0x0000000203038212 */ /* 0x000fe400078e3cff */
[----:B--2---:R-:W-:-:S06]  /*21490*/  PRMT R20, RZ, 0x7610, R20 ;  /* 0x00007610ff147816 */ /* 0x004fcc0000000014 */
[----:B------:R-:W2:Y:S01]  /*214a0*/  @!P0 LDG.E.U16 R20, [R2.64] ;  /* 0x0000000a02148981 */ /* 0x000ea2000c1e1500 */
[----:B------:R-:W-:-:S03]  /*214b0*/  PRMT R14, RZ, 0x7610, R14 ;  /* 0x00007610ff0e7816 */ /* 0x000fc6000000000e */
[----:B--2---:R0:W-:Y:S04]  /*214c0*/  STL [R1+0x94], R20 ;  /* 0x0000941401007387 */ /* 0x0041e80000100800 */
[----:B0-----:R-:W2:Y:S04]  /*214d0*/  LDL.LU R20, [R1+0x239c] ;  /* 0x00239c0001147983 */ /* 0x001ea80000300800 */
[----:B------:R-:W3:Y:S01]  /*214e0*/  LDL R3, [R1+0xc54] ;  /* 0x000c540001037983 */ /* 0x000ee20000100800 */
[----:B------:R-:W-:-:S03]  /*214f0*/  @!P0 IMAD.MOV.U32 R2, RZ, RZ, R28 ;  /* 0x000000ffff028224 */ /* 0x000fc600078e001c */
[----:B------:R-:W2:Y:S04]  /*21500*/  LDL R28, [R1+0xb94] ;  /* 0x000b9400011c7983 */ /* 0x000ea80000100800 */
[----:B---3--:R0:W3:Y:S04]  /*21510*/  @!P0 LDG.E.U16 R14, [R2.64] ;  /* 0x0000000a020e8981 */ /* 0x0080e8000c1e1500 */
[----:B0-----:R-:W3:Y:S04]  /*21520*/  LDL R2, [R1+0xc14] ;  /* 0x000c140001027983 */ /* 0x001ee80000100800 */
[----:B------:R-:W3:Y:S01]  /*21530*/  LDL R3, [R1+0xc18] ;  /* 0x000c180001037983 */ /* 0x000ee20000100800 */
[----:B--2---:R-:W-:-:S02]  /*21540*/  PRMT R20, RZ, 0x7610, R20 ;  /* 0x00007610ff147816 */ /* 0x004fc40000000014 */
        /* <DEDUP_REMOVED lines=14> */
[----:B------:R0:W2:Y:S04]  /*21630*/  @!P0 LDG.E.U16 R20, [R2.64] ;  /* 0x0000000a02148981 */ /* 0x0000a8000c1e1500 */
[----:B------:R-:W-:Y:S04]  /*21640*/  STS.U16 [R10+0x11c00], R9 ;  /* 0x011c00090a007388 */ /* 0x000fe80000000400 */
[----:B------:R-:W-:Y:S01]  /*21650*/  STS.U16 [R10+0x12000], R8 ;  /* 0x012000080a007388 */ /* 0x000fe20000000400 */
[----:B0-----:R-:W-:-:S03]  /*21660*/  @!P0 IMAD.MOV.U32 R2, RZ, RZ, R14 ;  /* 0x000000ffff028224 */ /* 0x001fc600078e000e */
[----:B------:R0:W-:Y:S01]  /*21670*/  STS.U16 [R10+0x12400], R7 ;  /* 0x012400070a007388 */ /* 0x0001e20000000400 */
[----:B------:R-:W-:-:S03]  /*21680*/  @!P0 IMAD.MOV.U32 R3, RZ, RZ, R28 ;  /* 0x000000ffff038224 */ /* 0x000fc600078e001c */
[----:B------:R-:W-:Y:S01]  /*21690*/  STS.U16 [R10+0x12800], R18 ;  /* 0x012800120a007388 */ /* 0x000fe20000000400 */
[----:B0-----:R-:W-:-:S06]  /*216a0*/  PRMT R7, RZ, 0x7610, R7 ;  /* 0x00007610ff077816 */ /* 0x001fcc0000000007 */
[----:B------:R0:W3:Y:S04]  /*216b0*/  @!P0 LDG.E.U16 R7, [R2.64] ;  /* 0x0000000a02078981 */ /* 0x0000e8000c1e1500 */
[----:B--2---:R1:W-:Y:S04]  /*216c0*/  STL [R1+0x88], R20 ;  /* 0x0000881401007387 */ /* 0x0043e80000100800 */
[----:B-1----:R-:W2:Y:S04]  /*216d0*/  LDL.LU R20, [R1+0x2394] ;  /* 0x0023940001147983 */ /* 0x002ea80000300800 */
[----:B------:R-:W-:Y:S04]  /*216e0*/  STL [R1+0x234c], R18 ;  /* 0x00234c1201007387 */ /* 0x000fe80000100800 */
[----:B------:R-:W-:Y:S04]  /*216f0*/  STL [R1+0x2350], R18 ;  /* 0x0023501201007387 */ /* 0x000fe80000100800 */
[----:B------:R-:W-:Y:S04]  /*21700*/  STL [R1+0x2354], R18 ;  /* 0x0023541201007387 */ /* 0x000fe80000100800 */
[----:B------:R-:W-:Y:S04]  /*21710*/  STL [R1+0x2358], R18 ;  /* 0x0023581201007387 */ /* 0x000fe80000100800 */
[----:B------:R1:W-:Y:S04]  /*21720*/  STL [R1+0x235c], R18 ;  /* 0x00235c1201007387 */ /* 0x0003e80000100800 */
[----:B0-----:R-:W2:Y:S01]  /*21730*/  LDL R3, [R1+0xb54] ;  /* 0x000b540001037983 */ /* 0x001ea20000100800 */
[----:B------:R-:W-:-:S03]  /*21740*/  PRMT R15, RZ, 0x7610, R15 ;  /* 0x00007610ff0f7816 */ /* 0x000fc6000000000f */
[----:B------:R-:W2:Y:S04]  /*21750*/  LDL R28, [R1+0xad8] ;  /* 0x000ad800011c7983 */ /* 0x000ea80000100800 */
[----:B-1----:R-:W2:Y:S04]  /*21760*/  LDL R18, [R1+0xb58] ;  /* 0x000b580001127983 */ /* 0x002ea80000100800 */
[----:B------:R-:W4:Y:S04]  /*21770*/  LDL R14, [R1+0xa94] ;  /* 0x000a9400010e7983 */ /* 0x000f280000100800 */
[----:B---3--:R0:W-:Y:S04]  /*21780*/  STL [R1+0x84], R7 ;  /* 0x0000840701007387 */ /* 0x0081e80000100800 */
[----:B------:R-:W-:Y:S04]  /*21790*/  STS.U16 [R10+0x12c00], R17 ;  /* 0x012c00110a007388 */ /* 0x000fe80000000400 */
[----:B0-----:R-:W3:Y:S04]  /*217a0*/  LDL R7, [R1+0xa98] ;  /* 0x000a980001077983 */ /* 0x001ee80000100800 */
[----:B------:R-:W-:Y:S04]  /*217b0*/  STL [R1+0x2368], R17 ;  /* 0x0023681101007387 */ /* 0x000fe80000100800 */
[----:B------:R0:W-:Y:S04]  /*217c0*/  STL [R1+0x236c], R17 ;  /* 0x00236c1101007387 */ /* 0x0001e80000100800 */
[----:B0-----:R-:W3:Y:S01]  /*217d0*/  LDL R17, [R1+0xad4] ;  /* 0x000ad40001117983 */ /* 0x001ee20000100800 */
[----:B--2---:R-:W-:-:S03]  /*217e0*/  @!P0 IMAD.MOV.U32 R2, RZ, RZ, R18 ;  /* 0x000000ffff028224 */ /* 0x004fc600078e0012 */
[----:B------:R-:W2:Y:S04]  /*217f0*/  LDL.LU R18, [R1+0x28] ;  /* 0x0000280001127983 */ /* 0x000ea80000300800 */
[----:B------:R0:W2:Y:S04]  /*21800*/  @!P0 LDG.E.U16 R15, [R2.64] ;  /* 0x0000000a020f8981 */ /* 0x0000a8000c1e1500 */
[----:B0-----:R-:W2:Y:S04]  /*21810*/  LDL R2, [R1+0xb14] ;  /* 0x000b140001027983 */ /* 0x001ea80000100800 */
[----:B------:R-:W2:Y:S01]  /*21820*/  LDL R3, [R1+0xb18] ;  /* 0x000b180001037983 */ /* 0x000ea20000100800 */
[----:B------:R-:W-:-:S02]  /*21830*/  PRMT R20, RZ, 0x7610, R20 ;  /* 0x00007610ff147816 */ /* 0x000fc40000000014 */
[----:B------:R-:W-:Y:S02]  /*21840*/  PRMT R4, RZ, 0x7610, R4 ;  /* 0x00007610ff047816 */ /* 0x000fe40000000004 */
[----:B------:R-:W-:Y:S01]  /*21850*/  PRMT R9, RZ, 0x7610, R9 ;  /* 0x00007610ff097816 */ /* 0x000fe20000000009 */
[----:B------:R-:W-:Y:S01]  /*21860*/  STS.U16 [R10+0x13000], R6 ;  /* 0x013000060a007388 */ /* 0x000fe20000000400 */
[----:B--2---:R-:W-:-:S04]  /*21870*/  @!P0 LOP3.LUT R3, R3, R2, RZ, 0x3c, !PT ;  /* 0x0000000203038212 */ /* 0x004fc800078e3cff */
[----:B------:R-:W-:-:S04]  /*21880*/  @!P0 LOP3.LUT R2, R3, R2, RZ, 0x3c, !PT ;  /* 0x0000000203028212 */ /* 0x000fc800078e3cff */
[----:B------:R-:W-:-:S05]  /*21890*/  @!P0 LOP3.LUT R3, R3, R2, RZ, 0x3c, !PT ;  /* 0x0000000203038212 */ /* 0x000fca00078e3cff */
[----:B------:R0:W2:Y:S02]  /*218a0*/  @!P0 LDG.E.U16 R20, [R2.64] ;  /* 0x0000000a02148981 */ /* 0x0000a4000c1e1500 */
[----:B0-----:R-:W-:Y:S02]  /*218b0*/  @!P0 IMAD.MOV.U32 R2, RZ, RZ, R28 ;  /* 0x000000ffff028224 */ /* 0x001fe400078e001c */
[----:B---3--:R-:W-:-:S05]  /*218c0*/  @!P0 IMAD.MOV.U32 R3, RZ, RZ, R17 ;  /* 0x000000ffff038224 */ /* 0x008fca00078e0011 */
[----:B------:R0:W3:Y:S02]  /*218d0*/  @!P0 LDG.E.U16 R4, [R2.64] ;  /* 0x0000000a02048981 */ /* 0x0000e4000c1e1500 */
[----:B0-----:R-:W-:Y:S02]  /*218e0*/  @!P0 IMAD.MOV.U32 R2, RZ, RZ, R7 ;  /* 0x000000ffff028224 */ /* 0x001fe400078e0007 */
[----:B----4-:R-:W-:-:S05]  /*218f0*/  @!P0 IMAD.MOV.U32 R3, RZ, RZ, R14 ;  /* 0x000000ffff038224 */ /* 0x010fca00078e000e */
[----:B------:R0:W4:Y:S04]  /*21900*/  @!P0 LDG.E.U16 R9, [R2.64] ;  /* 0x0000000a02098981 */ /* 0x000128000c1e1500 */
[----:B------:R-:W-:Y:S04]  /*21910*/  STS.U16 [R10+0x13400], R16 ;  /* 0x013400100a007388 */ /* 0x000fe80000000400 */
[----:B------:R-:W-:Y:S04]  /*21920*/  STS.U16 [R10+0x13800], R0 ;  /* 0x013800000a007388 */ /* 0x000fe80000000400 */
[----:B------:R-:W1:Y:S04]  /*21930*/  S2R R28, SR_TID.X ;  /* 0x00000000001c7919 */ /* 0x000e680000002100 */
[----:B------:R0:W-:Y:S04]  /*21940*/  STS.U16 [R10+0x13c00], R13 ;  /* 0x013c000d0a007388 */ /* 0x0001e80000000400 */
[----:B0-----:R-:W0:Y:S04]  /*21950*/  S2R R10, SR_TID.X ;  /* 0x00000000000a7919 */ /* 0x001e280000002100 */
[----:B------:R1:W-:Y:S02]  /*21960*/  STL [R1+0x80], R15 ;  /* 0x0000800f01007387 */ /* 0x0003e40000100800 */
[----:B-1----:R-:W-:-:S02]  /*21970*/  LOP3.LUT R28, R28, 0x3f, RZ, 0xc0, !PT ;  /* 0x0000003f1c1c7812 */ /* 0x002fc400078ec0ff */
[----:B------:R-:W4:Y:S03]  /*21980*/  LDL.LU R15, [R1+0x20] ;  /* 0x00002000010f7983 */ /* 0x000f260000300800 */
[----:B------:R-:W-:Y:S01]  /*21990*/  IMAD.SHL.U32 R28, R28, 0x2, RZ ;  /* 0x000000021c1c7824 */ /* 0x000fe200078e00ff */
[----:B0-----:R-:W-:-:S04]  /*219a0*/  LOP3.LUT P1, RZ, R10, 0x40, RZ, 0xc0, !PT ;  /* 0x000000400aff7812 */ /* 0x001fc8000782c0ff */
[----:B------:R-:W-:-:S04]  /*219b0*/  SEL R17, RZ, 0x90, !P1 ;  /* 0x00000090ff117807 */ /* 0x000fc80004800000 */
[----:B------:R-:W-:Y:S01]  /*219c0*/  LOP3.LUT R17, R17, R28, RZ, 0x3c, !PT ;  /* 0x0000001c11117212 */ /* 0x000fe200078e3cff */
[----:B--2---:R0:W-:Y:S04]  /*219d0*/  STL [R1+0x7c], R20 ;  /* 0x00007c1401007387 */ /* 0x0041e80000100800 */
[----:B0-----:R-:W2:Y:S04]  /*219e0*/  LDL.LU R20, [R1+0x2390] ;  /* 0x0023900001147983 */ /* 0x001ea80000300800 */
[----:B---3--:R0:W-:Y:S04]  /*219f0*/  STL [R1+0x78], R4 ;  /* 0x0000780401007387 */ /* 0x0081e80000100800 */
[----:B0-----:R-:W3:Y:S04]  /*21a00*/  LDL.LU R4, [R1+0xc] ;  /* 0x00000c0001047983 */ /* 0x001ee80000300800 */
[----:B------:R-:W2:Y:S04]  /*21a10*/  LDL R2, [R1+0xa54] ;  /* 0x000a540001027983 */ /* 0x000ea80000100800 */
[----:B------:R-:W2:Y:S04]  /*21a20*/  LDL R3, [R1+0xa58] ;  /* 0x000a580001037983 */ /* 0x000ea80000100800 */
[----:B------:R-:W3:Y:S04]  /*21a30*/  LDL R14, [R1+0xa14] ;  /* 0x000a1400010e7983 */ /* 0x000ee80000100800 */
[----:B------:R-:W3:Y:S04]  /*21a40*/  LDL R7, [R1+0xa18] ;  /* 0x000a180001077983 */ /* 0x000ee80000100800 */
[----:B----4-:R0:W-:Y:S04]  /*21a50*/  STL [R1+0x74], R9 ;  /* 0x0000740901007387 */ /* 0x0101e80000100800 */
[----:B0-----:R-:W4:Y:S04]  /*21a60*/  LDL.LU R9, [R1+0x4] ;  /* 0x0000040001097983 */ /* 0x001f280000300800 */
[----:B------:R-:W-:Y:S04]  /*21a70*/  STL [R1+0x2370], R13 ;  /* 0x0023700d01007387 */ /* 0x000fe80000100800 */
[----:B------:R-:W-:Y:S04]  /*21a80*/  STL [R1+0x2374], R13 ;  /* 0x0023740d01007387 */ /* 0x000fe80000100800 */
[----:B------:R-:W-:Y:S04]  /*21a90*/  STL [R1+0x2378], R13 ;  /* 0x0023780d01007387 */ /* 0x000fe80000100800 */
[----:B------:R-:W3:Y:S01]  /*21aa0*/  LDL.LU R28, [R1+0x238c] ;  /* 0x00238c00011c7983 */ /* 0x000ee20000300800 */
[----:B--2---:R-:W-:-:S04]  /*21ab0*/  @!P0 LOP3.LUT R3, R3, R2, RZ, 0x3c, !PT ;  /* 0x0000000203038212 */ /* 0x004fc800078e3cff */
[----:B------:R-:W-:-:S04]  /*21ac0*/  @!P0 LOP3.LUT R2, R3, R2, RZ, 0x3c, !PT ;  /* 0x0000000203028212 */ /* 0x000fc800078e3cff */
[----:B------:R-:W-:Y:S02]  /*21ad0*/  @!P0 LOP3.LUT R3, R3, R2, RZ, 0x3c, !PT ;  /* 0x0000000203038212 */ /* 0x000fe400078e3cff */
[----:B---3--:R-:W-:-:S06]  /*21ae0*/  PRMT R28, RZ, 0x7610, R28 ;  /* 0x00007610ff1c7816 */ /* 0x008fcc000000001c */
[----:B------:R0:W2:Y:S01]  /*21af0*/  @!P0 LDG.E.U16 R28, [R2.64] ;  /* 0x0000000a021c8981 */ /* 0x0000a2000c1e1500 */
[----:B------:R-:W-:Y:S01]  /*21b00*/  PRMT R6, RZ, 0x7610, R6 ;  /* 0x00007610ff067816 */ /* 0x000fe20000000006 */
[----:B0-----:R-:W-:Y:S02]  /*21b10*/  @!P0 IMAD.MOV.U32 R2, RZ, RZ, R7 ;  /* 0x000000ffff028224 */ /* 0x001fe400078e0007 */
[----:B------:R-:W-:-:S05]  /*21b20*/  @!P0 IMAD.MOV.U32 R3, RZ, RZ, R14 ;  /* 0x000000ffff038224 */ /* 0x000fca00078e000e */
[----:B------:R0:W3:Y:S04]  /*21b30*/  @!P0 LDG.E.U16 R6, [R2.64] ;  /* 0x0000000a02068981 */ /* 0x0000e8000c1e1500 */
[----:B--2---:R1:W-:Y:S04]  /*21b40*/  STL [R1+0x70], R28 ;  /* 0x0000701c01007387 */ /* 0x0043e80000100800 */
[----:B-1----:R-:W2:Y:S04]  /*21b50*/  LDL.LU R28, [R1+0x2388] ;  /* 0x00238800011c7983 */ /* 0x002ea80000300800 */
[----:B0-----:R-:W2:Y:S04]  /*21b60*/  LDL R2, [R1+0x9d4] ;  /* 0x0009d40001027983 */ /* 0x001ea80000100800 */
[----:B------:R-:W2:Y:S01]  /*21b70*/  LDL R3, [R1+0x9d8] ;  /* 0x0009d80001037983 */ /* 0x000ea20000100800 */
[----:B------:R-:W-:-:S02]  /*21b80*/  LOP3.LUT R17, R17, 0x20, RZ, 0x3c, !PT ;  /* 0x0000002011117812 */ /* 0x000fc400078e3cff */
[----:B------:R-:W-:Y:S01]  /*21b90*/  PRMT R5, RZ, 0x7610, R5 ;  /* 0x00007610ff057816 */ /* 0x000fe20000000005 */
[----:B------:R-:W4:Y:S04]  /*21ba0*/  LDL R14, [R1+0x958] ;  /* 0x00095800010e7983 */ /* 0x000f280000100800 */
[----:B------:R0:W-:Y:S04]  /*21bb0*/  STS.U16 [R17+0x10100], R18 ;  /* 0x0101001211007388 */ /* 0x0001e80000000400 */
[----:B------:R-:W4:Y:S04]  /*21bc0*/  LDL R7, [R1+0x914] ;  /* 0x0009140001077983 */ /* 0x000f280000100800 */
[----:B------:R-:W-:Y:S04]  /*21bd0*/  STS.U16 [R17+0x10500], R15 ;  /* 0x0105000f11007388 */ /* 0x000fe80000000400 */
[----:B0-----:R-:W4:Y:S04]  /*21be0*/  LDL R18, [R1+0x954] ;  /* 0x0009540001127983 */ /* 0x001f280000100800 */
[----:B---3--:R0:W-:Y:S04]  /*21bf0*/  STL [R1+0x6c], R6 ;  /* 0x00006c0601007387 */ /* 0x0081e80000100800 */
[----:B0-----:R-:W3:Y:S04]  /*21c00*/  LDL R6, [R1+0x918] ;  /* 0x0009180001067983 */ /* 0x001ee80000100800 */
[----:B------:R-:W3:Y:S01]  /*21c10*/  LDL.LU R15, [R1] ;  /* 0x00000000010f7983 */ /* 0x000ee20000300800 */
[----:B--2---:R-:W-:-:S04]  /*21c20*/  @!P0 LOP3.LUT R3, R3, R2, RZ, 0x3c, !PT ;  /* 0x0000000203038212 */ /* 0x004fc800078e3cff */
[----:B------:R-:W-:-:S04]  /*21c30*/  @!P0 LOP3.LUT R2, R3, R2, RZ, 0x3c, !PT ;  /* 0x0000000203028212 */ /* 0x000fc800078e3cff */
[----:B------:R-:W-:-:S05]  /*21c40*/  @!P0 LOP3.LUT R3, R3, R2, RZ, 0x3c, !PT ;  /* 0x0000000203038212 */ /* 0x000fca00078e3cff */
[----:B------:R0:W2:Y:S04]  /*21c50*/  @!P0 LDG.E.U16 R5, [R2.64] ;  /* 0x0000000a02058981 */ /* 0x0000a8000c1e1500 */
[----:B0-----:R-:W2:Y:S04]  /*21c60*/  LDL R2, [R1+0x994] ;  /* 0x0009940001027983 */ /* 0x001ea80000100800 */
[----:B------:R-:W2:Y:S01]  /*21c70*/  LDL R3, [R1+0x998] ;  /* 0x0009980001037983 */ /* 0x000ea20000100800 */
[----:B------:R-:W-:-:S03]  /*21c80*/  PRMT R8, RZ, 0x7610, R8 ;  /* 0x00007610ff087816 */ /* 0x000fc60000000008 */
[----:B------:R0:W-:Y:S01]  /*21c90*/  STS.U16 [R17+0x10900], R4 ;  /* 0x0109000411007388 */ /* 0x0001e20000000400 */
[----:B--2---:R-:W-:-:S04]  /*21ca0*/  @!P0 LOP3.LUT R3, R3, R2, RZ, 0x3c, !PT ;  /* 0x0000000203038212 */ /* 0x004fc800078e3cff */
[----:B------:R-:W-:-:S04]  /*21cb0*/  @!P0 LOP3.LUT R2, R3, R2, RZ, 0x3c, !PT ;  /* 0x0000000203028212 */ /* 0x000fc800078e3cff */
[----:B------:R-:W-:-:S05]  /*21cc0*/  @!P0 LOP3.LUT R3, R3, R2, RZ, 0x3c, !PT ;  /* 0x0000000203038212 */ /* 0x000fca00078e3cff */
[----:B------:R1:W2:Y:S04]  /*21cd0*/  @!P0 LDG.E.U16 R8, [R2.64] ;  /* 0x0000000a02088981 */ /* 0x0002a8000c1e1500 */
[----:B------:R1:W-:Y:S04]  /*21ce0*/  STL [R1+0x68], R5 ;  /* 0x0000680501007387 */ /* 0x0003e80000100800 */
[----:B0-----:R-:W2:Y:S04]  /*21cf0*/  LDL R4, [R1+0x8d8] ;  /* 0x0008d80001047983 */ /* 0x001ea80000100800 */
[----:B-1----:R-:W2:Y:S01]  /*21d00*/  LDL R5, [R1+0x8d4] ;  /* 0x0008d40001057983 */ /* 0x002ea20000100800 */
[----:B------:R-:W-:-:S03]  /*21d10*/  PRMT R13, RZ, 0x7610, R13 ;  /* 0x00007610ff0d7816 */ /* 0x000fc6000000000d */
[----:B----4-:R0:W-:Y:S01]  /*21d20*/  STS.U16 [R17+0x10d00], R9 ;  /* 0x010d000911007388 */ /* 0x0101e20000000400 */
[----:B------:R-:W-:Y:S02]  /*21d30*/  @!P0 IMAD.MOV.U32 R2, RZ, RZ, R14 ;  /* 0x000000ffff028224 */ /* 0x000fe400078e000e */
[----:B------:R-:W-:Y:S01]  /*21d40*/  @!P0 IMAD.MOV.U32 R3, RZ, RZ, R18 ;  /* 0x000000ffff038224 */ /* 0x000fe200078e0012 */
[----:B------:R-:W-:-:S04]  /*21d50*/  PRMT R12, RZ, 0x7610, R12 ;  /* 0x00007610ff0c7816 */ /* 0x000fc8000000000c */
[----:B------:R3:W4:Y:S04]  /*21d60*/  @!P0 LDG.E.U16 R13, [R2.64] ;  /* 0x0000000a020d8981 */ /* 0x000728000c1e1500 */
[----:B0-----:R-:W4:Y:S01]  /*21d70*/  LDL R9, [R1+0x894] ;  /* 0x0008940001097983 */ /* 0x001f220000100800 */
[----:B---3--:R-:W-:Y:S02]  /*21d80*/  @!P0 IMAD.MOV.U32 R2, RZ, RZ, R6 ;  /* 0x000000ffff028224 */ /* 0x008fe400078e0006 */
[----:B------:R-:W-:-:S05]  /*21d90*/  @!P0 IMAD.MOV.U32 R3, RZ, RZ, R7 ;  /* 0x000000ffff038224 */ /* 0x000fca00078e0007 */
[----:B------:R0:W3:Y:S04]  /*21da0*/  @!P0 LDG.E.U16 R12, [R2.64] ;  /* 0x0000000a020c8981 */ /* 0x0000e8000c1e1500 */
[----:B--2---:R1:W-:Y:S04]  /*21db0*/  STL [R1+0x64], R8 ;  /* 0x0000640801007387 */ /* 0x0043e80000100800 */
[----:B------:R-:W2:Y:S04]  /*21dc0*/  LDL R7, [R1+0x854] ;  /* 0x0008540001077983 */ /* 0x000ea80000100800 */
[----:B------:R-:W2:Y:S04]  /*21dd0*/  LDL R6, [R1+0x858] ;  /* 0x0008580001067983 */ /* 0x000ea80000100800 */
[----:B-1----:R-:W2:Y:S01]  /*21de0*/  LDL R8, [R1+0x898] ;  /* 0x0008980001087983 */ /* 0x002ea20000100800 */
[----:B0-----:R-:W-:-:S02]  /*21df0*/  @!P0 IMAD.MOV.U32 R2, RZ, RZ, R4 ;  /* 0x000000ffff028224 */ /* 0x001fc400078e0004 */
[----:B------:R-:W-:Y:S01]  /*21e00*/  @!P0 IMAD.MOV.U32 R3, RZ, RZ, R5 ;  /* 0x000000ffff038224 */ /* 0x000fe200078e0005 */
[----:B------:R-:W3:Y:S04]  /*21e10*/  LDL R4, [R1+0x818] ;  /* 0x0008180001047983 */ /* 0x000ee80000100800 */
[----:B------:R-:W3:Y:S01]  /*21e20*/  LDL R5, [R1+0x814] ;  /* 0x0008140001057983 */ /* 0x000ee20000100800 */
[----:B------:R-:W-:-:S03]  /*21e30*/  PRMT R11, RZ, 0x7610, R11 ;  /* 0x00007610ff0b7816 */ /* 0x000fc6000000000b */
[----:B------:R0:W-:Y:S04]  /*21e40*/  STS.U16 [R17+0x11100], R28 ;  /* 0x0111001c11007388 */ /* 0x0001e80000000400 */
[----:B------:R4:W3:Y:S01]  /*21e50*/  @!P0 LDG.E.U16 R11, [R2.64] ;  /* 0x0000000a020b8981 */ /* 0x0008e2000c1e1500 */
[----:B0-----:R-:W-:Y:S01]  /*21e60*/  PRMT R28, RZ, 0x7610, R28 ;  /* 0x00007610ff1c7816 */ /* 0x001fe2000000001c */
[----:B----4-:R-:W-:Y:S02]  /*21e70*/  @!P0 IMAD.MOV.U32 R3, RZ, RZ, R9 ;  /* 0x000000ffff038224 */ /* 0x010fe400078e0009 */
[----:B------:R-:W-:Y:S04]  /*21e80*/  STS.U16 [R17+0x11500], R20 ;  /* 0x0115001411007388 */ /* 0x000fe80000000400 */
[----:B------:R0:W-:Y:S04]  /*21e90*/  STS.U16 [R17+0x11900], R24 ;  /* 0x0119001811007388 */ /* 0x0001e80000000400 */
[----:B------:R-:W4:Y:S01]  /*21ea0*/  LDL R9, [R1+0x7d4] ;  /* 0x0007d40001097983 */ /* 0x000f220000100800 */
[----:B0-----:R-:W-:-:S02]  /*21eb0*/  PRMT R24, RZ, 0x7610, R24 ;  /* 0x00007610ff187816 */ /* 0x001fc40000000018 */
[----:B------:R-:W-:Y:S01]  /*21ec0*/  PRMT R20, RZ, 0x7610, R20 ;  /* 0x00007610ff147816 */ /* 0x000fe20000000014 */
[----:B--2---:R-:W-:Y:S02]  /*21ed0*/  @!P0 IMAD.MOV.U32 R2, RZ, RZ, R8 ;  /* 0x000000ffff028224 */ /* 0x004fe400078e0008 */
[----:B------:R-:W2:Y:S04]  /*21ee0*/  LDL R8, [R1+0x7d8] ;  /* 0x0007d80001087983 */ /* 0x000ea80000100800 */
[----:B------:R0:W2:Y:S02]  /*21ef0*/  @!P0 LDG.E.U16 R28, [R2.64] ;  /* 0x0000000a021c8981 */ /* 0x0000a4000c1e1500 */
[----:B0-----:R-:W-:Y:S02]  /*21f00*/  @!P0 IMAD.MOV.U32 R2, RZ, RZ, R6 ;  /* 0x000000ffff028224 */ /* 0x001fe400078e0006 */
[----:B------:R-:W-:-:S05]  /*21f10*/  @!P0 IMAD.MOV.U32 R3, RZ, RZ, R7 ;  /* 0x000000ffff038224 */ /* 0x000fca00078e0007 */
[----:B------:R3:W2:Y:S02]  /*21f20*/  @!P0 LDG.E.U16 R24, [R2.64] ;  /* 0x0000000a02188981 */ /* 0x0006a4000c1e1500 */
[----:B---3--:R-:W-:Y:S02]  /*21f30*/  @!P0 IMAD.MOV.U32 R2, RZ, RZ, R4 ;  /* 0x000000ffff028224 */ /* 0x008fe400078e0004 */
[----:B------:R-:W-:-:S05]  /*21f40*/  @!P0 IMAD.MOV.U32 R3, RZ, RZ, R5 ;  /* 0x000000ffff038224 */ /* 0x000fca00078e0005 */
[----:B------:R4:W3:Y:S02]  /*21f50*/  @!P0 LDG.E.U16 R20, [R2.64] ;  /* 0x0000000a02148981 */ /* 0x0008e4000c1e1500 */
[----:B----4-:R-:W-:Y:S02]  /*21f60*/  @!P0 IMAD.MOV.U32 R3, RZ, RZ, R9 ;  /* 0x000000ffff038224 */ /* 0x010fe400078e0009 */
[----:B--2---:R-:W-:Y:S04]  /*21f70*/  STL [R1+0x2308], R28 ;  /* 0x0023081c01007387 */ /* 0x004fe80000100800 */
[----:B------:R-:W2:Y:S04]  /*21f80*/  LDL R7, [R1+0x794] ;  /* 0x0007940001077983 */ /* 0x000ea80000100800 */
[----:B------:R-:W4:Y:S01]  /*21f90*/  LDL R6, [R1+0x798] ;  /* 0x0007980001067983 */ /* 0x000f220000100800 */
[----:B------:R-:W-:-:S03]  /*21fa0*/  @!P0 IMAD.MOV.U32 R2, RZ, RZ, R8 ;  /* 0x000000ffff028224 */ /* 0x000fc600078e0008 */
[----:B------:R-:W-:Y:S04]  /*21fb0*/  STL [R1+0x230c], R24 ;  /* 0x00230c1801007387 */ /* 0x000fe80000100800 */
[----:B------:R-:W4:Y:S04]  /*21fc0*/  LDL R5, [R1+0x754] ;  /* 0x0007540001057983 */ /* 0x000f280000100800 */
[----:B------:R-:W4:Y:S04]  /*21fd0*/  LDL R4, [R1+0x758] ;  /* 0x0007580001047983 */ /* 0x000f280000100800 */
[----:B------:R-:W-:Y:S04]  /*21fe0*/  STL [R1+0x60], R13 ;  /* 0x0000600d01007387 */ /* 0x000fe80000100800 */
[----:B---3--:R-:W-:Y:S04]  /*21ff0*/  STL [R1+0x2310], R20 ;  /* 0x0023101401007387 */ /* 0x008fe80000100800 */
[----:B------:R-:W3:Y:S04]  /*22000*/  LDL R9, [R1+0x714] ;  /* 0x0007140001097983 */ /* 0x000ee80000100800 */
[----:B------:R-:W-:Y:S04]  /*22010*/  STL [R1+0xc], R12 ;  /* 0x00000c0c01007387 */ /* 0x000fe80000100800 */
[----:B------:R-:W3:Y:S01]  /*22020*/  LDL R8, [R1+0x718] ;  /* 0x0007180001087983 */ /* 0x000ee20000100800 */
[----:B------:R-:W-:-:S02]  /*22030*/  PRMT R16, RZ, 0x7610, R16 ;  /* 0x00007610ff107816 */ /* 0x000fc40000000010 */
[----:B------:R-:W-:-:S04]  /*22040*/  PRMT R0, RZ, 0x7610, R0 ;  /* 0x00007610ff007816 */ /* 0x000fc80000000000 */
[----:B------:R2:W3:Y:S02]  /*22050*/  @!P0 LDG.E.U16 R16, [R2.64] ;  /* 0x0000000a02108981 */ /* 0x0004e4000c1e1500 */
[----:B--2---:R-:W-:Y:S02]  /*22060*/  @!P0 IMAD.MOV.U32 R3, RZ, RZ, R7 ;  /* 0x000000ffff038224 */ /* 0x004fe400078e0007 */
[----:B----4-:R-:W-:-:S05]  /*22070*/  @!P0 IMAD.MOV.U32 R2, RZ, RZ, R6 ;  /* 0x000000ffff028224 */ /* 0x010fca00078e0006 */
[----:B------:R0:W2:Y:S02]  /*22080*/  @!P0 LDG.E.U16 R0, [R2.64] ;  /* 0x0000000a02008981 */ /* 0x0000a4000c1e1500 */
[----:B0-----:R-:W-:Y:S02]  /*22090*/  PRMT R2, RZ, 0x7610, R2 ;  /* 0x00007610ff027816 */ /* 0x001fe40000000002 */
[----:B------:R-:W-:-:S04]  /*220a0*/  PRMT R3, RZ, 0x7610, R3 ;  /* 0x00007610ff037816 */ /* 0x000fc80000000003 */
[----:B------:R3:W4:Y:S02]  /*220b0*/  @!P0 LDG.E.U16 R2, [R4.64] ;  /* 0x0000000a04028981 */ /* 0x000724000c1e1500 */
[----:B---3--:R-:W-:Y:S02]  /*220c0*/  @!P0 IMAD.MOV.U32 R5, RZ, RZ, R9 ;  /* 0x000000ffff058224 */ /* 0x008fe400078e0009 */
[----:B------:R-:W-:-:S05]  /*220d0*/  @!P0 IMAD.MOV.U32 R4, RZ, RZ, R8 ;  /* 0x000000ffff048224 */ /* 0x000fca00078e0008 */
[----:B------:R-:W3:Y:S04]  /*220e0*/  @!P0 LDG.E.U16 R3, [R4.64] ;  /* 0x0000000a04038981 */ /* 0x000ee8000c1e1500 */
[----:B------:R-:W-:Y:S04]  /*220f0*/  STL [R1+0x2314], R16 ;  /* 0x0023141001007387 */ /* 0x000fe80000100800 */
[----:B------:R-:W-:Y:S04]  /*22100*/  STL [R1+0x4], R11 ;  /* 0x0000040b01007387 */ /* 0x000fe80000100800 */
[----:B------:R-:W3:Y:S04]  /*22110*/  LDL R7, [R1+0x6d4] ;  /* 0x0006d40001077983 */ /* 0x000ee80000100800 */
[----:B------:R-:W3:Y:S04]  /*22120*/  LDL R6, [R1+0x6d8] ;  /* 0x0006d80001067983 */ /* 0x000ee80000100800 */
[----:B------:R0:W-:Y:S04]  /*22130*/  STS.U16 [R17+0x11d00], R15 ;  /* 0x011d000f11007388 */ /* 0x0001e80000000400 */
[----:B--2---:R-:W-:Y:S04]  /*22140*/  STL [R1+0x2318], R0 ;  /* 0x0023180001007387 */ /* 0x004fe80000100800 */
[----:B0-----:R-:W2:Y:S04]  /*22150*/  LDL R15, [R1+0x694] ;  /* 0x00069400010f7983 */ /* 0x001ea80000100800 */
[----:B------:R-:W2:Y:S04]  /*22160*/  LDL R13, [R1+0x698] ;  /* 0x00069800010d7983 */ /* 0x000ea80000100800 */
[----:B----4-:R0:W-:Y:S04]  /*22170*/  STL [R1+0x231c], R2 ;  /* 0x00231c0201007387 */ /* 0x0101e80000100800 */
[----:B------:R-:W4:Y:S04]  /*22180*/  LDL.LU R14, [R1+0x50] ;  /* 0x00005000010e7983 */ /* 0x000f280000300800 */
[----:B------:R-:W4:Y:S04]  /*22190*/  LDL.LU R11, [R1+0x4c] ;  /* 0x00004c00010b7983 */ /* 0x000f280000300800 */
[----:B---3--:R-:W-:Y:S04]  /*221a0*/  STL [R1+0x2320], R3 ;  /* 0x0023200301007387 */ /* 0x008fe80000100800 */
[----:B------:R-:W3:Y:S04]  /*221b0*/  LDL R9, [R1+0x654] ;  /* 0x0006540001097983 */ /* 0x000ee80000100800 */
[----:B------:R-:W3:Y:S01]  /*221c0*/  LDL R8, [R1+0x658] ;  /* 0x0006580001087983 */ /* 0x000ee20000100800 */
[----:B------:R-:W-:-:S02]  /*221d0*/  PRMT R4, RZ, 0x7610, R4 ;  /* 0x00007610ff047816 */ /* 0x000fc40000000004 */
[----:B------:R-:W-:Y:S02]  /*221e0*/  PRMT R5, RZ, 0x7610, R5 ;  /* 0x00007610ff057816 */ /* 0x000fe40000000005 */
[----:B------:R-:W-:Y:S01]  /*221f0*/  LOP3.LUT R10, R10, 0x3f, RZ, 0xc0, !PT ;  /* 0x0000003f0a0a7812 */ /* 0x000fe200078ec0ff */
[----:B------:R-:W-:Y:S04]  /*22200*/  STS.U16 [R17+0x12100], R29 ;  /* 0x0121001d11007388 */ /* 0x000fe80000000400 */
[----:B------:R2:W4:Y:S04]  /*22210*/  @!P0 LDG.E.U16 R4, [R6.64] ;  /* 0x0000000a06048981 */ /* 0x000528000c1e1500 */
[----:B------:R-:W4:Y:S01]  /*22220*/  LDL.LU R12, [R1+0x48] ;  /* 0x00004800010c7983 */ /* 0x000f220000300800 */
[----:B--2---:R-:W-:-:S02]  /*22230*/  @!P0 IMAD.MOV.U32 R7, RZ, RZ, R15 ;  /* 0x000000ffff078224 */ /* 0x004fc400078e000f */
[----:B------:R-:W-:-:S05]  /*22240*/  @!P0 IMAD.MOV.U32 R6, RZ, RZ, R13 ;  /* 0x000000ffff068224 */ /* 0x000fca00078e000d */
[----:B------:R1:W2:Y:S02]  /*22250*/  @!P0 LDG.E.U16 R5, [R6.64] ;  /* 0x0000000a06058981 */ /* 0x0002a4000c1e1500 */
[----:B-1----:R-:W-:-:S06]  /*22260*/  PRMT R6, RZ, 0x7610, R6 ;  /* 0x00007610ff067816 */ /* 0x002fcc0000000006 */
[----:B---3--:R1:W3:Y:S04]  /*22270*/  @!P0 LDG.E.U16 R6, [R8.64] ;  /* 0x0000000a08068981 */ /* 0x0082e8000c1e1500 */
[----:B------:R-:W0:Y:S01]  /*22280*/  S2R R15, SR_TID.X ;  /* 0x00000000000f7919 */ /* 0x000e220000002100 */
[----:B------:R-:W-:-:S03]  /*22290*/  IMAD.SHL.U32 R10, R10, 0x2, RZ ;  /* 0x000000020a0a7824 */ /* 0x000fc600078e00ff */
[----:B------:R-:W-:Y:S04]  /*222a0*/  STS.U16 [R17+0x12500], R27 ;  /* 0x0125001b11007388 */ /* 0x000fe80000000400 */
[----:B------:R-:W-:Y:S04]  /*222b0*/  STS.U16 [R17+0x12900], R26 ;  /* 0x0129001a11007388 */ /* 0x000fe80000000400 */
[----:B------:R-:W-:Y:S04]  /*222c0*/  STS.U16 [R17+0x12d00], R25 ;  /* 0x012d001911007388 */ /* 0x000fe80000000400 */
[----:B------:R-:W-:Y:S01]  /*222d0*/  STS.U16 [R17+0x13100], R23 ;  /* 0x0131001711007388 */ /* 0x000fe20000000400 */
[----:B0-----:R-:W-:-:S03]  /*222e0*/  LOP3.LUT P1, RZ, R15, 0x40, RZ, 0xc0, !PT ;  /* 0x000000400fff7812 */ /* 0x001fc6000782c0ff */
[----:B----4-:R-:W-:Y:S01]  /*222f0*/  STL [R1+0x2324], R4 ;  /* 0x0023240401007387 */ /* 0x010fe20000100800 */
[----:B------:R-:W-:-:S03]  /*22300*/  SEL R2, RZ, 0x90, !P1 ;  /* 0x00000090ff027807 */ /* 0x000fc60004800000 */
[----:B------:R-:W-:Y:S04]  /*22310*/  STS.U16 [R17+0x13500], R22 ;  /* 0x0135001611007388 */ /* 0x000fe80000000400 */
[----:B------:R-:W4:Y:S01]  /*22320*/  LDL.LU R13, [R1+0x44] ;  /* 0x00004400010d7983 */ /* 0x000f220000300800 */
[----:B------:R-:W-:-:S03]  /*22330*/  LOP3.LUT R2, R2, R10, RZ, 0x3c, !PT ;  /* 0x0000000a02027212 */ /* 0x000fc600078e3cff */
[----:B------:R-:W-:Y:S04]  /*22340*/  STS.U16 [R17+0x13900], R21 ;  /* 0x0139001511007388 */ /* 0x000fe80000000400 */
[----:B------:R0:W-:Y:S01]  /*22350*/  STS.U16 [R17+0x13d00], R19 ;  /* 0x013d001311007388 */ /* 0x0001e20000000400 */
[----:B------:R-:W-:-:S05]  /*22360*/  LOP3.LUT R2, R2, 0x40, RZ, 0x3c, !PT ;  /* 0x0000004002027812 */ /* 0x000fca00078e3cff */
[----:B------:R0:W-:Y:S04]  /*22370*/  STS.U16 [R2+0x10200], R14 ;  /* 0x0102000e02007388 */ /* 0x0001e80000000400 */
[----:B--2---:R-:W-:Y:S04]  /*22380*/  STL [R1+0x2328], R5 ;  /* 0x0023280501007387 */ /* 0x004fe80000100800 */
[----:B------:R-:W2:Y:S04]  /*22390*/  LDL.LU R18, [R1+0x40] ;  /* 0x0000400001127983 */ /* 0x000ea80000300800 */
[----:B0-----:R-:W2:Y:S04]  /*223a0*/  LDL.LU R17, [R1+0x3c] ;  /* 0x00003c0001117983 */ /* 0x001ea80000300800 */
[----:B------:R-:W2:Y:S04]  /*223b0*/  LDL.LU R10, [R1+0x38] ;  /* 0x00003800010a7983 */ /* 0x000ea80000300800 */
[----:B-1----:R-:W2:Y:S04]  /*223c0*/  LDL R8, [R1+0x620] ;  /* 0x0006200001087983 */ /* 0x002ea80000100800 */
[----:B------:R-:W2:Y:S04]  /*223d0*/  LDL R9, [R1+0xdfc] ;  /* 0x000dfc0001097983 */ /* 0x000ea80000100800 */
[----:B---3--:R-:W-:Y:S04]  /*223e0*/  STL [R1+0x232c], R6 ;  /* 0x00232c0601007387 */ /* 0x008fe80000100800 */
        /* <DEDUP_REMOVED lines=15> */
[----:B------:R1:W-:Y:S04]  /*224e0*/  STS.U16 [R2+0x10600], R11 ;  /* 0x0106000b02007388 */ /* 0x0003e80000000400 */
[----:B-1----:R-:W3:Y:S04]  /*224f0*/  LDL.LU R11, [R1+0x34] ;  /* 0x00003400010b7983 */ /* 0x002ee80000300800 */
[----:B0-----:R-:W3:Y:S04]  /*22500*/  LDL R8, [R1+0xd8c] ;  /* 0x000d8c0001087983 */ /* 0x001ee80000100800 */
[----:B------:R-:W3:Y:S04]  /*22510*/  LDL R9, [R1+0xd90] ;  /* 0x000d900001097983 */ /* 0x000ee80000100800 */
[----:B------:R-:W-:Y:S04]  /*22520*/  STS.U16 [R2+0x10a00], R12 ;  /* 0x010a000c02007388 */ /* 0x000fe80000000400 */
[----:B--2---:R0:W-:Y:S04]  /*22530*/  STL [R1+0x58], R14 ;  /* 0x0000580e01007387 */ /* 0x0041e80000100800 */
[----:B0-----:R-:W2:Y:S04]  /*22540*/  LDL.LU R14, [R1+0x30] ;  /* 0x00003000010e7983 */ /* 0x001ea80000300800 */
[----:B------:R-:W2:Y:S01]  /*22550*/  LDL.LU R12, [R1+0x237c] ;  /* 0x00237c00010c7983 */ /* 0x000ea20000300800 */
[----:B---3--:R-:W-:-:S04]  /*22560*/  @!P0 LOP3.LUT R9, R9, R8, RZ, 0x3c, !PT ;  /* 0x0000000809098212 */ /* 0x008fc800078e3cff */
[----:B------:R-:W-:-:S04]  /*22570*/  @!P0 LOP3.LUT R8, R9, R8, RZ, 0x3c, !PT ;  /* 0x0000000809088212 */ /* 0x000fc800078e3cff */
[----:B------:R-:W-:Y:S02]  /*22580*/  @!P0 LOP3.LUT R9, R9, R8, RZ, 0x3c, !PT ;  /* 0x0000000809098212 */ /* 0x000fe400078e3cff */
[----:B--2---:R-:W-:-:S06]  /*22590*/  PRMT R12, RZ, 0x7610, R12 ;  /* 0x00007610ff0c7816 */ /* 0x004fcc000000000c */
[----:B------:R0:W2:Y:S04]  /*225a0*/  @!P0 LDG.E.U16 R12, [R8.64] ;  /* 0x0000000a080c8981 */ /* 0x0000a8000c1e1500 */
[----:B----4-:R-:W-:Y:S04]  /*225b0*/  STS.U16 [R2+0x10e00], R13 ;  /* 0x010e000d02007388 */ /* 0x010fe80000000400 */
[----:B0-----:R-:W3:Y:S04]  /*225c0*/  LDL R8, [R1+0xd4c] ;  /* 0x000d4c0001087983 */ /* 0x001ee80000100800 */
[----:B------:R-:W3:Y:S04]  /*225d0*/  LDL R9, [R1+0xd50] ;  /* 0x000d500001097983 */ /* 0x000ee80000100800 */
[----:B--2---:R0:W-:Y:S04]  /*225e0*/  STL [R1+0x54], R12 ;  /* 0x0000540c01007387 */ /* 0x0041e80000100800 */
[----:B0-----:R-:W2:Y:S04]  /*225f0*/  LDL.LU R12, [R1+0x2c] ;  /* 0x00002c00010c7983 */ /* 0x001ea80000300800 */
[----:B------:R-:W4:Y:S01]  /*22600*/  LDL.LU R13, [R1+0x2378] ;  /* 0x00237800010d7983 */ /* 0x000f220000300800 */
[----:B---3--:R-:W-:-:S04]  /*22610*/  @!P0 LOP3.LUT R9, R9, R8, RZ, 0x3c, !PT ;  /* 0x0000000809098212 */ /* 0x008fc800078e3cff */
[----:B------:R-:W-:-:S04]  /*22620*/  @!P0 LOP3.LUT R8, R9, R8, RZ, 0x3c, !PT ;  /* 0x0000000809088212 */ /* 0x000fc800078e3cff */
[----:B------:R-:W-:Y:S02]  /*22630*/  @!P0 LOP3.LUT R9, R9, R8, RZ, 0x3c, !PT ;  /* 0x0000000809098212 */ /* 0x000fe400078e3cff */
[----:B----4-:R-:W-:-:S06]  /*22640*/  PRMT R13, RZ, 0x7610, R13 ;  /* 0x00007610ff0d7816 */ /* 0x010fcc000000000d */
[----:B------:R-:W3:Y:S04]  /*22650*/  @!P0 LDG.E.U16 R13, [R8.64] ;  /* 0x0000000a080d8981 */ /* 0x000ee8000c1e1500 */
[----:B---3--:R0:W-:Y:S04]  /*22660*/  STL [R1+0x50], R13 ;  /* 0x0000500d01007387 */ /* 0x0081e80000100800 */
[----:B0-----:R-:W3:Y:S04]  /*22670*/  LDL.LU R13, [R1+0x2374] ;  /* 0x00237400010d7983 */ /* 0x001ee80000300800 */
[----:B------:R-:W4:Y:S04]  /*22680*/  LDL R8, [R1+0xd0c] ;  /* 0x000d0c0001087983 */ /* 0x000f280000100800 */
[----:B------:R-:W4:Y:S01]  /*22690*/  LDL R9, [R1+0xd10] ;  /* 0x000d100001097983 */ /* 0x000f220000100800 */
[----:B---3--:R-:W-:-:S02]  /*226a0*/  PRMT R13, RZ, 0x7610, R13 ;  /* 0x00007610ff0d7816 */ /* 0x008fc4000000000d */
[----:B----4-:R-:W-:-:S04]  /*226b0*/  @!P0 LOP3.LUT R9, R9, R8, RZ, 0x3c, !PT ;  /* 0x0000000809098212 */ /* 0x010fc800078e3cff */
[----:B------:R-:W-:-:S04]  /*226c0*/  @!P0 LOP3.LUT R8, R9, R8, RZ, 0x3c, !PT ;  /* 0x0000000809088212 */ /* 0x000fc800078e3cff */
[----:B------:R-:W-:-:S05]  /*226d0*/  @!P0 LOP3.LUT R9, R9, R8, RZ, 0x3c, !PT ;  /* 0x0000000809098212 */ /* 0x000fca00078e3cff */
[----:B------:R-:W3:Y:S04]  /*226e0*/  @!P0 LDG.E.U16 R13, [R8.64] ;  /* 0x0000000a080d8981 */ /* 0x000ee8000c1e1500 */
[----:B------:R0:W-:Y:S04]  /*226f0*/  STS.U16 [R2+0x11200], R18 ;  /* 0x0112001202007388 */ /* 0x0001e80000000400 */
[----:B0-----:R-:W4:Y:S04]  /*22700*/  LDL.LU R18, [R1+0x24] ;  /* 0x0000240001127983 */ /* 0x001f280000300800 */
[----:B---3--:R0:W-:Y:S04]  /*22710*/  STL [R1+0x4c], R13 ;  /* 0x00004c0d01007387 */ /* 0x0081e80000100800 */
[----:B0-----:R-:W3:Y:S04]  /*22720*/  LDL.LU R13, [R1+0x2370] ;  /* 0x00237000010d7983 */ /* 0x001ee80000300800 */
[----:B------:R-:W2:Y:S04]  /*22730*/  LDL R8, [R1+0xccc] ;  /* 0x000ccc0001087983 */ /* 0x000ea80000100800 */
[----:B------:R-:W2:Y:S04]  /*22740*/  LDL R9, [R1+0xcd0] ;  /* 0x000cd00001097983 */ /* 0x000ea80000100800 */
[----:B------:R0:W-:Y:S04]  /*22750*/  STS.U16 [R2+0x11600], R17 ;  /* 0x0116001102007388 */ /* 0x0001e80000000400 */
[----:B0-----:R-:W4:Y:S01]  /*22760*/  LDL.LU R17, [R1+0x236c] ;  /* 0x00236c0001117983 */ /* 0x001f220000300800 */
[----:B---3--:R-:W-:-:S02]  /*22770*/  PRMT R13, RZ, 0x7610, R13 ;  /* 0x00007610ff0d7816 */ /* 0x008fc4000000000d */
[----:B--2---:R-:W-:-:S04]  /*22780*/  @!P0 LOP3.LUT R9, R9, R8, RZ, 0x3c, !PT ;  /* 0x0000000809098212 */ /* 0x004fc800078e3cff */
[----:B------:R-:W-:-:S04]  /*22790*/  @!P0 LOP3.LUT R8, R9, R8, RZ, 0x3c, !PT ;  /* 0x0000000809088212 */ /* 0x000fc800078e3cff */
[----:B------:R-:W-:-:S05]  /*227a0*/  @!P0 LOP3.LUT R9, R9, R8, RZ, 0x3c, !PT ;  /* 0x0000000809098212 */ /* 0x000fca00078e3cff */
[----:B------:R0:W2:Y:S04]  /*227b0*/  @!P0 LDG.E.U16 R13, [R8.64] ;  /* 0x0000000a080d8981 */ /* 0x0000a8000c1e1500 */
[----:B0-----:R-:W3:Y:S04]  /*227c0*/  LDL R8, [R1+0xc8c] ;  /* 0x000c8c0001087983 */ /* 0x001ee80000100800 */
[----:B------:R-:W3:Y:S01]  /*227d0*/  LDL R9, [R1+0xc90] ;  /* 0x000c900001097983 */ /* 0x000ee20000100800 */
[----:B----4-:R-:W-:Y:S02]  /*227e0*/  PRMT R17, RZ, 0x7610, R17 ;  /* 0x00007610ff117816 */ /* 0x010fe40000000011 */
[----:B---3--:R-:W-:-:S04]  /*227f0*/  @!P0 LOP3.LUT R9, R9, R8, RZ, 0x3c, !PT ;  /* 0x0000000809098212 */ /* 0x008fc800078e3cff */
[----:B------:R-:W-:-:S04]  /*22800*/  @!P0 LOP3.LUT R8, R9, R8, RZ, 0x3c, !PT ;  /* 0x0000000809088212 */ /* 0x000fc800078e3cff */
[----:B------:R-:W-:-:S05]  /*22810*/  @!P0 LOP3.LUT R9, R9, R8, RZ, 0x3c, !PT ;  /* 0x0000000809098212 */ /* 0x000fca00078e3cff */
[----:B------:R-:W3:Y:S04]  /*22820*/  @!P0 LDG.E.U16 R17, [R8.64] ;  /* 0x0000000a08118981 */ /* 0x000ee8000c1e1500 */
[----:B--2---:R0:W-:Y:S04]  /*22830*/  STL [R1+0x48], R13 ;  /* 0x0000480d01007387 */ /* 0x0041e80000100800 */
[----:B------:R1:W-:Y:S04]  /*22840*/  STS.U16 [R2+0x11a00], R10 ;  /* 0x011a000a02007388 */ /* 0x0003e80000000400 */
[----:B0-----:R-:W2:Y:S04]  /*22850*/  LDL R13, [R1+0xbd0] ;  /* 0x000bd000010d7983 */ /* 0x001ea80000100800 */
[----:B-1----:R-:W4:Y:S04]  /*22860*/  LDL.LU R10, [R1+0x18] ;  /* 0x00001800010a7983 */ /* 0x002f280000300800 */
[----:B---3--:R0:W-:Y:S04]  /*22870*/  STL [R1+0x44], R17 ;  /* 0x0000441101007387 */ /* 0x0081e80000100800 */
[----:B0-----:R-:W3:Y:S04]  /*22880*/  LDL.LU R17, [R1+0x2368] ;  /* 0x0023680001117983 */ /* 0x001ee80000300800 */
[----:B------:R-:W2:Y:S04]  /*22890*/  LDL R8, [R1+0xc4c] ;  /* 0x000c4c0001087983 */ /* 0x000ea80000100800 */
[----:B------:R-:W2:Y:S01]  /*228a0*/  LDL R9, [R1+0xc50] ;  /* 0x000c500001097983 */ /* 0x000ea20000100800 */
[----:B------:R-:W-:-:S03]  /*228b0*/  PRMT R24, RZ, 0x7610, R24 ;  /* 0x00007610ff187816 */ /* 0x000fc60000000018 */
[----:B------:R0:W-:Y:S04]  /*228c0*/  STS.U16 [R2+0x11e00], R11 ;  /* 0x011e000b02007388 */ /* 0x0001e80000000400 */
[----:B0-----:R-:W3:Y:S01]  /*228d0*/  LDL.LU R11, [R1+0x2364] ;  /* 0x00236400010b7983 */ /* 0x001ee20000300800 */
[----:B--2---:R-:W-:-:S04]  /*228e0*/  @!P0 LOP3.LUT R9, R9, R8, RZ, 0x3c, !PT ;  /* 0x0000000809098212 */ /* 0x004fc800078e3cff */
[----:B------:R-:W-:-:S04]  /*228f0*/  @!P0 LOP3.LUT R8, R9, R8, RZ, 0x3c, !PT ;  /* 0x0000000809088212 */ /* 0x000fc800078e3cff */
[----:B------:R-:W-:-:S05]  /*22900*/  @!P0 LOP3.LUT R9, R9, R8, RZ, 0x3c, !PT ;  /* 0x0000000809098212 */ /* 0x000fca00078e3cff */
[----:B------:R0:W2:Y:S04]  /*22910*/  @!P0 LDG.E.U16 R24, [R8.64] ;  /* 0x0000000a08188981 */ /* 0x0000a8000c1e1500 */
[----:B0-----:R-:W2:Y:S04]  /*22920*/  LDL R8, [R1+0xc0c] ;  /* 0x000c0c0001087983 */ /* 0x001ea80000100800 */
[----:B------:R-:W2:Y:S01]  /*22930*/  LDL R9, [R1+0xc10] ;  /* 0x000c100001097983 */ /* 0x000ea20000100800 */
[----:B---3--:R-:W-:Y:S02]  /*22940*/  PRMT R11, RZ, 0x7610, R11 ;  /* 0x00007610ff0b7816 */ /* 0x008fe4000000000b */
[----:B--2---:R-:W-:-:S04]  /*22950*/  @!P0 LOP3.LUT R9, R9, R8, RZ, 0x3c, !PT ;  /* 0x0000000809098212 */ /* 0x004fc800078e3cff */
[----:B------:R-:W-:-:S04]  /*22960*/  @!P0 LOP3.LUT R8, R9, R8, RZ, 0x3c, !PT ;  /* 0x0000000809088212 */ /* 0x000fc800078e3cff */
[----:B------:R-:W-:-:S05]  /*22970*/  @!P0 LOP3.LUT R9, R9, R8, RZ, 0x3c, !PT ;  /* 0x0000000809098212 */ /* 0x000fca00078e3cff */
[----:B------:R-:W2:Y:S04]  /*22980*/  @!P0 LDG.E.U16 R11, [R8.64] ;  /* 0x0000000a080b8981 */ /* 0x000ea8000c1e1500 */
[----:B------:R0:W-:Y:S04]  /*22990*/  STS.U16 [R2+0x12200], R14 ;  /* 0x0122000e02007388 */ /* 0x0001e80000000400 */
[----:B0-----:R-:W3:Y:S04]  /*229a0*/  LDL R14, [R1+0xb50] ;  /* 0x000b5000010e7983 */ /* 0x001ee80000100800 */
[----:B------:R0:W-:Y:S04]  /*229b0*/  STL [R1+0x40], R24 ;  /* 0x0000401801007387 */ /* 0x0001e80000100800 */
[----:B0-----:R-:W3:Y:S04]  /*229c0*/  LDL.LU R24, [R1+0x10] ;  /* 0x0000100001187983 */ /* 0x001ee80000300800 */
[----:B--2---:R0:W-:Y:S04]  /*229d0*/  STL [R1+0x3c], R11 ;  /* 0x00003c0b01007387 */ /* 0x0041e80000100800 */
[----:B0-----:R-:W2:Y:S04]  /*229e0*/  LDL.LU R11, [R1+0x2360] ;  /* 0x00236000010b7983 */ /* 0x001ea80000300800 */
[----:B------:R-:W3:Y:S01]  /*229f0*/  LDL R9, [R1+0xbcc] ;  /* 0x000bcc0001097983 */ /* 0x000ee20000100800 */
[----:B------:R-:W-:Y:S01]  /*22a00*/  @!P0 IMAD.MOV.U32 R8, RZ, RZ, R13 ;  /* 0x000000ffff088224 */ /* 0x000fe200078e000d */
[----:B--2---:R-:W-:-:S06]  /*22a10*/  PRMT R11, RZ, 0x7610, R11 ;  /* 0x00007610ff0b7816 */ /* 0x004fcc000000000b */
[----:B---3--:R0:W2:Y:S04]  /*22a20*/  @!P0 LDG.E.U16 R11, [R8.64] ;  /* 0x0000000a080b8981 */ /* 0x0080a8000c1e1500 */
[----:B------:R1:W-:Y:S04]  /*22a30*/  STS.U16 [R2+0x12600], R12 ;  /* 0x0126000c02007388 */ /* 0x0003e80000000400 */
[----:B-1----:R-:W3:Y:S04]  /*22a40*/  LDL.LU R12, [R1+0x8] ;  /* 0x00000800010c7983 */ /* 0x002ee80000300800 */
[----:B0-----:R-:W3:Y:S04]  /*22a50*/  LDL R8, [R1+0xb8c] ;  /* 0x000b8c0001087983 */ /* 0x001ee80000100800 */
[----:B------:R-:W3:Y:S04]  /*22a60*/  LDL R9, [R1+0xb90] ;  /* 0x000b900001097983 */ /* 0x000ee80000100800 */
[----:B------:R-:W4:Y:S04]  /*22a70*/  LDL R13, [R1+0xacc] ;  /* 0x000acc00010d7983 */ /* 0x000f280000100800 */
[----:B------:R-:W-:Y:S04]  /*22a80*/  STS.U16 [R2+0x12a00], R18 ;  /* 0x012a001202007388 */ /* 0x000fe80000000400 */
[----:B--2---:R0:W-:Y:S04]  /*22a90*/  STL [R1+0x38], R11 ;  /* 0x0000380b01007387 */ /* 0x0041e80000100800 */
[----:B0-----:R-:W2:Y:S04]  /*22aa0*/  LDL R11, [R1+0xad0] ;  /* 0x000ad000010b7983 */ /* 0x001ea80000100800 */
[----:B------:R-:W2:Y:S01]  /*22ab0*/  LDL.LU R18, [R1+0x235c] ;  /* 0x00235c0001127983 */ /* 0x000ea20000300800 */
[----:B---3--:R-:W-:-:S04]  /*22ac0*/  @!P0 LOP3.LUT R9, R9, R8, RZ, 0x3c, !PT ;  /* 0x0000000809098212 */ /* 0x008fc800078e3cff */
[----:B------:R-:W-:-:S04]  /*22ad0*/  @!P0 LOP3.LUT R8, R9, R8, RZ, 0x3c, !PT ;  /* 0x0000000809088212 */ /* 0x000fc800078e3cff */
[----:B------:R-:W-:Y:S02]  /*22ae0*/  @!P0 LOP3.LUT R9, R9, R8, RZ, 0x3c, !PT ;  /* 0x0000000809098212 */ /* 0x000fe400078e3cff */
[----:B--2---:R-:W-:-:S06]  /*22af0*/  PRMT R18, RZ, 0x7610, R18 ;  /* 0x00007610ff127816 */ /* 0x004fcc0000000012 */
[----:B------:R-:W2:Y:S04]  /*22b00*/  @!P0 LDG.E.U16 R18, [R8.64] ;  /* 0x0000000a08128981 */ /* 0x000ea8000c1e1500 */
[----:B--2---:R0:W-:Y:S04]  /*22b10*/  STL [R1+0x34], R18 ;  /* 0x0000341201007387 */ /* 0x0041e80000100800 */
[----:B0-----:R-:W2:Y:S04]  /*22b20*/  LDL.LU R18, [R1+0x2358] ;  /* 0x0023580001127983 */ /* 0x001ea80000300800 */
[----:B------:R-:W3:Y:S04]  /*22b30*/  LDL.LU R8, [R1+0x1c] ;  /* 0x00001c0001087983 */ /* 0x000ee80000300800 */
[----:B------:R-:W4:Y:S01]  /*22b40*/  LDL R9, [R1+0xb4c] ;  /* 0x000b4c0001097983 */ /* 0x000f220000100800 */
[----:B--2---:R-:W-:-:S03]  /*22b50*/  PRMT R18, RZ, 0x7610, R18 ;  /* 0x00007610ff127816 */ /* 0x004fc60000000012 */
[----:B---3--:R0:W-:Y:S02]  /*22b60*/  STS.U16 [R2+0x12e00], R8 ;  /* 0x012e000802007388 */ /* 0x0081e40000000400 */
[----:B0-----:R-:W-:Y:S02]  /*22b70*/  @!P0 IMAD.MOV.U32 R8, RZ, RZ, R14 ;  /* 0x000000ffff088224 */ /* 0x001fe400078e000e */
[----:B------:R-:W2:Y:S04]  /*22b80*/  LDL R14, [R1+0xa90] ;  /* 0x000a9000010e7983 */ /* 0x000ea80000100800 */
[----:B----4-:R-:W3:Y:S04]  /*22b90*/  @!P0 LDG.E.U16 R18, [R8.64] ;  /* 0x0000000a08128981 */ /* 0x010ee8000c1e1500 */
        /* <DEDUP_REMOVED lines=13> */
[----:B------:R-:W2:Y:S01]  /*22c70*/  LDL.LU R9, [R1+0x14] ;  /* 0x0000140001097983 */ /* 0x000ea20000300800 */
[----:B------:R-:W-:Y:S01]  /*22c80*/  PRMT R5, RZ, 0x7610, R5 ;  /* 0x00007610ff057816 */ /* 0x000fe20000000005 */
[----:B------:R-:W-:Y:S01]  /*22c90*/  @!P0 IMAD.MOV.U32 R8, RZ, RZ, R11 ;  /* 0x000000ffff088224 */ /* 0x000fe200078e000b */
[----:B------:R-:W-:Y:S01]  /*22ca0*/  PRMT R4, RZ, 0x7610, R4 ;  /* 0x00007610ff047816 */ /* 0x000fe20000000004 */
[----:B------:R-:W3:Y:S04]  /*22cb0*/  LDL R11, [R1+0xa4c] ;  /* 0x000a4c00010b7983 */ /* 0x000ee80000100800 */
[----:B--2---:R0:W-:Y:S02]  /*22cc0*/  STS.U16 [R2+0x13600], R9 ;  /* 0x0136000902007388 */ /* 0x0041e40000000400 */
[----:B0-----:R-:W-:-:S05]  /*22cd0*/  @!P0 IMAD.MOV.U32 R9, RZ, RZ, R13 ;  /* 0x000000ffff098224 */ /* 0x001fca00078e000d */
[----:B------:R0:W2:Y:S04]  /*22ce0*/  @!P0 LDG.E.U16 R5, [R8.64] ;  /* 0x0000000a08058981 */ /* 0x0000a8000c1e1500 */
[----:B0-----:R-:W3:Y:S01]  /*22cf0*/  LDL R9, [R1+0xa8c] ;  /* 0x000a8c0001097983 */ /* 0x001ee20000100800 */
[----:B------:R-:W-:-:S03]  /*22d00*/  @!P0 IMAD.MOV.U32 R8, RZ, RZ, R14 ;  /* 0x000000ffff088224 */ /* 0x000fc600078e000e */
[----:B------:R0:W-:Y:S04]  /*22d10*/  STS.U16 [R2+0x13a00], R24 ;  /* 0x013a001802007388 */ /* 0x0001e80000000400 */
[----:B0-----:R-:W0:Y:S04]  /*22d20*/  S2R R24, SR_TID.X ;  /* 0x0000000000187919 */ /* 0x001e280000002100 */
[----:B--2---:R1:W-:Y:S04]  /*22d30*/  STL [R1+0x28], R5 ;  /* 0x0000280501007387 */ /* 0x0043e80000100800 */
[----:B---3--:R2:W3:Y:S04]  /*22d40*/  @!P0 LDG.E.U16 R4, [R8.64] ;  /* 0x0000000a08048981 */ /* 0x0084e8000c1e1500 */
[----:B-1----:R-:W4:Y:S01]  /*22d50*/  LDL R5, [R1+0xa50] ;  /* 0x000a500001057983 */ /* 0x002f220000100800 */
[----:B------:R-:W-:-:S02]  /*22d60*/  LOP3.LUT R15, R15, 0x3f, RZ, 0xc0, !PT ;  /* 0x0000003f0f0f7812 */ /* 0x000fc400078ec0ff */
[----:B0-----:R-:W-:Y:S01]  /*22d70*/  LOP3.LUT P1, RZ, R24, 0x40, RZ, 0xc0, !PT ;  /* 0x0000004018ff7812 */ /* 0x001fe2000782c0ff */
[----:B------:R-:W4:Y:S01]  /*22d80*/  LDL.LU R13, [R1+0x3fc] ;  /* 0x0003fc00010d7983 */ /* 0x000f220000300800 */
[----:B------:R-:W-:Y:S01]  /*22d90*/  PRMT R28, RZ, 0x7610, R28 ;  /* 0x00007610ff1c7816 */ /* 0x000fe2000000001c */
[----:B------:R-:W-:Y:S02]  /*22da0*/  IMAD.SHL.U32 R15, R15, 0x2, RZ ;  /* 0x000000020f0f7824 */ /* 0x000fe400078e00ff */
[----:B------:R-:W4:Y:S01]  /*22db0*/  LDL.LU R14, [R1+0x3f8] ;  /* 0x0003f800010e7983 */ /* 0x000f220000300800 */
[----:B--2---:R-:W-:-:S03]  /*22dc0*/  @!P0 IMAD.MOV.U32 R9, RZ, RZ, R11 ;  /* 0x000000ffff098224 */ /* 0x004fc600078e000b */
[----:B------:R0:W-:Y:S04]  /*22dd0*/  STS.U16 [R2+0x13e00], R12 ;  /* 0x013e000c02007388 */ /* 0x0001e80000000400 */
[----:B0-----:R-:W2:Y:S04]  /*22de0*/  LDL R12, [R1+0x9cc] ;  /* 0x0009cc00010c7983 */ /* 0x001ea80000100800 */
[----:B------:R-:W2:Y:S04]  /*22df0*/  LDL R2, [R1+0x9d0] ;  /* 0x0009d00001027983 */ /* 0x000ea80000100800 */
[----:B---3--:R0:W-:Y:S01]  /*22e00*/  STL [R1+0x24], R4 ;  /* 0x0000240401007387 */ /* 0x0081e20000100800 */
[----:B----4-:R-:W-:-:S05]  /*22e10*/  @!P0 IMAD.MOV.U32 R8, RZ, RZ, R5 ;  /* 0x000000ffff088224 */ /* 0x010fca00078e0005 */
[----:B------:R1:W3:Y:S01]  /*22e20*/  @!P0 LDG.E.U16 R28, [R8.64] ;  /* 0x0000000a081c8981 */ /* 0x0002e2000c1e1500 */
[----:B0-----:R-:W-:-:S04]  /*22e30*/  SEL R4, RZ, 0x90, !P1 ;  /* 0x00000090ff047807 */ /* 0x001fc80004800000 */
[----:B------:R-:W-:Y:S02]  /*22e40*/  LOP3.LUT R4, R4, R15, RZ, 0x3c, !PT ;  /* 0x0000000f04047212 */ /* 0x000fe400078e3cff */
[----:B------:R-:W4:Y:S04]  /*22e50*/  LDL.LU R15, [R1+0x3f4] ;  /* 0x0003f400010f7983 */ /* 0x000f280000300800 */
[----:B-1----:R-:W2:Y:S04]  /*22e60*/  LDL R8, [R1+0xa0c] ;  /* 0x000a0c0001087983 */ /* 0x002ea80000100800 */
[----:B------:R-:W2:Y:S01]  /*22e70*/  LDL R9, [R1+0xa10] ;  /* 0x000a100001097983 */ /* 0x000ea20000100800 */
[----:B------:R-:W-:-:S02]  /*22e80*/  PRMT R18, RZ, 0x7610, R18 ;  /* 0x00007610ff127816 */ /* 0x000fc40000000012 */
[----:B------:R-:W-:Y:S01]  /*22e90*/  LOP3.LUT R4, R4, 0x60, RZ, 0x3c, !PT ;  /* 0x0000006004047812 */ /* 0x000fe200078e3cff */
[----:B------:R-:W3:Y:S04]  /*22ea0*/  LDL R11, [R1+0x98c] ;  /* 0x00098c00010b7983 */ /* 0x000ee80000100800 */
[----:B------:R-:W3:Y:S01]  /*22eb0*/  LDL R5, [R1+0x990] ;  /* 0x0009900001057983 */ /* 0x000ee20000100800 */
[----:B--2---:R-:W-:-:S04]  /*22ec0*/  @!P0 LOP3.LUT R9, R9, R8, RZ, 0x3c, !PT ;  /* 0x0000000809098212 */ /* 0x004fc800078e3cff */
[----:B------:R-:W-:-:S04]  /*22ed0*/  @!P0 LOP3.LUT R8, R9, R8, RZ, 0x3c, !PT ;  /* 0x0000000809088212 */ /* 0x000fc800078e3cff */
[----:B------:R-:W-:-:S05]  /*22ee0*/  @!P0 LOP3.LUT R9, R9, R8, RZ, 0x3c, !PT ;  /* 0x0000000809098212 */ /* 0x000fca00078e3cff */
[----:B------:R-:W2:Y:S04]  /*22ef0*/  @!P0 LDG.E.U16 R18, [R8.64] ;  /* 0x0000000a08128981 */ /* 0x000ea8000c1e1500 */
[----:B---3--:R0:W-:Y:S04]  /*22f00*/  STL [R1+0x20], R28 ;  /* 0x0000201c01007387 */ /* 0x0081e80000100800 */
[----:B------:R1:W-:Y:S04]  /*22f10*/  STS.U16 [R4+0x10300], R10 ;  /* 0x0103000a04007388 */ /* 0x0003e80000000400 */
[----:B0-----:R-:W3:Y:S04]  /*22f20*/  LDL.LU R28, [R1+0x3f0] ;  /* 0x0003f000011c7983 */ /* 0x001ee80000300800 */
[----:B-1----:R-:W3:Y:S04]  /*22f30*/  LDL.LU R10, [R1+0x3ec] ;  /* 0x0003ec00010a7983 */ /* 0x002ee80000300800 */
[----:B--2---:R0:W-:Y:S04]  /*22f40*/  STL [R1+0x1c], R18 ;  /* 0x00001c1201007387 */ /* 0x0041e80000100800 */
[----:B0-----:R-:W2:Y:S04]  /*22f50*/  LDL.LU R18, [R1+0x234c] ;  /* 0x00234c0001127983 */ /* 0x001ea80000300800 */
[----:B------:R-:W2:Y:S01]  /*22f60*/  LDL.LU R9, [R1+0x400] ;  /* 0x0004000001097983 */ /* 0x000ea20000300800 */
[----:B------:R-:W-:Y:S01]  /*22f70*/  PRMT R0, RZ, 0x7610, R0 ;  /* 0x00007610ff007816 */ /* 0x000fe20000000000 */
[----:B------:R-:W-:-:S02]  /*22f80*/  @!P0 IMAD.MOV.U32 R8, RZ, RZ, R2 ;  /* 0x000000ffff088224 */ /* 0x000fc400078e0002 */
[----:B--2---:R0:W-:Y:S02]  /*22f90*/  STS.U16 [R4+0x10700], R9 ;  /* 0x0107000904007388 */ /* 0x0041e40000000400 */
[----:B0-----:R-:W-:Y:S01]  /*22fa0*/  @!P0 IMAD.MOV.U32 R9, RZ, RZ, R12 ;  /* 0x000000ffff098224 */ /* 0x001fe200078e000c */
[----:B------:R-:W-:Y:S01]  /*22fb0*/  PRMT R3, RZ, 0x7610, R3 ;  /* 0x00007610ff037816 */ /* 0x000fe20000000003 */
[----:B------:R-:W2:Y:S04]  /*22fc0*/  LDL.LU R12, [R1+0x3e8] ;  /* 0x0003e800010c7983 */ /* 0x000ea80000300800 */
[----:B------:R0:W2:Y:S04]  /*22fd0*/  @!P0 LDG.E.U16 R0, [R8.64] ;  /* 0x0000000a08008981 */ /* 0x0000a8000c1e1500 */
[----:B------:R-:W3:Y:S01]  /*22fe0*/  LDL R2, [R1+0x90c] ;  /* 0x00090c0001027983 */ /* 0x000ee20000100800 */
[----:B0-----:R-:W-:-:S02]  /*22ff0*/  @!P0 IMAD.MOV.U32 R8, RZ, RZ, R5 ;  /* 0x000000ffff088224 */ /* 0x001fc400078e0005 */
[----:B------:R-:W-:-:S05]  /*23000*/  @!P0 IMAD.MOV.U32 R9, RZ, RZ, R11 ;  /* 0x000000ffff098224 */ /* 0x000fca00078e000b */
[----:B------:R0:W3:Y:S04]  /*23010*/  @!P0 LDG.E.U16 R3, [R8.64] ;  /* 0x0000000a08038981 */ /* 0x0000e8000c1e1500 */
[----:B--2---:R1:W-:Y:S04]  /*23020*/  STL [R1+0x18], R0 ;  /* 0x0000180001007387 */ /* 0x0043e80000100800 */
[----:B0-----:R-:W2:Y:S04]  /*23030*/  LDL R8, [R1+0x94c] ;  /* 0x00094c0001087983 */ /* 0x001ea80000100800 */
[----:B------:R-:W2:Y:S04]  /*23040*/  LDL R9, [R1+0x950] ;  /* 0x0009500001097983 */ /* 0x000ea80000100800 */
[----:B-1----:R-:W2:Y:S04]  /*23050*/  LDL R0, [R1+0x910] ;  /* 0x0009100001007983 */ /* 0x002ea80000100800 */
[----:B------:R0:W-:Y:S04]  /*23060*/  STS.U16 [R4+0x10b00], R13 ;  /* 0x010b000d04007388 */ /* 0x0001e80000000400 */
[----:B------:R-:W2:Y:S01]  /*23070*/  LDL R11, [R1+0x8d0] ;  /* 0x0008d000010b7983 */ /* 0x000ea20000100800 */
[----:B------:R-:W-:-:S03]  /*23080*/  PRMT R20, RZ, 0x7610, R20 ;  /* 0x00007610ff147816 */ /* 0x000fc60000000014 */
[----:B------:R-:W2:Y:S04]  /*23090*/  LDL R5, [R1+0x88c] ;  /* 0x00088c0001057983 */ /* 0x000ea80000100800 */
[----:B0-----:R-:W2:Y:S04]  /*230a0*/  LDL R13, [R1+0x8cc] ;  /* 0x0008cc00010d7983 */ /* 0x001ea80000100800 */
[----:B---3--:R0:W-:Y:S04]  /*230b0*/  STL [R1+0x14], R3 ;  /* 0x0000140301007387 */ /* 0x0081e80000100800 */
[----:B------:R1:W-:Y:S04]  /*230c0*/  STS.U16 [R4+0x10f00], R14 ;  /* 0x010f000e04007388 */ /* 0x0003e80000000400 */
[----:B0-----:R-:W3:Y:S04]  /*230d0*/  LDL R3, [R1+0x890] ;  /* 0x0008900001037983 */ /* 0x001ee80000100800 */
[----:B-1----:R-:W3:Y:S04]  /*230e0*/  LDL.LU R14, [R1+0x3e4] ;  /* 0x0003e400010e7983 */ /* 0x002ee80000300800 */
[----:B----4-:R0:W-:Y:S04]  /*230f0*/  STS.U16 [R4+0x11300], R15 ;  /* 0x0113000f04007388 */ /* 0x0101e80000000400 */
[----:B0-----:R-:W4:Y:S01]  /*23100*/  LDL.LU R15, [R1+0x3e0] ;  /* 0x0003e000010f7983 */ /* 0x001f220000300800 */
[----:B--2---:R-:W-:-:S04]  /*23110*/  @!P0 LOP3.LUT R9, R9, R8, RZ, 0x3c, !PT ;  /* 0x0000000809098212 */ /* 0x004fc800078e3cff */
[----:B------:R-:W-:-:S04]  /*23120*/  @!P0 LOP3.LUT R8, R9, R8, RZ, 0x3c, !PT ;  /* 0x0000000809088212 */ /* 0x000fc800078e3cff */
[----:B------:R-:W-:-:S05]  /*23130*/  @!P0 LOP3.LUT R9, R9, R8, RZ, 0x3c, !PT ;  /* 0x0000000809098212 */ /* 0x000fca00078e3cff */
[----:B------:R0:W2:Y:S02]  /*23140*/  @!P0 LDG.E.U16 R20, [R8.64] ;  /* 0x0000000a08148981 */ /* 0x0000a4000c1e1500 */
[----:B0-----:R-:W-:Y:S02]  /*23150*/  @!P0 IMAD.MOV.U32 R8, RZ, RZ, R0 ;  /* 0x000000ffff088224 */ /* 0x001fe400078e0000 */
[----:B------:R-:W-:Y:S01]  /*23160*/  @!P0 IMAD.MOV.U32 R9, RZ, RZ, R2 ;  /* 0x000000ffff098224 */ /* 0x000fe200078e0002 */
[----:B------:R-:W2:Y:S04]  /*23170*/  LDL R0, [R1+0x850] ;  /* 0x0008500001007983 */ /* 0x000ea80000100800 */
[----:B------:R-:W4:Y:S01]  /*23180*/  LDL R2, [R1+0x84c] ;  /* 0x00084c0001027983 */ /* 0x000f220000100800 */
[----:B------:R-:W-:-:S02]  /*23190*/  PRMT R16, RZ, 0x7610, R16 ;  /* 0x00007610ff107816 */ /* 0x000fc40000000010 */
[----:B------:R-:W-:-:S04]  /*231a0*/  PRMT R6, RZ, 0x7610, R6 ;  /* 0x00007610ff067816 */ /* 0x000fc80000000006 */
[----:B------:R0:W4:Y:S01]  /*231b0*/  @!P0 LDG.E.U16 R16, [R8.64] ;  /* 0x0000000a08108981 */ /* 0x000122000c1e1500 */
[----:B------:R-:W-:Y:S01]  /*231c0*/  PRMT R26, RZ, 0x7610, R26 ;  /* 0x00007610ff1a7816 */ /* 0x000fe2000000001a */
[----:B0-----:R-:W-:Y:S02]  /*231d0*/  @!P0 IMAD.MOV.U32 R8, RZ, RZ, R11 ;  /* 0x000000ffff088224 */ /* 0x001fe400078e000b */
[----:B------:R-:W-:Y:S01]  /*231e0*/  @!P0 IMAD.MOV.U32 R9, RZ, RZ, R13 ;  /* 0x000000ffff098224 */ /* 0x000fe200078e000d */
[----:B------:R-:W-:Y:S01]  /*231f0*/  PRMT R22, RZ, 0x7610, R22 ;  /* 0x00007610ff167816 */ /* 0x000fe20000000016 */
[----:B------:R-:W-:Y:S04]  /*23200*/  STS.U16 [R4+0x11700], R28 ;  /* 0x0117001c04007388 */ /* 0x000fe80000000400 */
[----:B------:R3:W4:Y:S04]  /*23210*/  @!P0 LDG.E.U16 R6, [R8.64] ;  /* 0x0000000a08068981 */ /* 0x000728000c1e1500 */
[----:B------:R-:W4:Y:S01]  /*23220*/  LDL.LU R11, [R1+0x3dc] ;  /* 0x0003dc00010b7983 */ /* 0x000f220000300800 */
[----:B---3--:R-:W-:-:S02]  /*23230*/  @!P0 IMAD.MOV.U32 R8, RZ, RZ, R3 ;  /* 0x000000ffff088224 */ /* 0x008fc400078e0003 */
[----:B------:R-:W-:Y:S01]  /*23240*/  @!P0 IMAD.MOV.U32 R9, RZ, RZ, R5 ;  /* 0x000000ffff098224 */ /* 0x000fe200078e0005 */
[----:B------:R0:W-:Y:S04]  /*23250*/  STS.U16 [R4+0x11b00], R10 ;  /* 0x011b000a04007388 */ /* 0x0001e80000000400 */
[----:B------:R2:W3:Y:S04]  /*23260*/  @!P0 LDG.E.U16 R26, [R8.64] ;  /* 0x0000000a081a8981 */ /* 0x0004e8000c1e1500 */
[----:B------:R-:W3:Y:S04]  /*23270*/  LDL R5, [R1+0x810] ;  /* 0x0008100001057983 */ /* 0x000ee80000100800 */
[----:B0-----:R-:W3:Y:S04]  /*23280*/  LDL R10, [R1+0x80c] ;  /* 0x00080c00010a7983 */ /* 0x001ee80000100800 */
[----:B------:R-:W3:Y:S01]  /*23290*/  LDL.LU R28, [R1+0x3d8] ;  /* 0x0003d800011c7983 */ /* 0x000ee20000300800 */
[----:B--2---:R-:W-:-:S02]  /*232a0*/  @!P0 IMAD.MOV.U32 R8, RZ, RZ, R0 ;  /* 0x000000ffff088224 */ /* 0x004fc400078e0000 */
[----:B----4-:R-:W-:-:S05]  /*232b0*/  @!P0 IMAD.MOV.U32 R9, RZ, RZ, R2 ;  /* 0x000000ffff098224 */ /* 0x010fca00078e0002 */
[----:B------:R0:W2:Y:S01]  /*232c0*/  @!P0 LDG.E.U16 R22, [R8.64] ;  /* 0x0000000a08168981 */ /* 0x0000a2000c1e1500 */
[----:B------:R-:W-:-:S03]  /*232d0*/  PRMT R18, RZ, 0x7610, R18 ;  /* 0x00007610ff127816 */ /* 0x000fc60000000012 */
[----:B------:R-:W-:Y:S04]  /*232e0*/  STS.U16 [R4+0x11f00], R12 ;  /* 0x011f000c04007388 */ /* 0x000fe80000000400 */
[----:B---3--:R-:W-:Y:S04]  /*232f0*/  STL [R1+0x22b4], R26 ;  /* 0x0022b41a01007387 */ /* 0x008fe80000100800 */
[----:B------:R1:W-:Y:S04]  /*23300*/  STL [R1], R6 ;  /* 0x0000000601007387 */ /* 0x0003e80000100800 */
[----:B------:R-:W3:Y:S01]  /*23310*/  LDL R3, [R1+0x7d0] ;  /* 0x0007d00001037983 */ /* 0x000ee20000100800 */
[----:B0-----:R-:W-:-:S03]  /*23320*/  @!P0 IMAD.MOV.U32 R8, RZ, RZ, R5 ;  /* 0x000000ffff088224 */ /* 0x001fc600078e0005 */
[----:B------:R-:W4:Y:S04]  /*23330*/  LDL R0, [R1+0x790] ;  /* 0x0007900001007983 */ /* 0x000f280000100800 */
[----:B-1----:R-:W4:Y:S01]  /*23340*/  LDL R6, [R1+0x7cc] ;  /* 0x0007cc0001067983 */ /* 0x002f220000100800 */
[----:B------:R-:W-:-:S03]  /*23350*/  @!P0 IMAD.MOV.U32 R9, RZ, RZ, R10 ;  /* 0x000000ffff098224 */ /* 0x000fc600078e000a */
[----:B------:R-:W4:Y:S04]  /*23360*/  LDL.LU R12, [R1+0x3d4] ;  /* 0x0003d400010c7983 */ /* 0x000f280000300800 */
[----:B------:R3:W4:Y:S04]  /*23370*/  @!P0 LDG.E.U16 R18, [R8.64] ;  /* 0x0000000a08128981 */ /* 0x000728000c1e1500 */
[----:B--2---:R-:W-:Y:S04]  /*23380*/  STL [R1+0x22b8], R22 ;  /* 0x0022b81601007387 */ /* 0x004fe80000100800 */
[----:B------:R-:W-:Y:S04]  /*23390*/  STL [R1+0x10], R20 ;  /* 0x0000101401007387 */ /* 0x000fe80000100800 */
[----:B------:R-:W2:Y:S01]  /*233a0*/  LDL R2, [R1+0x78c] ;  /* 0x00078c0001027983 */ /* 0x000ea20000100800 */
[----:B------:R-:W-:-:S03]  /*233b0*/  PRMT R7, RZ, 0x7610, R7 ;  /* 0x00007610ff077816 */ /* 0x000fc60000000007 */
[----:B------:R0:W-:Y:S04]  /*233c0*/  STS.U16 [R4+0x12300], R14 ;  /* 0x0123000e04007388 */ /* 0x0001e80000000400 */
[----:B------:R1:W-:Y:S04]  /*233d0*/  STS.U16 [R4+0x12700], R15 ;  /* 0x0127000f04007388 */ /* 0x0003e80000000400 */
[----:B------:R2:W-:Y:S04]  /*233e0*/  STS.U16 [R4+0x12b00], R11 ;  /* 0x012b000b04007388 */ /* 0x0005e80000000400 */
[----:B0-----:R-:W2:Y:S01]  /*233f0*/  LDL.LU R14, [R1+0x3d0] ;  /* 0x0003d000010e7983 */ /* 0x001ea20000300800 */
[----:B---3--:R-:W-:-:S02]  /*23400*/  @!P0 IMAD.MOV.U32 R8, RZ, RZ, R3 ;  /* 0x000000ffff088224 */ /* 0x008fc400078e0003 */
[----:B----4-:R-:W-:Y:S02]  /*23410*/  @!P0 IMAD.MOV.U32 R9, RZ, RZ, R6 ;  /* 0x000000ffff098224 */ /* 0x010fe400078e0006 */
[----:B------:R-:W-:-:S03]  /*23420*/  @!P0 IMAD.MOV.U32 R10, RZ, RZ, R0 ;  /* 0x000000ffff0a8224 */ /* 0x000fc600078e0000 */
[----:B------:R0:W3:Y:S04]  /*23430*/  @!P0 LDG.E.U16 R7, [R8.64] ;  /* 0x0000000a08078981 */ /* 0x0000e8000c1e1500 */
[----:B------:R-:W-:Y:S01]  /*23440*/  STL [R1+0x22bc], R18 ;  /* 0x0022bc1201007387 */ /* 0x000fe20000100800 */
[----:B0-----:R-:W-:-:S03]  /*23450*/  PRMT R8, RZ, 0x7610, R8 ;  /* 0x00007610ff087816 */ /* 0x001fc60000000008 */
[----:B------:R-:W-:Y:S04]  /*23460*/  STL [R1+0x8], R16 ;  /* 0x0000081001007387 */ /* 0x000fe80000100800 */
[----:B------:R-:W4:Y:S04]  /*23470*/  LDL R5, [R1+0x750] ;  /* 0x0007500001057983 */ /* 0x000f280000100800 */
[----:B------:R-:W4:Y:S04]  /*23480*/  LDL R13, [R1+0x74c] ;  /* 0x00074c00010d7983 */ /* 0x000f280000100800 */
[----:B-1----:R-:W4:Y:S04]  /*23490*/  LDL.LU R15, [R1+0x3b8] ;  /* 0x0003b800010f7983 */ /* 0x002f280000300800 */
[----:B------:R-:W4:Y:S04]  /*234a0*/  LDL R6, [R1+0x70c] ;  /* 0x00070c0001067983 */ /* 0x000f280000100800 */
[----:B------:R-:W4:Y:S01]  /*234b0*/  LDL R3, [R1+0x710] ;  /* 0x0007100001037983 */ /* 0x000f220000100800 */
[----:B--2---:R-:W-:-:S05]  /*234c0*/  @!P0 IMAD.MOV.U32 R11, RZ, RZ, R2 ;  /* 0x000000ffff0b8224 */ /* 0x004fca00078e0002 */
[----:B------:R4:W2:Y:S04]  /*234d0*/  @!P0 LDG.E.U16 R8, [R10.64] ;  /* 0x0000000a0a088981 */ /* 0x0008a8000c1e1500 */
[----:B---3--:R0:W-:Y:S04]  /*234e0*/  STL [R1+0x22c0], R7 ;  /* 0x0022c00701007387 */ /* 0x0081e80000100800 */
[----:B------:R-:W3:Y:S04]  /*234f0*/  LDL R2, [R1+0x6cc] ;  /* 0x0006cc0001027983 */ /* 0x000ee80000100800 */
[----:B------:R-:W3:Y:S04]  /*23500*/  LDL R0, [R1+0x6d0] ;  /* 0x0006d00001007983 */ /* 0x000ee80000100800 */
[----:B------:R-:W3:Y:S01]  /*23510*/  LDL.LU R20, [R1+0x3a0] ;  /* 0x0003a00001147983 */ /* 0x000ee20000300800 */
[----:B----4-:R-:W-:-:S03]  /*23520*/  @!P0 IMAD.MOV.U32 R10, RZ, RZ, R5 ;  /* 0x000000ffff0a8224 */ /* 0x010fc600078e0005 */
[----:B--2---:R-:W-:Y:S04]  /*23530*/  STL [R1+0x22c4], R8 ;  /* 0x0022c40801007387 */ /* 0x004fe80000100800 */
[----:B0-----:R-:W2:Y:S04]  /*23540*/  LDL R7, [R1+0x68c] ;  /* 0x00068c0001077983 */ /* 0x001ea80000100800 */
[----:B------:R-:W4:Y:S01]  /*23550*/  LDL R5, [R1+0x690] ;  /* 0x0006900001057983 */ /* 0x000f220000100800 */
[----:B------:R-:W-:Y:S01]  /*23560*/  PRMT R9, RZ, 0x7610, R9 ;  /* 0x00007610ff097816 */ /* 0x000fe20000000009 */
[----:B------:R-:W-:-:S02]  /*23570*/  @!P0 IMAD.MOV.U32 R11, RZ, RZ, R13 ;  /* 0x000000ffff0b8224 */ /* 0x000fc400078e000d */
[----:B------:R-:W-:Y:S01]  /*23580*/  STS.U16 [R4+0x12f00], R28 ;  /* 0x012f001c04007388 */ /* 0x000fe20000000400 */
[----:B------:R-:W-:-:S03]  /*23590*/  @!P0 IMAD.MOV.U32 R13, RZ, RZ, R6 ;  /* 0x000000ffff0d8224 */ /* 0x000fc600078e0006 */
[----:B------:R0:W4:Y:S04]  /*235a0*/  @!P0 LDG.E.U16 R9, [R10.64] ;  /* 0x0000000a0a098981 */ /* 0x000128000c1e1500 */
[----:B------:R1:W-:Y:S01]  /*235b0*/  STS.U16 [R4+0x13300], R12 ;  /* 0x0133000c04007388 */ /* 0x0003e20000000400 */
[----:B0-----:R-:W-:Y:S01]  /*235c0*/  PRMT R10, RZ, 0x7610, R10 ;  /* 0x00007610ff0a7816 */ /* 0x001fe2000000000a */
[----:B-1----:R-:W-:Y:S01]  /*235d0*/  @!P0 IMAD.MOV.U32 R12, RZ, RZ, R3 ;  /* 0x000000ffff0c8224 */ /* 0x002fe200078e0003 */
[----:B------:R-:W-:-:S04]  /*235e0*/  PRMT R11, RZ, 0x7610, R11 ;  /* 0x00007610ff0b7816 */ /* 0x000fc8000000000b */
[----:B------:R3:W4:Y:S04]  /*235f0*/  @!P0 LDG.E.U16 R10, [R12.64] ;  /* 0x0000000a0c0a8981 */ /* 0x000728000c1e1500 */
[----:B------:R-:W-:Y:S04]  /*23600*/  STS.U16 [R4+0x13700], R14 ;  /* 0x0137000e04007388 */ /* 0x000fe80000000400 */
[----:B------:R2:W-:Y:S01]  /*23610*/  STS.U16 [R4+0x13b00], R15 ;  /* 0x013b000f04007388 */ /* 0x0005e20000000400 */
[----:B---3--:R-:W-:Y:S02]  /*23620*/  @!P0 IMAD.MOV.U32 R13, RZ, RZ, R2 ;  /* 0x000000ffff0d8224 */ /* 0x008fe400078e0002 */
[----:B------:R-:W-:-:S05]  /*23630*/  @!P0 IMAD.MOV.U32 R12, RZ, RZ, R0 ;  /* 0x000000ffff0c8224 */ /* 0x000fca00078e0000 */
[----:B------:R0:W3:Y:S02]  /*23640*/  @!P0 LDG.E.U16 R11, [R12.64] ;  /* 0x0000000a0c0b8981 */ /* 0x0000e4000c1e1500 */
[----:B0-----:R-:W-:Y:S01]  /*23650*/  PRMT R12, RZ, 0x7610, R12 ;  /* 0x00007610ff0c7816 */ /* 0x001fe2000000000c */
[----:B--2---:R-:W-:Y:S02]  /*23660*/  @!P0 IMAD.MOV.U32 R15, RZ, RZ, R7 ;  /* 0x000000ffff0f8224 */ /* 0x004fe400078e0007 */
[----:B----4-:R-:W-:-:S05]  /*23670*/  @!P0 IMAD.MOV.U32 R14, RZ, RZ, R5 ;  /* 0x000000ffff0e8224 */ /* 0x010fca00078e0005 */
[----:B------:R-:W2:Y:S04]  /*23680*/  @!P0 LDG.E.U16 R12, [R14.64] ;  /* 0x0000000a0e0c8981 */ /* 0x000ea8000c1e1500 */
[----:B------:R-:W-:Y:S04]  /*23690*/  STL [R1+0x22c8], R9 ;  /* 0x0022c80901007387 */ /* 0x000fe80000100800 */
[----:B------:R-:W4:Y:S04]  /*236a0*/  LDL.LU R28, [R1+0x3a4] ;  /* 0x0003a400011c7983 */ /* 0x000f280000300800 */
[----:B------:R-:W-:Y:S04]  /*236b0*/  STL [R1+0x22cc], R10 ;  /* 0x0022cc0a01007387 */ /* 0x000fe80000100800 */
[----:B------:R-:W4:Y:S04]  /*236c0*/  LDL R2, [R1+0x64c] ;  /* 0x00064c0001027983 */ /* 0x000f280000100800 */
[----:B------:R-:W4:Y:S04]  /*236d0*/  LDL R0, [R1+0x650] ;  /* 0x0006500001007983 */ /* 0x000f280000100800 */
[----:B------:R-:W4:Y:S04]  /*236e0*/  LDL.LU R6, [R1+0x3ac] ;  /* 0x0003ac0001067983 */ /* 0x000f280000300800 */
[----:B------:R0:W-:Y:S04]  /*236f0*/  STS.U16 [R4+0x13f00], R20 ;  /* 0x013f001404007388 */ /* 0x0001e80000000400 */
[----:B---3--:R-:W-:Y:S04]  /*23700*/  STL [R1+0x22d0], R11 ;  /* 0x0022d00b01007387 */ /* 0x008fe80000100800 */
[----:B------:R-:W3:Y:S04]  /*23710*/  LDL.LU R3, [R1+0x3b4] ;  /* 0x0003b40001037983 */ /* 0x000ee80000300800 */
[----:B------:R-:W3:Y:S04]  /*23720*/  LDL R8, [R1+0x61c] ;  /* 0x00061c0001087983 */ /* 0x000ee80000100800 */
[----:B------:R-:W3:Y:S04]  /*23730*/  LDL R7, [R1+0xdf8] ;  /* 0x000df80001077983 */ /* 0x000ee80000100800 */
[----:B--2---:R-:W-:Y:S04]  /*23740*/  STL [R1+0x22d4], R12 ;  /* 0x0022d40c01007387 */ /* 0x004fe80000100800 */
[----:B------:R-:W2:Y:S04]  /*23750*/  LDL.LU R26, [R1+0x3c4] ;  /* 0x0003c400011a7983 */ /* 0x000ea80000300800 */
[----:B------:R-:W2:Y:S04]  /*23760*/  LDL R5, [R1+0xdc4] ;  /* 0x000dc40001057983 */ /* 0x000ea80000100800 */
[----:B0-----:R-:W2:Y:S01]  /*23770*/  LDL R4, [R1+0xdc8] ;  /* 0x000dc80001047983 */ /* 0x001ea20000100800 */
[----:B------:R-:W-:-:S02]  /*23780*/  PRMT R13, RZ, 0x7610, R13 ;  /* 0x00007610ff0d7816 */ /* 0x000fc4000000000d */
[----:B------:R-:W-:Y:S01]  /*23790*/  PRMT R17, RZ, 0x7610, R17 ;  /* 0x00007610ff117816 */ /* 0x000fe20000000011 */
[----:B----4-:R-:W-:Y:S01]  /*237a0*/  @!P0 IMAD.MOV.U32 R15, RZ, RZ, R2 ;  /* 0x000000ffff0f8224 */ /* 0x010fe200078e0002 */
[----:B------:R-:W-:Y:S01]  /*237b0*/  PRMT R19, RZ, 0x7610, R19 ;  /* 0x00007610ff137816 */ /* 0x000fe20000000013 */
[----:B------:R-:W4:Y:S01]  /*237c0*/  LDL R2, [R1+0xd84] ;  /* 0x000d840001027983 */ /* 0x000f220000100800 */
[----:B------:R-:W-:-:S03]  /*237d0*/  @!P0 IMAD.MOV.U32 R14, RZ, RZ, R0 ;  /* 0x000000ffff0e8224 */ /* 0x000fc600078e0000 */
[----:B------:R-:W4:Y:S04]  /*237e0*/  LDL R0, [R1+0xd88] ;  /* 0x000d880001007983 */ /* 0x000f280000100800 */
[----:B------:R3:W4:Y:S01]  /*237f0*/  @!P0 LDG.E.U16 R13, [R14.64] ;  /* 0x0000000a0e0d8981 */ /* 0x000722000c1e1500 */
[----:B------:R-:W-:-:S03]  /*23800*/  LOP3.LUT R24, R24, 0x7f, RZ, 0xc0, !PT ;  /* 0x0000007f18187812 */ /* 0x000fc600078ec0ff */
[----:B------:R-:W4:Y:S01]  /*23810*/  LDL.LU R16, [R1+0x3b0] ;  /* 0x0003b00001107983 */ /* 0x000f220000300800 */
[----:B---3--:R-:W-:-:S03]  /*23820*/  @!P0 IMAD.MOV.U32 R15, RZ, RZ, R8 ;  /* 0x000000ffff0f8224 */ /* 0x008fc600078e0008 */
[----:B------:R-:W3:Y:S01]  /*23830*/  LDL.LU R20, [R1+0x3c0] ;  /* 0x0003c00001147983 */ /* 0x000ee20000300800 */
[----:B------:R-:W-:-:S05]  /*23840*/  @!P0 IMAD.MOV.U32 R14, RZ, RZ, R7 ;  /* 0x000000ffff0e8224 */ /* 0x000fca00078e0007 */
[----:B------:R2:W3:Y:S02]  /*23850*/  @!P0 LDG.E.U16 R17, [R14.64] ;  /* 0x0000000a0e118981 */ /* 0x0004e4000c1e1500 */
[----:B--2---:R-:W-:Y:S02]  /*23860*/  @!P0 IMAD.MOV.U32 R15, RZ, RZ, R5 ;  /* 0x000000ffff0f8224 */ /* 0x004fe400078e0005 */
[----:B------:R-:W-:-:S05]  /*23870*/  @!P0 IMAD.MOV.U32 R14, RZ, RZ, R4 ;  /* 0x000000ffff0e8224 */ /* 0x000fca00078e0004 */
[----:B------:R0:W2:Y:S01]  /*23880*/  @!P0 LDG.E.U16 R19, [R14.64] ;  /* 0x0000000a0e138981 */ /* 0x0000a2000c1e1500 */
[----:B------:R-:W-:-:S05]  /*23890*/  IMAD.SHL.U32 R18, R24, 0x2, RZ ;  /* 0x0000000218127824 */ /* 0x000fca00078e00ff */
[----:B------:R1:W-:Y:S04]  /*238a0*/  STS.U16 [R18], R28 ;  /* 0x0000001c12007388 */ /* 0x0003e80000000400 */
[----:B------:R0:W-:Y:S04]  /*238b0*/  STS.U16 [R18+0x800], R6 ;  /* 0x0008000612007388 */ /* 0x0001e80000000400 */
[----:B----4-:R-:W-:Y:S04]  /*238c0*/  STL [R1+0x22d8], R13 ;  /* 0x0022d80d01007387 */ /* 0x010fe80000100800 */
[----:B-1----:R-:W4:Y:S04]  /*238d0*/  LDL.LU R28, [R1+0x3c8] ;  /* 0x0003c800011c7983 */ /* 0x002f280000300800 */
[----:B------:R-:W4:Y:S04]  /*238e0*/  LDL R8, [R1+0xd44] ;  /* 0x000d440001087983 */ /* 0x000f280000100800 */
[----:B------:R-:W4:Y:S04]  /*238f0*/  LDL R7, [R1+0xd48] ;  /* 0x000d480001077983 */ /* 0x000f280000100800 */
[----:B------:R1:W-:Y:S04]  /*23900*/  STS.U16 [R18+0x1000], R3 ;  /* 0x0010000312007388 */ /* 0x0003e80000000400 */
[----:B---3--:R-:W-:Y:S04]  /*23910*/  STL [R1+0x22b0], R17 ;  /* 0x0022b01101007387 */ /* 0x008fe80000100800 */
[----:B0-----:R-:W3:Y:S04]  /*23920*/  LDL R6, [R1+0xd04] ;  /* 0x000d040001067983 */ /* 0x001ee80000100800 */
[----:B------:R-:W3:Y:S01]  /*23930*/  LDL R5, [R1+0xd08] ;  /* 0x000d080001057983 */ /* 0x000ee20000100800 */
[----:B------:R-:W-:-:S02]  /*23940*/  @!P0 IMAD.MOV.U32 R14, RZ, RZ, R0 ;  /* 0x000000ffff0e8224 */ /* 0x000fc400078e0000 */
[----:B------:R-:W-:Y:S01]  /*23950*/  @!P0 IMAD.MOV.U32 R15, RZ, RZ, R2 ;  /* 0x000000ffff0f8224 */ /* 0x000fe200078e0002 */
[----:B--2---:R0:W-:Y:S04]  /*23960*/  STL [R1+0x22dc], R19 ;  /* 0x0022dc1301007387 */ /* 0x0041e80000100800 */
[----:B------:R-:W2:Y:S04]  /*23970*/  LDL R4, [R1+0xcc4] ;  /* 0x000cc40001047983 */ /* 0x000ea80000100800 */
[----:B-1----:R-:W2:Y:S04]  /*23980*/  LDL R3, [R1+0xcc8] ;  /* 0x000cc80001037983 */ /* 0x002ea80000100800 */
[----:B------:R-:W2:Y:S04]  /*23990*/  LDL R2, [R1+0xc84] ;  /* 0x000c840001027983 */ /* 0x000ea80000100800 */
[----:B------:R-:W2:Y:S01]  /*239a0*/  LDL R0, [R1+0xc88] ;  /* 0x000c880001007983 */ /* 0x000ea20000100800 */
[----:B------:R-:W-:-:S02]  /*239b0*/  PRMT R21, RZ, 0x7610, R21 ;  /* 0x00007610ff157816 */ /* 0x000fc40000000015 */
[----:B------:R-:W-:-:S04]  /*239c0*/  PRMT R23, RZ, 0x7610, R23 ;  /* 0x00007610ff177816 */ /* 0x000fc80000000017 */
[----:B------:R4:W2:Y:S01]  /*239d0*/  @!P0 LDG.E.U16 R21, [R14.64] ;  /* 0x0000000a0e158981 */ /* 0x0008a2000c1e1500 */
[----:B------:R-:W-:Y:S01]  /*239e0*/  PRMT R25, RZ, 0x7610, R25 ;  /* 0x00007610ff197816 */ /* 0x000fe20000000019 */
[----:B----4-:R-:W-:Y:S02]  /*239f0*/  @!P0 IMAD.MOV.U32 R14, RZ, RZ, R7 ;  /* 0x000000ffff0e8224 */ /* 0x010fe400078e0007 */
[----:B------:R-:W-:-:S05]  /*23a00*/  @!P0 IMAD.MOV.U32 R15, RZ, RZ, R8 ;  /* 0x000000ffff0f8224 */ /* 0x000fca00078e0008 */
[----:B------:R3:W4:Y:S01]  /*23a10*/  @!P0 LDG.E.U16 R23, [R14.64] ;  /* 0x0000000a0e178981 */ /* 0x000722000c1e1500 */
[----:B------:R-:W-:Y:S01]  /*23a20*/  PRMT R27, RZ, 0x7610, R27 ;  /* 0x00007610ff1b7816 */ /* 0x000fe2000000001b */
[----:B---3--:R-:W-:Y:S02]  /*23a30*/  @!P0 IMAD.MOV.U32 R15, RZ, RZ, R6 ;  /* 0x000000ffff0f8224 */ /* 0x008fe400078e0006 */
[----:B------:R-:W-:-:S05]  /*23a40*/  @!P0 IMAD.MOV.U32 R14, RZ, RZ, R5 ;  /* 0x000000ffff0e8224 */ /* 0x000fca00078e0005 */
[----:B------:R2:W3:Y:S01]  /*23a50*/  @!P0 LDG.E.U16 R25, [R14.64] ;  /* 0x0000000a0e198981 */ /* 0x0004e2000c1e1500 */
[----:B------:R-:W-:Y:S01]  /*23a60*/  PRMT R29, RZ, 0x7610, R29 ;  /* 0x00007610ff1d7816 */ /* 0x000fe2000000001d */
[----:B--2---:R-:W-:Y:S02]  /*23a70*/  @!P0 IMAD.MOV.U32 R15, RZ, RZ, R4 ;  /* 0x000000ffff0f8224 */ /* 0x004fe400078e0004 */
[----:B------:R-:W-:-:S05]  /*23a80*/  @!P0 IMAD.MOV.U32 R14, RZ, RZ, R3 ;  /* 0x000000ffff0e8224 */ /* 0x000fca00078e0003 */
[----:B------:R1:W2:Y:S02]  /*23a90*/  @!P0 LDG.E.U16 R27, [R14.64] ;  /* 0x0000000a0e1b8981 */ /* 0x0002a4000c1e1500 */
[----:B-1----:R-:W-:Y:S02]  /*23aa0*/  @!P0 IMAD.MOV.U32 R14, RZ, RZ, R0 ;  /* 0x000000ffff0e8224 */ /* 0x002fe400078e0000 */
[----:B------:R-:W-:-:S05]  /*23ab0*/  @!P0 IMAD.MOV.U32 R15, RZ, RZ, R2 ;  /* 0x000000ffff0f8224 */ /* 0x000fca00078e0002 */
[----:B------:R-:W2:Y:S04]  /*23ac0*/  @!P0 LDG.E.U16 R29, [R14.64] ;  /* 0x0000000a0e1d8981 */ /* 0x000ea8000c1e1500 */
[----:B------:R-:W-:Y:S04]  /*23ad0*/  STL [R1+0x22e0], R21 ;  /* 0x0022e01501007387 */ /* 0x000fe80000100800 */
[----:B----4-:R-:W-:Y:S04]  /*23ae0*/  STL [R1+0x22e4], R23 ;  /* 0x0022e41701007387 */ /* 0x010fe80000100800 */
[----:B------:R1:W-:Y:S04]  /*23af0*/  STS.U16 [R18+0x1800], R26 ;  /* 0x0018001a12007388 */ /* 0x0003e80000000400 */
[----:B---3--:R-:W-:Y:S04]  /*23b00*/  STL [R1+0x22e8], R25 ;  /* 0x0022e81901007387 */ /* 0x008fe80000100800 */
[----:B------:R3:W-:Y:S04]  /*23b10*/  STS.U16 [R18+0x2000], R16 ;  /* 0x0020001012007388 */ /* 0x0007e80000000400 */
[----:B------:R4:W-:Y:S04]  /*23b20*/  STS.U16 [R18+0x2800], R20 ;  /* 0x0028001412007388 */ /* 0x0009e80000000400 */
[----:B------:R0:W-:Y:S04]  /*23b30*/  STS.U16 [R18+0x3000], R28 ;  /* 0x0030001c12007388 */ /* 0x0001e80000000400 */
[----:B--2---:R-:W-:Y:S04]  /*23b40*/  STL [R1+0x22ec], R27 ;  /* 0x0022ec1b01007387 */ /* 0x004fe80000100800 */
[----:B------:R-:W-:Y:S04]  /*23b50*/  STL [R1+0x2330], R18 ;  /* 0x0023301201007387 */ /* 0x000fe80000100800 */
[----:B0-----:R-:W2:Y:S04]  /*23b60*/  LDL.LU R19, [R1+0x3cc] ;  /* 0x0003cc0001137983 */ /* 0x001ea80000300800 */
[----:B------:R-:W2:Y:S04]  /*23b70*/  LDL.LU R17, [R1+0x3bc] ;  /* 0x0003bc0001117983 */ /* 0x000ea80000300800 */
        /* <DEDUP_REMOVED lines=8> */
[----:B-1----:R-:W2:Y:S04]  /*23c00*/  LDL.LU R26, [R1+0x168] ;  /* 0x00016800011a7983 */ /* 0x002ea80000300800 */
[----:B------:R-:W2:Y:S04]  /*23c10*/  LDL.LU R6, [R1+0x164] ;  /* 0x0001640001067983 */ /* 0x000ea80000300800 */
[----:B------:R-:W2:Y:S04]  /*23c20*/  LDL.LU R5, [R1+0x160] ;  /* 0x0001600001057983 */ /* 0x000ea80000300800 */
[----:B------:R-:W2:Y:S04]  /*23c30*/  LDL.LU R4, [R1+0x15c] ;  /* 0x00015c0001047983 */ /* 0x000ea80000300800 */
[----:B------:R-:W2:Y:S04]  /*23c40*/  LDL.LU R3, [R1+0x158] ;  /* 0x0001580001037983 */ /* 0x000ea80000300800 */
[----:B------:R-:W2:Y:S04]  /*23c50*/  LDL.LU R2, [R1+0x154] ;  /* 0x0001540001027983 */ /* 0x000ea80000300800 */
[----:B------:R-:W2:Y:S04]  /*23c60*/  LDL.LU R0, [R1+0x150] ;  /* 0x0001500001007983 */ /* 0x000ea80000300800 */
[----:B---3--:R-:W3:Y:S04]  /*23c70*/  LDL.LU R16, [R1+0x14c] ;  /* 0x00014c0001107983 */ /* 0x008ee80000300800 */
[----:B----4-:R-:W4:Y:S04]  /*23c80*/  LDL.LU R20, [R1+0x148] ;  /* 0x0001480001147983 */ /* 0x010f280000300800 */
[----:B------:R-:W3:Y:S04]  /*23c90*/  LDL.LU R28, [R1+0x144] ;  /* 0x00014400011c7983 */ /* 0x000ee80000300800 */
        /* <DEDUP_REMOVED lines=60> */
[----:B0-----:R-:W-:-:S03]  /*24060*/  IMAD.SHL.U32 R14, R24, 0x2, RZ ;  /* 0x00000002180e7824 */ /* 0x001fc600078e00ff */
        /* <DEDUP_REMOVED lines=9> */
[----:B--2---:R-:W-:Y:S04]  /*24100*/  STS.U16 [R14+0x3800], R19 ;  /* 0x003800130e007388 */ /* 0x004fe80000000400 */
[----:B------:R-:W-:Y:S04]  /*24110*/  STL [R1+0x2248], R15 ;  /* 0x0022480f01007387 */ /* 0x000fe80000100800 */
[----:B------:R-:W-:Y:S04]  /*24120*/  STS.U16 [R14+0x4000], R17 ;  /* 0x004000110e007388 */ /* 0x000fe80000000400 */
        /* <DEDUP_REMOVED lines=23> */
[----:B------:R0:W-:Y:S04]  /*242a0*/  STS.U16 [R14+0xa000], R4 ;  /* 0x00a000040e007388 */ /* 0x0001e80000000400 */
[----:B0-----:R-:W2:Y:S04]  /*242b0*/  LDL.LU R4, [R1+0x13c] ;  /* 0x00013c0001047983 */ /* 0x001ea80000300800 */
[----:B------:R-:W-:Y:S04]  /*242c0*/  STS.U16 [R14+0xa800], R3 ;  /* 0x00a800030e007388 */ /* 0x000fe80000000400 */
[----:B--2---:R0:W-:Y:S04]  /*242d0*/  STL [R1+0x2348], R4 ;  /* 0x0023480401007387 */ /* 0x0041e80000100800 */
        /* <DEDUP_REMOVED lines=20> */
[----:B------:R0:W-:Y:S04]  /*24420*/  STS.U16 [R14+0xb000], R2 ;  /* 0x00b000020e007388 */ /* 0x0001e80000000400 */
[----:B------:R-:W2:Y:S01]  /*24430*/  LDL.LU R3, [R1+0xec] ;  /* 0x0000ec0001037983 */ /* 0x000ea20000300800 */
[----:B------:R-:W-:-:S03]  /*24440*/  IMAD.SHL.U32 R7, R24, 0x2, RZ ;  /* 0x0000000218077824 */ /* 0x000fc600078e00ff */
[----:B------:R1:W-:Y:S04]  /*24450*/  STS.U16 [R14+0xb800], R0 ;  /* 0x00b800000e007388 */ /* 0x0003e80000000400 */
[----:B0-----:R-:W2:Y:S04]  /*24460*/  LDL.LU R2, [R1+0xe8] ;  /* 0x0000e80001027983 */ /* 0x001ea80000300800 */
[----:B---3--:R0:W-:Y:S04]  /*24470*/  STS.U16 [R14+0xc000], R16 ;  /* 0x00c000100e007388 */ /* 0x0081e80000000400 */
[----:B-1----:R-:W3:Y:S04]  /*24480*/  LDL.LU R0, [R1+0xe4] ;  /* 0x0000e40001007983 */ /* 0x002ee80000300800 */
[----:B----4-:R1:W-:Y:S04]  /*24490*/  STS.U16 [R14+0xc800], R20 ;  /* 0x00c800140e007388 */ /* 0x0103e80000000400 */
[----:B0-----:R-:W4:Y:S04]  /*244a0*/  LDL.LU R16, [R1+0xe0] ;  /* 0x0000e00001107983 */ /* 0x001f280000300800 */
[----:B------:R0:W-:Y:S04]  /*244b0*/  STS.U16 [R14+0xd000], R28 ;  /* 0x00d0001c0e007388 */ /* 0x0001e80000000400 */
[----:B-1----:R-:W3:Y:S04]  /*244c0*/  LDL.LU R20, [R1+0xdc] ;  /* 0x0000dc0001147983 */ /* 0x002ee80000300800 */
[----:B------:R-:W3:Y:S04]  /*244d0*/  LDL.LU R24, [R1+0xd8] ;  /* 0x0000d80001187983 */ /* 0x000ee80000300800 */
[----:B0-----:R-:W3:Y:S04]  /*244e0*/  LDL.LU R28, [R1+0xd4] ;  /* 0x0000d400011c7983 */ /* 0x001ee80000300800 */
[----:B--2---:R0:W-:Y:S04]  /*244f0*/  STS.U16 [R14+0xd800], R4 ;  /* 0x00d800040e007388 */ /* 0x0041e80000000400 */
[----:B0-----:R-:W2:Y:S04]  /*24500*/  LDL.LU R4, [R1+0x2348] ;  /* 0x0023480001047983 */ /* 0x001ea80000300800 */
[----:B------:R-:W-:Y:S04]  /*24510*/  STL [R1+0x2334], R7 ;  /* 0x0023340701007387 */ /* 0x000fe80000100800 */
[----:B------:R-:W-:Y:S04]  /*24520*/  STL [R1+0x2338], R14 ;  /* 0x0023380e01007387 */ /* 0x000fe80000100800 */
[----:B--2---:R-:W-:Y:S04]  /*24530*/  STS.U16 [R14+0xe000], R4 ;  /* 0x00e000040e007388 */ /* 0x004fe80000000400 */
[----:B------:R-:W-:Y:S04]  /*24540*/  STS.U16 [R14+0xe800], R15 ;  /* 0x00e8000f0e007388 */ /* 0x000fe80000000400 */
[----:B------:R-:W-:Y:S04]  /*24550*/  STS.U16 [R14+0xf000], R29 ;  /* 0x00f0001d0e007388 */ /* 0x000fe80000000400 */
[----:B------:R0:W-:Y:S04]  /*24560*/  STS.U16 [R14+0xf800], R18 ;  /* 0x00f800120e007388 */ /* 0x0001e80000000400 */
[----:B0-----:R-:W2:Y:S04]  /*24570*/  LDL.LU R14, [R1+0xc4] ;  /* 0x0000c400010e7983 */ /* 0x001ea80000300800 */
[----:B--2---:R0:W-:Y:S04]  /*24580*/  STL [R1+0x233c], R14 ;  /* 0x00233c0e01007387 */ /* 0x0041e80000100800 */
[----:B0-----:R-:W2:Y:S04]  /*24590*/  LDL.LU R14, [R1+0xc8] ;  /* 0x0000c800010e7983 */ /* 0x001ea80000300800 */
[----:B--2---:R0:W-:Y:S04]  /*245a0*/  STL [R1+0x2340], R14 ;  /* 0x0023400e01007387 */ /* 0x0041e80000100800 */
[----:B0-----:R-:W2:Y:S01]  /*245b0*/  LDL.LU R14, [R1+0xcc] ;  /* 0x0000cc00010e7983 */ /* 0x001ea20000300800 */
[----:B------:R-:W-:-:S05]  /*245c0*/  LOP3.LUT R4, R7, 0x10, RZ, 0x3c, !PT ;  /* 0x0000001007047812 */ /* 0x000fca00078e3cff */
[----:B------:R-:W-:Y:S04]  /*245d0*/  STS.U16 [R4+0x100], R27 ;  /* 0x0001001b04007388 */ /* 0x000fe80000000400 */
[----:B------:R-:W-:Y:S04]  /*245e0*/  STS.U16 [R4+0x900], R25 ;  /* 0x0009001904007388 */ /* 0x000fe80000000400 */
[----:B------:R-:W-:Y:S04]  /*245f0*/  STS.U16 [R4+0x1100], R23 ;  /* 0x0011001704007388 */ /* 0x000fe80000000400 */
[----:B------:R-:W-:Y:S04]  /*24600*/  STS.U16 [R4+0x1900], R21 ;  /* 0x0019001504007388 */ /* 0x000fe80000000400 */
[----:B------:R-:W-:Y:S04]  /*24610*/  STS.U16 [R4+0x2100], R19 ;  /* 0x0021001304007388 */ /* 0x000fe80000000400 */
[----:B------:R-:W-:Y:S04]  /*24620*/  STS.U16 [R4+0x2900], R17 ;  /* 0x0029001104007388 */ /* 0x000fe80000000400 */
[----:B------:R-:W-:Y:S04]  /*24630*/  STS.U16 [R4+0x3100], R13 ;  /* 0x0031000d04007388 */ /* 0x000fe80000000400 */
[----:B--2---:R0:W-:Y:S04]  /*24640*/  STL [R1+0x2344], R14 ;  /* 0x0023440e01007387 */ /* 0x0041e80000100800 */
[----:B0-----:R-:W2:Y:S04]  /*24650*/  LDL.LU R14, [R1+0xd0] ;  /* 0x0000d000010e7983 */ /* 0x001ea80000300800 */
[----:B------:R-:W-:Y:S04]  /*24660*/  STS.U16 [R4+0x3900], R12 ;  /* 0x0039000c04007388 */ /* 0x000fe80000000400 */
[----:B------:R-:W-:Y:S04]  /*24670*/  STS.U16 [R4+0x4100], R11 ;  /* 0x0041000b04007388 */ /* 0x000fe80000000400 */
[----:B------:R-:W-:Y:S04]  /*24680*/  STS.U16 [R4+0x4900], R10 ;  /* 0x0049000a04007388 */ /* 0x000fe80000000400 */
[----:B------:R-:W-:Y:S04]  /*24690*/  STS.U16 [R4+0x5100], R9 ;  /* 0x0051000904007388 */ /* 0x000fe80000000400 */
[----:B------:R-:W-:Y:S04]  /*246a0*/  STS.U16 [R4+0x5900], R8 ;  /* 0x0059000804007388 */ /* 0x000fe80000000400 */
[----:B------:R-:W-:Y:S04]  /*246b0*/  STS.U16 [R4+0x6100], R22 ;  /* 0x0061001604007388 */ /* 0x000fe80000000400 */
[----:B------:R-:W-:Y:S04]  /*246c0*/  STS.U16 [R4+0x6900], R26 ;  /* 0x0069001a04007388 */ /* 0x000fe80000000400 */
[----:B------:R-:W2:Y:S04]  /*246d0*/  LDL.LU R7, [R1+0xc0] ;  /* 0x0000c00001077983 */ /* 0x000ea80000300800 */
[----:B------:R0:W-:Y:S04]  /*246e0*/  STS.U16 [R4+0x7100], R6 ;  /* 0x0071000604007388 */ /* 0x0001e80000000400 */
[----:B------:R-:W2:Y:S04]  /*246f0*/  LDL.LU R18, [R1+0xbc] ;  /* 0x0000bc0001127983 */ /* 0x000ea80000300800 */
[----:B------:R1:W-:Y:S04]  /*24700*/  STS.U16 [R4+0x7900], R5 ;  /* 0x0079000504007388 */ /* 0x0003e80000000400 */
[----:B0-----:R-:W2:Y:S04]  /*24710*/  LDL.LU R6, [R1+0xb8] ;  /* 0x0000b80001067983 */ /* 0x001ea80000300800 */
[----:B------:R0:W-:Y:S04]  /*24720*/  STS.U16 [R4+0x8100], R3 ;  /* 0x0081000304007388 */ /* 0x0001e80000000400 */
[----:B-1----:R-:W2:Y:S04]  /*24730*/  LDL.LU R5, [R1+0xb4] ;  /* 0x0000b40001057983 */ /* 0x002ea80000300800 */
        /* <DEDUP_REMOVED lines=8> */
[----:B------:R1:W-:Y:S04]  /*247c0*/  STS.U16 [R4+0xa900], R24 ;  /* 0x00a9001804007388 */ /* 0x0003e80000000400 */
[----:B0-----:R-:W3:Y:S04]  /*247d0*/  LDL.LU R20, [R1+0xa0] ;  /* 0x0000a00001147983 */ /* 0x001ee80000300800 */
[----:B------:R0:W-:Y:S04]  /*247e0*/  STS.U16 [R4+0xb100], R28 ;  /* 0x00b1001c04007388 */ /* 0x0001e80000000400 */
[----:B-1----:R-:W3:Y:S04]  /*247f0*/  LDL.LU R24, [R1+0x9c] ;  /* 0x00009c0001187983 */ /* 0x002ee80000300800 */
[----:B0-----:R-:W3:Y:S04]  /*24800*/  LDL.LU R28, [R1+0x98] ;  /* 0x00009800011c7983 */ /* 0x001ee80000300800 */
        /* <DEDUP_REMOVED lines=16> */
[----:B--2---:R0:W-:Y:S04]  /*24910*/  STS.U16 [R4+0xb900], R14 ;  /* 0x00b9000e04007388 */ /* 0x0041e80000000400 */
[----:B0-----:R-:W2:Y:S04]  /*24920*/  LDL.LU R14, [R1+0x2344] ;  /* 0x00234400010e7983 */ /* 0x001ea80000300800 */
[----:B--2---:R0:W-:Y:S04]  /*24930*/  STS.U16 [R4+0xc100], R14 ;  /* 0x00c1000e04007388 */ /* 0x0041e80000000400 */
[----:B0-----:R-:W2:Y:S04]  /*24940*/  LDL.LU R14, [R1+0x2340] ;  /* 0x00234000010e7983 */ /* 0x001ea80000300800 */
[----:B--2---:R0:W-:Y:S04]  /*24950*/  STS.U16 [R4+0xc900], R14 ;  /* 0x00c9000e04007388 */ /* 0x0041e80000000400 */
[----:B0-----:R-:W2:Y:S04]  /*24960*/  LDL.LU R14, [R1+0x233c] ;  /* 0x00233c00010e7983 */ /* 0x001ea80000300800 */
[----:B--2---:R0:W-:Y:S04]  /*24970*/  STS.U16 [R4+0xd100], R14 ;  /* 0x00d1000e04007388 */ /* 0x0041e80000000400 */
[----:B------:R1:W-:Y:S04]  /*24980*/  STS.U16 [R4+0xd900], R7 ;  /* 0x00d9000704007388 */ /* 0x0003e80000000400 */
[----:B0-----:R-:W2:Y:S04]  /*24990*/  LDL.LU R14, [R1+0x2338] ;  /* 0x00233800010e7983 */ /* 0x001ea80000300800 */
[----:B-1----:R-:W2:Y:S04]  /*249a0*/  LDL.LU R7, [R1+0x2334] ;  /* 0x0023340001077983 */ /* 0x002ea80000300800 */
[----:B------:R0:W-:Y:S04]  /*249b0*/  STS.U16 [R4+0xe100], R18 ;  /* 0x00e1001204007388 */ /* 0x0001e80000000400 */
[----:B------:R1:W-:Y:S04]  /*249c0*/  STS.U16 [R4+0xe900], R6 ;  /* 0x00e9000604007388 */ /* 0x0003e80000000400 */
[----:B------:R3:W-:Y:S04]  /*249d0*/  STS.U16 [R4+0xf100], R5 ;  /* 0x00f1000504007388 */ /* 0x0007e80000000400 */
[----:B0-----:R-:W4:Y:S04]  /*249e0*/  LDL.LU R18, [R1+0x2330] ;  /* 0x0023300001127983 */ /* 0x001f280000300800 */
[----:B-1----:R-:W4:Y:S04]  /*249f0*/  LDL.LU R6, [R1+0x232c] ;  /* 0x00232c0001067983 */ /* 0x002f280000300800 */
[----:B---3--:R-:W3:Y:S04]  /*24a00*/  LDL.LU R5, [R1+0x2328] ;  /* 0x0023280001057983 */ /* 0x008ee80000300800 */
[----:B------:R0:W-:Y:S04]  /*24a10*/  STS.U16 [R4+0xf900], R3 ;  /* 0x00f9000304007388 */ /* 0x0001e80000000400 */
[----:B0-----:R-:W3:Y:S04]  /*24a20*/  LDL.LU R4, [R1+0x2324] ;  /* 0x0023240001047983 */ /* 0x001ee80000300800 */
[----:B------:R-:W3:Y:S01]  /*24a30*/  LDL.LU R3, [R1+0x2320] ;  /* 0x0023200001037983 */ /* 0x000ee20000300800 */
[----:B--2---:R-:W-:-:S05]  /*24a40*/  LOP3.LUT R7, R7, 0x20, RZ, 0x3c, !PT ;  /* 0x0000002007077812 */ /* 0x004fca00078e3cff */
[----:B------:R0:W-:Y:S04]  /*24a50*/  STS.U16 [R7+0x200], R2 ;  /* 0x0002000207007388 */ /* 0x0001e80000000400 */
[----:B----4-:R1:W-:Y:S04]  /*24a60*/  STS.U16 [R7+0xa00], R0 ;  /* 0x000a000007007388 */ /* 0x0103e80000000400 */
[----:B------:R2:W-:Y:S04]  /*24a70*/  STS.U16 [R7+0x1200], R16 ;  /* 0x0012001007007388 */ /* 0x0005e80000000400 */
[----:B0-----:R-:W2:Y:S04]  /*24a80*/  LDL.LU R2, [R1+0x231c] ;  /* 0x00231c0001027983 */ /* 0x001ea80000300800 */
[----:B-1----:R-:W3:Y:S04]  /*24a90*/  LDL.LU R0, [R1+0x2318] ;  /* 0x0023180001007983 */ /* 0x002ee80000300800 */
[----:B--2---:R-:W2:Y:S04]  /*24aa0*/  LDL.LU R16, [R1+0x2314] ;  /* 0x0023140001107983 */ /* 0x004ea80000300800 */
[----:B------:R0:W-:Y:S04]  /*24ab0*/  STS.U16 [R7+0x1a00], R20 ;  /* 0x001a001407007388 */ /* 0x0001e80000000400 */
[----:B------:R1:W-:Y:S04]  /*24ac0*/  STS.U16 [R7+0x2200], R24 ;  /* 0x0022001807007388 */ /* 0x0003e80000000400 */
[----:B------:R1:W-:Y:S04]  /*24ad0*/  STS.U16 [R7+0x2a00], R28 ;  /* 0x002a001c07007388 */ /* 0x0003e80000000400 */
[----:B0-----:R-:W2:Y:S04]  /*24ae0*/  LDL.LU R20, [R1+0x2310] ;  /* 0x0023100001147983 */ /* 0x001ea80000300800 */
[----:B-1----:R-:W2:Y:S04]  /*24af0*/  LDL.LU R24, [R1+0x230c] ;  /* 0x00230c0001187983 */ /* 0x002ea80000300800 */
[----:B------:R-:W2:Y:S04]  /*24b00*/  LDL.LU R28, [R1+0x2308] ;  /* 0x00230800011c7983 */ /* 0x000ea80000300800 */
[----:B------:R0:W-:Y:S04]  /*24b10*/  STS.U16 [R7+0x3200], R15 ;  /* 0x0032000f07007388 */ /* 0x0001e80000000400 */
[----:B0-----:R-:W2:Y:S04]  /*24b20*/  LDL.LU R15, [R1+0x50] ;  /* 0x00005000010f7983 */ /* 0x001ea80000300800 */
[----:B--2---:R0:W-:Y:S04]  /*24b30*/  STL [R1+0x22f8], R15 ;  /* 0x0022f80f01007387 */ /* 0x0041e80000100800 */
[----:B0-----:R-:W2:Y:S04]  /*24b40*/  LDL.LU R15, [R1+0x54] ;  /* 0x00005400010f7983 */ /* 0x001ea80000300800 */
[----:B--2---:R0:W-:Y:S04]  /*24b50*/  STL [R1+0x22fc], R15 ;  /* 0x0022fc0f01007387 */ /* 0x0041e80000100800 */
[----:B0-----:R-:W2:Y:S04]  /*24b60*/  LDL.LU R15, [R1+0x58] ;  /* 0x00005800010f7983 */ /* 0x001ea80000300800 */
[----:B--2---:R0:W-:Y:S04]  /*24b70*/  STL [R1+0x2300], R15 ;  /* 0x0023000f01007387 */ /* 0x0041e80000100800 */
[----:B0-----:R-:W2:Y:S04]  /*24b80*/  LDL.LU R15, [R1+0x5c] ;  /* 0x00005c00010f7983 */ /* 0x001ea80000300800 */
[----:B------:R0:W-:Y:S04]  /*24b90*/  STS.U16 [R7+0x3a00], R29 ;  /* 0x003a001d07007388 */ /* 0x0001e80000000400 */
[----:B------:R1:W-:Y:S04]  /*24ba0*/  STS.U16 [R7+0x4200], R27 ;  /* 0x0042001b07007388 */ /* 0x0003e80000000400 */
[----:B------:R0:W-:Y:S04]  /*24bb0*/  STS.U16 [R7+0x4a00], R25 ;  /* 0x004a001907007388 */ /* 0x0001e80000000400 */
[----:B------:R-:W-:Y:S04]  /*24bc0*/  STS.U16 [R7+0x5200], R23 ;  /* 0x0052001707007388 */ /* 0x000fe80000000400 */
        /* <DEDUP_REMOVED lines=12> */
[----:B0-----:R-:W4:Y:S04]  /*24c90*/  LDL.LU R29, [R1+0x4c] ;  /* 0x00004c00011d7983 */ /* 0x001f280000300800 */
[----:B-1----:R-:W4:Y:S04]  /*24ca0*/  LDL.LU R27, [R1+0x48] ;  /* 0x00004800011b7983 */ /* 0x002f280000300800 */
[----:B------:R-:W4:Y:S01]  /*24cb0*/  LDL.LU R25, [R1+0x44] ;  /* 0x0000440001197983 */ /* 0x000f220000300800 */
[----:B--2---:R-:W-:-:S03]  /*24cc0*/  LOP3.LUT R15, R18, 0x20, RZ, 0x3c, !PT ;  /* 0x00000020120f7812 */ /* 0x004fc600078e3cff */
        /* <DEDUP_REMOVED lines=9> */
[----:B------:R-:W-:Y:S04]  /*24d60*/  STS.U16 [R15+0xb200], R28 ;  /* 0x00b2001c0f007388 */ /* 0x000fe80000000400 */
[----:B------:R-:W2:Y:S04]  /*24d70*/  LDL.LU R7, [R1+0x1c] ;  /* 0x00001c0001077983 */ /* 0x000ea80000300800 */
[----:B------:R-:W-:Y:S04]  /*24d80*/  STS.U16 [R15+0xba00], R24 ;  /* 0x00ba00180f007388 */ /* 0x000fe80000000400 */
[----:B------:R-:W2:Y:S04]  /*24d90*/  LDL.LU R18, [R1+0x18] ;  /* 0x0000180001127983 */ /* 0x000ea80000300800 */
[----:B------:R-:W-:Y:S04]  /*24da0*/  STS.U16 [R15+0xc200], R20 ;  /* 0x00c200140f007388 */ /* 0x000fe80000000400 */
[----:B------:R-:W2:Y:S04]  /*24db0*/  LDL.LU R22, [R1+0x14] ;  /* 0x0000140001167983 */ /* 0x000ea80000300800 */
[----:B------:R-:W-:Y:S04]  /*24dc0*/  STS.U16 [R15+0xca00], R16 ;  /* 0x00ca00100f007388 */ /* 0x000fe80000000400 */
[----:B------:R-:W2:Y:S04]  /*24dd0*/  LDL.LU R26, [R1+0x10] ;  /* 0x00001000011a7983 */ /* 0x000ea80000300800 */
[----:B---3--:R-:W-:Y:S04]  /*24de0*/  STS.U16 [R15+0xd200], R0 ;  /* 0x00d200000f007388 */ /* 0x008fe80000000400 */
[----:B------:R-:W-:Y:S04]  /*24df0*/  STL [R1+0x2164], R28 ;  /* 0x0021641c01007387 */ /* 0x000fe80000100800 */
[----:B------:R0:W-:Y:S04]  /*24e00*/  STS.U16 [R15+0xda00], R2 ;  /* 0x00da00020f007388 */ /* 0x0001e80000000400 */
[----:B------:R-:W-:Y:S04]  /*24e10*/  STL [R1+0x2168], R28 ;  /* 0x0021681c01007387 */ /* 0x000fe80000100800 */
[----:B------:R1:W-:Y:S04]  /*24e20*/  STS.U16 [R15+0xe200], R3 ;  /* 0x00e200030f007388 */ /* 0x0003e80000000400 */
[----:B------:R-:W-:Y:S04]  /*24e30*/  STL [R1+0x22a8], R28 ;  /* 0x0022a81c01007387 */ /* 0x000fe80000100800 */
[----:B------:R-:W-:Y:S04]  /*24e40*/  STS.U16 [R15+0xea00], R4 ;  /* 0x00ea00040f007388 */ /* 0x000fe80000000400 */
[----:B0-----:R-:W3:Y:S04]  /*24e50*/  LDL.LU R2, [R1] ;  /* 0x0000000001027983 */ /* 0x001ee80000300800 */
[----:B------:R-:W-:Y:S04]  /*24e60*/  STS.U16 [R15+0xf200], R5 ;  /* 0x00f200050f007388 */ /* 0x000fe80000000400 */
[----:B-1----:R-:W2:Y:S04]  /*24e70*/  LDL.LU R3, [R1+0x8] ;  /* 0x0000080001037983 */ /* 0x002ea80000300800 */
[----:B------:R0:W-:Y:S04]  /*24e80*/  STS.U16 [R15+0xfa00], R6 ;  /* 0x00fa00060f007388 */ /* 0x0001e80000000400 */
[----:B0-----:R-:W2:Y:S01]  /*24e90*/  LDL.LU R15, [R1+0x2304] ;  /* 0x00230400010f7983 */ /* 0x001ea20000300800 */
[----:B------:R-:W-:-:S05]  /*24ea0*/  LOP3.LUT R17, R14, 0x30, RZ, 0x3c, !PT ;  /* 0x000000300e117812 */ /* 0x000fca00078e3cff */
[----:B--2---:R0:W-:Y:S04]  /*24eb0*/  STS.U16 [R17+0x300], R15 ;  /* 0x0003000f11007388 */ /* 0x0041e80000000400 */
[----:B0-----:R-:W2:Y:S04]  /*24ec0*/  LDL.LU R15, [R1+0x2300] ;  /* 0x00230000010f7983 */ /* 0x001ea80000300800 */
[----:B--2---:R0:W-:Y:S04]  /*24ed0*/  STS.U16 [R17+0xb00], R15 ;  /* 0x000b000f11007388 */ /* 0x0041e80000000400 */
[----:B0-----:R-:W2:Y:S04]  /*24ee0*/  LDL.LU R15, [R1+0x22fc] ;  /* 0x0022fc00010f7983 */ /* 0x001ea80000300800 */
[----:B--2---:R0:W-:Y:S04]  /*24ef0*/  STS.U16 [R17+0x1300], R15 ;  /* 0x0013000f11007388 */ /* 0x0041e80000000400 */
[----:B0-----:R-:W2:Y:S04]  /*24f00*/  LDL.LU R15, [R1+0x22f8] ;  /* 0x0022f800010f7983 */ /* 0x001ea80000300800 */
[----:B--2---:R0:W-:Y:S04]  /*24f10*/  STS.U16 [R17+0x1b00], R15 ;  /* 0x001b000f11007388 */ /* 0x0041e80000000400 */
[----:B----4-:R1:W-:Y:S04]  /*24f20*/  STS.U16 [R17+0x2300], R29 ;  /* 0x0023001d11007388 */ /* 0x0103e80000000400 */
[----:B------:R2:W-:Y:S04]  /*24f30*/  STS.U16 [R17+0x2b00], R27 ;  /* 0x002b001b11007388 */ /* 0x0005e80000000400 */
[----:B0-----:R-:W4:Y:S04]  /*24f40*/  LDL.LU R15, [R1+0x22f4] ;  /* 0x0022f400010f7983 */ /* 0x001f280000300800 */
[----:B-1----:R-:W4:Y:S04]  /*24f50*/  LDL.LU R29, [R1+0x22f0] ;  /* 0x0022f000011d7983 */ /* 0x002f280000300800 */
[----:B--2---:R-:W2:Y:S04]  /*24f60*/  LDL.LU R27, [R1+0x22ec] ;  /* 0x0022ec00011b7983 */ /* 0x004ea80000300800 */
[----:B------:R0:W-:Y:S04]  /*24f70*/  STS.U16 [R17+0x3300], R25 ;  /* 0x0033001911007388 */ /* 0x0001e80000000400 */
[----:B------:R1:W-:Y:S04]  /*24f80*/  STS.U16 [R17+0x3b00], R23 ;  /* 0x003b001711007388 */ /* 0x0003e80000000400 */
[----:B------:R3:W-:Y:S04]  /*24f90*/  STS.U16 [R17+0x4300], R21 ;  /* 0x0043001511007388 */ /* 0x0007e80000000400 */
[----:B0-----:R-:W2:Y:S04]  /*24fa0*/  LDL.LU R25, [R1+0x22e8] ;  /* 0x0022e80001197983 */ /* 0x001ea80000300800 */
[----:B-1----:R-:W2:Y:S04]  /*24fb0*/  LDL.LU R23, [R1+0x22e4] ;  /* 0x0022e40001177983 */ /* 0x002ea80000300800 */
[----:B---3--:R-:W3:Y:S04]  /*24fc0*/  LDL.LU R21, [R1+0x22e0] ;  /* 0x0022e00001157983 */ /* 0x008ee80000300800 */
[----:B------:R0:W-:Y:S04]  /*24fd0*/  STS.U16 [R17+0x4b00], R19 ;  /* 0x004b001311007388 */ /* 0x0001e80000000400 */
[----:B------:R1:W-:Y:S04]  /*24fe0*/  STS.U16 [R17+0x5300], R13 ;  /* 0x0053000d11007388 */ /* 0x0003e80000000400 */
[----:B------:R1:W-:Y:S04]  /*24ff0*/  STS.U16 [R17+0x5b00], R12 ;  /* 0x005b000c11007388 */ /* 0x0003e80000000400 */
[----:B0-----:R-:W2:Y:S04]  /*25000*/  LDL.LU R19, [R1+0x22dc] ;  /* 0x0022dc0001137983 */ /* 0x001ea80000300800 */
[----:B-1----:R-:W2:Y:S04]  /*25010*/  LDL.LU R13, [R1+0x22d8] ;  /* 0x0022d800010d7983 */ /* 0x002ea80000300800 */
[----:B------:R-:W2:Y:S04]  /*25020*/  LDL.LU R12, [R1+0x22d4] ;  /* 0x0022d400010c7983 */ /* 0x000ea80000300800 */
        /* <DEDUP_REMOVED lines=14> */
[----:B0-----:R-:W2:Y:S04]  /*25110*/  LDL.LU R22, [R1+0x22b8] ;  /* 0x0022b80001167983 */ /* 0x001ea80000300800 */
[----:B-1----:R-:W2:Y:S04]  /*25120*/  LDL.LU R26, [R1+0x22b4] ;  /* 0x0022b400011a7983 */ /* 0x002ea80000300800 */
[----:B------:R0:W-:Y:S04]  /*25130*/  STS.U16 [R17+0xa300], R3 ;  /* 0x00a3000311007388 */ /* 0x0001e80000000400 */
[----:B------:R1:W-:Y:S04]  /*25140*/  STS.U16 [R17+0xab00], R2 ;  /* 0x00ab000211007388 */ /* 0x0003e80000000400 */
[----:B0-----:R-:W3:Y:S04]  /*25150*/  LDL R3, [R1+0x618] ;  /* 0x0006180001037983 */ /* 0x001ee80000100800 */
[----:B-1----:R-:W3:Y:S01]  /*25160*/  LDL R2, [R1+0xdf4] ;  /* 0x000df40001027983 */ /* 0x002ee20000100800 */
[----:B------:R-:W-:-:S03]  /*25170*/  PRMT R28, RZ, 0x7610, R28 ;  /* 0x00007610ff1c7816 */ /* 0x000fc6000000001c */
[----:B--2---:R-:W-:Y:S04]  /*25180*/  STS.U16 [R17+0xb300], R26 ;  /* 0x00b3001a11007388 */ /* 0x004fe80000000400 */
        /* <DEDUP_REMOVED lines=8> */
[----:B------:R0:W-:Y:S04]  /*25210*/  STS.U16 [R17+0xfb00], R13 ;  /* 0x00fb000d11007388 */ /* 0x0001e80000000400 */
[----:B---3--:R-:W2:Y:S04]  /*25220*/  @!P0 LDG.E.U16 R28, [R2.64] ;  /* 0x0000000a021c8981 */ /* 0x008ea8000c1e1500 */
[----:B0-----:R-:W3:Y:S01]  /*25230*/  LDL.LU R17, [R1+0x22b0] ;  /* 0x0022b00001117983 */ /* 0x001ee20000300800 */
[----:B------:R-:W-:-:S05]  /*25240*/  LOP3.LUT R14, R14, 0x40, RZ, 0x3c, !PT ;  /* 0x000000400e0e7812 */ /* 0x000fca00078e3cff */
[----:B---3--:R-:W-:Y:S04]  /*25250*/  STS.U16 [R14+0x400], R17 ;  /* 0x000400110e007388 */ /* 0x008fe80000000400 */
[----:B------:R-:W-:Y:S04]  /*25260*/  STS.U16 [R14+0xc00], R19 ;  /* 0x000c00130e007388 */ /* 0x000fe80000000400 */
[----:B------:R-:W-:Y:S04]  /*25270*/  STS.U16 [R14+0x1400], R21 ;  /* 0x001400150e007388 */ /* 0x000fe80000000400 */
[----:B------:R-:W-:Y:S04]  /*25280*/  STS.U16 [R14+0x1c00], R23 ;  /* 0x001c00170e007388 */ /* 0x000fe80000000400 */
[----:B------:R-:W-:Y:S04]  /*25290*/  STS.U16 [R14+0x2400], R25 ;  /* 0x002400190e007388 */ /* 0x000fe80000000400 */
[----:B------:R-:W-:Y:S04]  /*252a0*/  STS.U16 [R14+0x2c00], R27 ;  /* 0x002c001b0e007388 */ /* 0x000fe80000000400 */
[----:B----4-:R0:W-:Y:S04]  /*252b0*/  STS.U16 [R14+0x3400], R29 ;  /* 0x0034001d0e007388 */ /* 0x0101e80000000400 */
[----:B0-----:R-:W3:Y:S04]  /*252c0*/  LDL.LU R14, [R1+0x22ac] ;  /* 0x0022ac00010e7983 */ /* 0x001ee80000300800 */
[----:B--2---:R0:W-:Y:S04]  /*252d0*/  STL [R1+0x38c], R28 ;  /* 0x00038c1c01007387 */ /* 0x0041e80000100800 */
[----:B0-----:R-:W2:Y:S04]  /*252e0*/  LDL.LU R28, [R1+0x22a8] ;  /* 0x0022a800011c7983 */ /* 0x001ea80000300800 */
[----:B------:R-:W4:Y:S04]  /*252f0*/  LDL R2, [R1+0x614] ;  /* 0x0006140001027983 */ /* 0x000f280000100800 */
[----:B------:R-:W4:Y:S01]  /*25300*/  LDL R3, [R1+0xdf0] ;  /* 0x000df00001037983 */ /* 0x000f220000100800 */
[----:B---3--:R-:W-:-:S02]  /*25310*/  PRMT R14, RZ, 0x7610, R14 ;  /* 0x00007610ff0e7816 */ /* 0x008fc4000000000e */
[----:B----4-:R-:W-:-:S04]  /*25320*/  @!P0 LOP3.LUT R3, R3, R2, RZ, 0x3c, !PT ;  /* 0x0000000203038212 */ /* 0x010fc800078e3cff */
[----:B------:R-:W-:-:S04]  /*25330*/  @!P0 LOP3.LUT R2, R3, R2, RZ, 0x3c, !PT ;  /* 0x0000000203028212 */ /* 0x000fc800078e3cff */
[----:B------:R-:W-:-:S05]  /*25340*/  @!P0 LOP3.LUT R3, R3, R2, RZ, 0x3c, !PT ;  /* 0x0000000203038212 */ /* 0x000fca00078e3cff */
[----:B------:R-:W3:Y:S04]  /*25350*/  @!P0 LDG.E.U16 R14, [R2.64] ;  /* 0x0000000a020e8981 */ /* 0x000ee8000c1e1500 */
[----:B---3--:R0:W-:Y:S04]  /*25360*/  STL [R1+0x388], R14 ;  /* 0x0003880e01007387 */ /* 0x0081e80000100800 */
[----:B0-----:R-:W3:Y:S04]  /*25370*/  LDL.LU R14, [R1+0x22a4] ;  /* 0x0022a400010e7983 */ /* 0x001ee80000300800 */
[----:B------:R-:W4:Y:S04]  /*25380*/  LDL R2, [R1+0x610] ;  /* 0x0006100001027983 */ /* 0x000f280000100800 */
[----:B------:R-:W4:Y:S01]  /*25390*/  LDL R3, [R1+0xdec] ;  /* 0x000dec0001037983 */ /* 0x000f220000100800 */
[----:B------:R-:W-:-:S02]  /*253a0*/  PRMT R15, RZ, 0x7610, R15 ;  /* 0x00007610ff0f7816 */ /* 0x000fc4000000000f */
[----:B----4-:R-:W-:-:S04]  /*253b0*/  @!P0 LOP3.LUT R3, R3, R2, RZ, 0x3c, !PT ;  /* 0x0000000203038212 */ /* 0x010fc800078e3cff */
[----:B------:R-:W-:-:S04]  /*253c0*/  @!P0 LOP3.LUT R2, R3, R2, RZ, 0x3c, !PT ;  /* 0x0000000203028212 */ /* 0x000fc800078e3cff */
[----:B------:R-:W-:-:S05]  /*253d0*/  @!P0 LOP3.LUT R3, R3, R2, RZ, 0x3c, !PT ;  /* 0x0000000203038212 */ /* 0x000fca00078e3cff */
[----:B------:R-:W4:Y:S04]  /*253e0*/  @!P0 LDG.E.U16 R15, [R2.64] ;  /* 0x0000000a020f8981 */ /* 0x000f28000c1e1500 */
[----:B----4-:R0:W-:Y:S04]  /*253f0*/  STL [R1+0x16c], R15 ;  /* 0x00016c0f01007387 */ /* 0x0101e80000100800 */
[----:B0-----:R-:W4:Y:S04]  /*25400*/  LDL.LU R15, [R1+0x22a0] ;  /* 0x0022a000010f7983 */ /* 0x001f280000300800 */
[----:B------:R-:W2:Y:S04]  /*25410*/  LDL R2, [R1+0xdbc] ;  /* 0x000dbc0001027983 */ /* 0x000ea80000100800 */
[----:B------:R-:W2:Y:S01]  /*25420*/  LDL R3, [R1+0xdc0] ;  /* 0x000dc00001037983 */ /* 0x000ea20000100800 */
[----:B---3--:R-:W-:-:S02]  /*25430*/  PRMT R14, RZ, 0x7610, R14 ;  /* 0x00007610ff0e7816 */ /* 0x008fc4000000000e */
[----:B--2---:R-:W-:-:S04]  /*25440*/  @!P0 LOP3.LUT R3, R3, R2, RZ, 0x3c, !PT ;  /* 0x0000000203038212 */ /* 0x004fc800078e3cff */
[----:B------:R-:W-:-:S04]  /*25450*/  @!P0 LOP3.LUT R2, R3, R2, RZ, 0x3c, !PT ;  /* 0x0000000203028212 */ /* 0x000fc800078e3cff */
[----:B------:R-:W-:-:S05]  /*25460*/  @!P0 LOP3.LUT R3, R3, R2, RZ, 0x3c, !PT ;  /* 0x0000000203038212 */ /* 0x000fca00078e3cff */
[----:B------:R-:W2:Y:S04]  /*25470*/  @!P0 LDG.E.U16 R14, [R2.64] ;  /* 0x0000000a020e8981 */ /* 0x000ea8000c1e1500 */
[----:B--2---:R0:W-:Y:S04]  /*25480*/  STL [R1+0x168], R14 ;  /* 0x0001680e01007387 */ /* 0x0041e80000100800 */
[----:B0-----:R-:W2:Y:S04]  /*25490*/  LDL.LU R14, [R1+0x229c] ;  /* 0x00229c00010e7983 */ /* 0x001ea80000300800 */
[----:B------:R-:W3:Y:S04]  /*254a0*/  LDL R2, [R1+0xdb4] ;  /* 0x000db40001027983 */ /* 0x000ee80000100800 */
[----:B------:R-:W3:Y:S01]  /*254b0*/  LDL R3, [R1+0xdb8] ;  /* 0x000db80001037983 */ /* 0x000ee20000100800 */
[----:B----4-:R-:W-:-:S02]  /*254c0*/  PRMT R15, RZ, 0x7610, R15 ;  /* 0x00007610ff0f7816 */ /* 0x010fc4000000000f */
[----:B---3--:R-:W-:-:S04]  /*254d0*/  @!P0 LOP3.LUT R3, R3, R2, RZ, 0x3c, !PT ;  /* 0x0000000203038212 */ /* 0x008fc800078e3cff */
[----:B------:R-:W-:-:S04]  /*254e0*/  @!P0 LOP3.LUT R2, R3, R2, RZ, 0x3c, !PT ;  /* 0x0000000203028212 */ /* 0x000fc800078e3cff */
[----:B------:R-:W-:-:S05]  /*254f0*/  @!P0 LOP3.LUT R3, R3, R2, RZ, 0x3c, !PT ;  /* 0x0000000203038212 */ /* 0x000fca00078e3cff */
[----:B------:R-:W3:Y:S04]  /*25500*/  @!P0 LDG.E.U16 R15, [R2.64] ;  /* 0x0000000a020f8981 */ /* 0x000ee8000c1e1500 */
[----:B---3--:R0:W-:Y:S04]  /*25510*/  STL [R1+0x164], R15 ;  /* 0x0001640f01007387 */ /* 0x0081e80000100800 */
[----:B0-----:R-:W3:Y:S04]  /*25520*/  LDL.LU R15, [R1+0x2298] ;  /* 0x00229800010f7983 */ /* 0x001ee80000300800 */
[----:B------:R-:W4:Y:S04]  /*25530*/  LDL R2, [R1+0xdac] ;  /* 0x000dac0001027983 */ /* 0x000f280000100800 */
[----:B------:R-:W4:Y:S01]  /*25540*/  LDL R3, [R1+0xdb0] ;  /* 0x000db00001037983 */ /* 0x000f220000100800 */
[----:B--2---:R-:W-:-:S02]  /*25550*/  PRMT R14, RZ, 0x7610, R14 ;  /* 0x00007610ff0e7816 */ /* 0x004fc4000000000e */
[----:B----4-:R-:W-:-:S04]  /*25560*/  @!P0 LOP3.LUT R3, R3, R2, RZ, 0x3c, !PT ;  /* 0x0000000203038212 */ /* 0x010fc800078e3cff */
[----:B------:R-:W-:-:S04]  /*25570*/  @!P0 LOP3.LUT R2, R3, R2, RZ, 0x3c, !PT ;  /* 0x0000000203028212 */ /* 0x000fc800078e3cff */
[----:B------:R-:W-:-:S05]  /*25580*/  @!P0 LOP3.LUT R3, R3, R2, RZ, 0x3c, !PT ;  /* 0x0000000203038212 */ /* 0x000fca00078e3cff */
[----:B------:R-:W2:Y:S04]  /*25590*/  @!P0 LDG.E.U16 R14, [R2.64] ;  /* 0x0000000a020e8981 */ /* 0x000ea8000c1e1500 */
        /* <DEDUP_REMOVED lines=19> */
[----:B0-----:R-:W2:Y:S01]  /*256d0*/  LDL.LU R14, [R1+0x228c] ;  /* 0x00228c00010e7983 */ /* 0x001ea20000300800 */
[----:B------:R-:W4:Y:S02]  /*256e0*/  LDL R2, [R1+0xd6c] ;  /* 0x000d6c0001027983 */ /* 0x000f240000100800 */
[----:B------:R-:W4:Y:S01]  /*256f0*/  LDL R3, [R1+0xd70] ;  /* 0x000d700001037983 */ /* 0x000f220000100800 */
[----:B---3--:R-:W-:-:S02]  /*25700*/  PRMT R15, RZ, 0x7610, R15 ;  /* 0x00007610ff0f7816 */ /* 0x008fc4000000000f */
[----:B----4-:R-:W-:-:S04]  /*25710*/  @!P0 LOP3.LUT R3, R3, R2, RZ, 0x3c, !PT ;  /* 0x0000000203038212 */ /* 0x010fc800078e3cff */
[----:B------:R-:W-:-:S04]  /*25720*/  @!P0 LOP3.LUT R2, R3, R2, RZ, 0x3c, !PT ;  /* 0x0000000203028212 */ /* 0x000fc800078e3cff */
[----:B------:R-:W-:-:S05]  /*25730*/  @!P0 LOP3.LUT R3, R3, R2, RZ, 0x3c, !PT ;  /* 0x0000000203038212 */ /* 0x000fca00078e3cff */
[----:B------:R-:W3:Y:S04]  /*25740*/  @!P0 LDG.E.U16 R15, [R2.64] ;  /* 0x0000000a020f8981 */ /* 0x000ee8000c1e1500 */
[----:B---3--:R0:W-:Y:S04]  /*25750*/  STL [R1+0x154], R15 ;  /* 0x0001540f01007387 */ /* 0x0081e80000100800 */
[----:B0-----:R-:W3:Y:S01]  /*25760*/  LDL.LU R15, [R1+0x2288] ;  /* 0x00228800010f7983 */ /* 0x001ee20000300800 */
[----:B------:R-:W4:Y:S02]  /*25770*/  LDL R2, [R1+0xd3c] ;  /* 0x000d3c0001027983 */ /* 0x000f240000100800 */
        /* <DEDUP_REMOVED lines=531> */
[----:B------:R-:W4:Y:S02]  /*278b0*/  LDL R3, [R1+0x970] ;  /* 0x0009700001037983 */ /* 0x000f240000100800 */
[----:B----4-:R-:W-:-:S02]  /*278c0*/  @!P0 LOP3.LUT R3, R3, R2, RZ, 0x3c, !PT ;  /* 0x0000000203038212 */ /* 0x010fc400078e3cff */
[----:B--2---:R-:W-:Y:S02]  /*278d0*/  PRMT R14, RZ, 0x7610, R14 ;  /* 0x00007610ff0e7816 */ /* 0x004fe4000000000e */
        /* <DEDUP_REMOVED lines=42> */
[----:B------:R-:W4:Y:S01]  /*27b80*/  LDL R3, [R1+0x908] ;  /* 0x0009080001037983 */ /* 0x000f220000100800 */
[----:B------:R-:W-:-:S02]  /*27b90*/  PRMT R13, RZ, 0x7610, R13 ;  /* 0x00007610ff0d7816 */ /* 0x000fc4000000000d */
        /* <DEDUP_REMOVED lines=10> */
[----:B------:R-:W2:Y:S04]  /*27c40*/  @!P0 LDG.E.U16 R14, [R2.64] ;  /* 0x0000000a020e8981 */ /* 0x000ea8000c1e1500 */
[----:B----4-:R0:W-:Y:S04]  /*27c50*/  STL [R1+0x50], R13 ;  /* 0x0000500d01007387 */ /* 0x0101e80000100800 */
[----:B0-----:R-:W3:Y:S04]  /*27c60*/  LDL R13, [R1+0x8b8] ;  /* 0x0008b800010d7983 */ /* 0x001ee80000100800 */
        /* <DEDUP_REMOVED lines=39> */
[----:B---3--:R-:W-:-:S02]  /*27ee0*/  @!P0 IMAD.MOV.U32 R2, RZ, RZ, R13 ;  /* 0x000000ffff028224 */ /* 0x008fc400078e000d */
[----:B------:R-:W3:Y:S01]  /*27ef0*/  LDL R13, [R1+0x870] ;  /* 0x00087000010d7983 */ /* 0x000ee20000100800 */
[----:B--2---:R-:W-:-:S06]  /*27f00*/  PRMT R14, RZ, 0x7610, R14 ;  /* 0x00007610ff0e7816 */ /* 0x004fcc000000000e */
[----:B----4-:R-:W2:Y:S04]  /*27f10*/  @!P0 LDG.E.U16 R14, [R2.64] ;  /* 0x0000000a020e8981 */ /* 0x010ea8000c1e1500 */
        /* <DEDUP_REMOVED lines=8> */
[----:B------:R-:W4:Y:S04]  /*27fa0*/  @!P0 LDG.E.U16 R15, [R2.64] ;  /* 0x0000000a020f8981 */ /* 0x000f28000c1e1500 */
[----:B----4-:R0:W-:Y:S04]  /*27fb0*/  STL [R1+0x34], R15 ;  /* 0x0000340f01007387 */ /* 0x0101e80000100800 */
[----:B0-----:R-:W4:Y:S01]  /*27fc0*/  LDL.LU R15, [R1+0x216c] ;  /* 0x00216c00010f7983 */ /* 0x001f220000300800 */
[----:B------:R-:W2:Y:S02]  /*27fd0*/  LDL R2, [R1+0x884] ;  /* 0x0008840001027983 */ /* 0x000ea40000100800 */
[----:B------:R-:W2:Y:S02]  /*27fe0*/  LDL R3, [R1+0x888] ;  /* 0x0008880001037983 */ /* 0x000ea40000100800 */
[----:B--2---:R-:W-:-:S02]  /*27ff0*/  @!P0 LOP3.LUT R3, R3, R2, RZ, 0x3c, !PT ;  /* 0x0000000203038212 */ /* 0x004fc400078e3cff */
[----:B----4-:R-:W-:Y:S02]  /*28000*/  PRMT R15, RZ, 0x7610, R15 ;  /* 0x00007610ff0f7816 */ /* 0x010fe4000000000f */
[----:B------:R-:W-:-:S04]  /*28010*/  @!P0 LOP3.LUT R2, R3, R2, RZ, 0x3c, !PT ;  /* 0x0000000203028212 */ /* 0x000fc800078e3cff */
[----:B------:R-:W-:-:S05]  /*28020*/  @!P0 LOP3.LUT R3, R3, R2, RZ, 0x3c, !PT ;  /* 0x0000000203038212 */ /* 0x000fca00078e3cff */
[----:B------:R0:W2:Y:S04]  /*28030*/  @!P0 LDG.E.U16 R15, [R2.64] ;  /* 0x0000000a020f8981 */ /* 0x0000a8000c1e1500 */
[----:B0-----:R-:W4:Y:S04]  /*28040*/  LDL R2, [R1+0x87c] ;  /* 0x00087c0001027983 */ /* 0x001f280000100800 */
[----:B------:R-:W4:Y:S01]  /*28050*/  LDL R3, [R1+0x880] ;  /* 0x0008800001037983 */ /* 0x000f220000100800 */
[----:B------:R-:W-:Y:S02]  /*28060*/  PRMT R14, RZ, 0x7610, R14 ;  /* 0x00007610ff0e7816 */ /* 0x000fe4000000000e */
[----:B----4-:R-:W-:-:S04]  /*28070*/  @!P0 LOP3.LUT R3, R3, R2, RZ, 0x3c, !PT ;  /* 0x0000000203038212 */ /* 0x010fc800078e3cff */
[----:B------:R-:W-:-:S04]  /*28080*/  @!P0 LOP3.LUT R2, R3, R2, RZ, 0x3c, !PT ;  /* 0x0000000203028212 */ /* 0x000fc800078e3cff */
[----:B------:R-:W-:Y:S01]  /*28090*/  @!P0 LOP3.LUT R3, R3, R2, RZ, 0x3c, !PT ;  /* 0x0000000203038212 */ /* 0x000fe200078e3cff */
[----:B--2---:R0:W-:Y:S04]  /*280a0*/  STL [R1+0x30], R15 ;  /* 0x0000300f01007387 */ /* 0x0041e80000100800 */
[----:B------:R1:W2:Y:S01]  /*280b0*/  @!P0 LDG.E.U16 R14, [R2.64] ;  /* 0x0000000a020e8981 */ /* 0x0002a2000c1e1500 */
[----:B------:R-:W-:-:S03]  /*280c0*/  PRMT R28, RZ, 0x7610, R28 ;  /* 0x00007610ff1c7816 */ /* 0x000fc6000000001c */
[----:B0-----:R-:W4:Y:S04]  /*280d0*/  LDL R15, [R1+0x840] ;  /* 0x00084000010f7983 */ /* 0x001f280000100800 */
[----:B-1----:R-:W2:Y:S04]  /*280e0*/  LDL R2, [R1+0x874] ;  /* 0x0008740001027983 */ /* 0x002ea80000100800 */
[----:B------:R-:W2:Y:S02]  /*280f0*/  LDL R3, [R1+0x878] ;  /* 0x0008780001037983 */ /* 0x000ea40000100800 */
[----:B--2---:R-:W-:-:S04]  /*28100*/  @!P0 LOP3.LUT R3, R3, R2, RZ, 0x3c, !PT ;  /* 0x0000000203038212 */ /* 0x004fc800078e3cff */
[----:B------:R-:W-:-:S04]  /*28110*/  @!P0 LOP3.LUT R2, R3, R2, RZ, 0x3c, !PT ;  /* 0x0000000203028212 */ /* 0x000fc800078e3cff */
[----:B------:R-:W-:-:S05]  /*28120*/  @!P0 LOP3.LUT R3, R3, R2, RZ, 0x3c, !PT ;  /* 0x0000000203038212 */ /* 0x000fca00078e3cff */
[----:B------:R-:W2:Y:S04]  /*28130*/  @!P0 LDG.E.U16 R28, [R2.64] ;  /* 0x0000000a021c8981 */ /* 0x000ea8000c1e1500 */
[----:B------:R0:W-:Y:S04]  /*28140*/  STL [R1+0x2c], R14 ;  /* 0x00002c0e01007387 */ /* 0x0001e80000100800 */
[----:B0-----:R-:W3:Y:S04]  /*28150*/  LDL R14, [R1+0x838] ;  /* 0x00083800010e7983 */ /* 0x001ee80000100800 */
        /* <DEDUP_REMOVED lines=16> */
[----:B0-----:R-:W2:Y:S01]  /*28260*/  LDL R3, [R1+0x83c] ;  /* 0x00083c0001037983 */ /* 0x001ea20000100800 */
[----:B------:R-:W-:Y:S01]  /*28270*/  PRMT R5, RZ, 0x7610, R5 ;  /* 0x00007610ff057816 */ /* 0x000fe20000000005 */
[----:B------:R-:W-:Y:S02]  /*28280*/  @!P0 IMAD.MOV.U32 R2, RZ, RZ, R15 ;  /* 0x000000ffff028224 */ /* 0x000fe400078e000f */
[----:B----4-:R0:W-:Y:S01]  /*28290*/  STL [R1+0x20], R12 ;  /* 0x0000200c01007387 */ /* 0x0101e20000100800 */
[----:B------:R-:W-:Y:S01]  /*282a0*/  PRMT R11, RZ, 0x7610, R11 ;  /* 0x00007610ff0b7816 */ /* 0x000fe2000000000b */
[----:B------:R-:W4:Y:S02]  /*282b0*/  LDL R15, [R1+0x7fc] ;  /* 0x0007fc00010f7983 */ /* 0x000f240000100800 */
[----:B--2---:R1:W2:Y:S04]  /*282c0*/  @!P0 LDG.E.U16 R5, [R2.64] ;  /* 0x0000000a02058981 */ /* 0x0042a8000c1e1500 */
[----:B0-----:R-:W3:Y:S04]  /*282d0*/  LDL R12, [R1+0x808] ;  /* 0x00080800010c7983 */ /* 0x001ee80000100800 */
[----:B-1----:R-:W3:Y:S01]  /*282e0*/  LDL R3, [R1+0x834] ;  /* 0x0008340001037983 */ /* 0x002ee20000100800 */
[----:B------:R-:W-:-:S03]  /*282f0*/  @!P0 IMAD.MOV.U32 R2, RZ, RZ, R14 ;  /* 0x000000ffff028224 */ /* 0x000fc600078e000e */
[----:B--2---:R0:W-:Y:S01]  /*28300*/  STL [R1+0x1c], R5 ;  /* 0x00001c0501007387 */ /* 0x0041e20000100800 */
[----:B------:R-:W-:Y:S01]  /*28310*/  PRMT R7, RZ, 0x7610, R7 ;  /* 0x00007610ff077816 */ /* 0x000fe20000000007 */
[----:B------:R-:W2:Y:S02]  /*28320*/  LDL R14, [R1+0x7f4] ;  /* 0x0007f400010e7983 */ /* 0x000ea40000100800 */
[----:B---3--:R1:W3:Y:S04]  /*28330*/  @!P0 LDG.E.U16 R11, [R2.64] ;  /* 0x0000000a020b8981 */ /* 0x0082e8000c1e1500 */
[----:B0-----:R-:W2:Y:S04]  /*28340*/  LDL R5, [R1+0x800] ;  /* 0x0008000001057983 */ /* 0x001ea80000100800 */
[----:B-1----:R-:W2:Y:S01]  /*28350*/  LDL R3, [R1+0x82c] ;  /* 0x00082c0001037983 */ /* 0x002ea20000100800 */
[----:B------:R-:W-:-:S03]  /*28360*/  @!P0 IMAD.MOV.U32 R2, RZ, RZ, R13 ;  /* 0x000000ffff028224 */ /* 0x000fc600078e000d */
[----:B---3--:R0:W-:Y:S01]  /*28370*/  STL [R1+0x18], R11 ;  /* 0x0000180b01007387 */ /* 0x0081e20000100800 */
[----:B------:R-:W-:Y:S02]  /*28380*/  PRMT R8, RZ, 0x7610, R8 ;  /* 0x00007610ff087816 */ /* 0x000fe40000000008 */
[----:B------:R-:W-:Y:S02]  /*28390*/  PRMT R4, RZ, 0x7610, R4 ;  /* 0x00007610ff047816 */ /* 0x000fe40000000004 */
[----:B------:R-:W-:Y:S01]  /*283a0*/  PRMT R10, RZ, 0x7610, R10 ;  /* 0x00007610ff0a7816 */ /* 0x000fe2000000000a */
[----:B------:R-:W3:Y:S04]  /*283b0*/  LDL R13, [R1+0x7ec] ;  /* 0x0007ec00010d7983 */ /* 0x000ee80000100800 */
[----:B--2---:R1:W2:Y:S04]  /*283c0*/  @!P0 LDG.E.U16 R7, [R2.64] ;  /* 0x0000000a02078981 */ /* 0x0042a8000c1e1500 */
[----:B0-----:R-:W2:Y:S04]  /*283d0*/  LDL R11, [R1+0x7f8] ;  /* 0x0007f800010b7983 */ /* 0x001ea80000100800 */
[----:B-1----:R-:W2:Y:S01]  /*283e0*/  LDL R3, [R1+0x804] ;  /* 0x0008040001037983 */ /* 0x002ea20000100800 */
[----:B------:R-:W-:-:S05]  /*283f0*/  @!P0 IMAD.MOV.U32 R2, RZ, RZ, R12 ;  /* 0x000000ffff028224 */ /* 0x000fca00078e000c */
[----:B--2---:R0:W2:Y:S02]  /*28400*/  @!P0 LDG.E.U16 R8, [R2.64] ;  /* 0x0000000a02088981 */ /* 0x0040a4000c1e1500 */
[----:B0-----:R-:W-:Y:S02]  /*28410*/  @!P0 IMAD.MOV.U32 R2, RZ, RZ, R5 ;  /* 0x000000ffff028224 */ /* 0x001fe400078e0005 */
[----:B----4-:R-:W-:-:S05]  /*28420*/  @!P0 IMAD.MOV.U32 R3, RZ, RZ, R15 ;  /* 0x000000ffff038224 */ /* 0x010fca00078e000f */
[----:B------:R0:W4:Y:S04]  /*28430*/  @!P0 LDG.E.U16 R4, [R2.64] ;  /* 0x0000000a02048981 */ /* 0x000128000c1e1500 */
[----:B------:R1:W-:Y:S01]  /*28440*/  STL [R1+0x14], R7 ;  /* 0x0000140701007387 */ /* 0x0003e20000100800 */
[----:B------:R-:W4:Y:S02]  /*28450*/  LDL R12, [R1+0x7c4] ;  /* 0x0007c400010c7983 */ /* 0x000f240000100800 */
[----:B0-----:R-:W-:Y:S02]  /*28460*/  @!P0 IMAD.MOV.U32 R2, RZ, RZ, R11 ;  /* 0x000000ffff028224 */ /* 0x001fe400078e000b */
[----:B------:R-:W-:Y:S01]  /*28470*/  @!P0 IMAD.MOV.U32 R3, RZ, RZ, R14 ;  /* 0x000000ffff038224 */ /* 0x000fe200078e000e */
[----:B-1----:R-:W4:Y:S04]  /*28480*/  LDL R7, [R1+0x7f0] ;  /* 0x0007f00001077983 */ /* 0x002f280000100800 */
[----:B------:R3:W4:Y:S01]  /*28490*/  @!P0 LDG.E.U16 R10, [R2.64] ;  /* 0x0000000a020a8981 */ /* 0x000722000c1e1500 */
[----:B------:R-:W-:Y:S01]  /*284a0*/  PRMT R6, RZ, 0x7610, R6 ;  /* 0x00007610ff067816 */ /* 0x000fe20000000006 */
[----:B---3--:R-:W-:-:S02]  /*284b0*/  @!P0 IMAD.MOV.U32 R3, RZ, RZ, R13 ;  /* 0x000000ffff038224 */ /* 0x008fc400078e000d */
[----:B--2---:R0:W-:Y:S01]  /*284c0*/  STL [R1+0x10], R8 ;  /* 0x0000100801007387 */ /* 0x0041e20000100800 */
[----:B------:R-:W2:Y:S03]  /*284d0*/  LDL R5, [R1+0x7bc] ;  /* 0x0007bc0001057983 */ /* 0x000ea60000100800 */
[----:B0-----:R-:W3:Y:S04]  /*284e0*/  LDL R8, [R1+0x7c8] ;  /* 0x0007c80001087983 */ /* 0x001ee80000100800 */
[----:B----4-:R0:W-:Y:S01]  /*284f0*/  STL [R1+0xc], R4 ;  /* 0x00000c0401007387 */ /* 0x0101e20000100800 */
[----:B------:R-:W4:Y:S03]  /*28500*/  LDL R11, [R1+0x7b4] ;  /* 0x0007b400010b7983 */ /* 0x000f260000100800 */
[----:B0-----:R-:W4:Y:S01]  /*28510*/  LDL R4, [R1+0x7c0] ;  /* 0x0007c00001047983 */ /* 0x001f220000100800 */
[----:B------:R-:W-:-:S03]  /*28520*/  @!P0 IMAD.MOV.U32 R2, RZ, RZ, R7 ;  /* 0x000000ffff028224 */ /* 0x000fc600078e0007 */
[----:B------:R0:W-:Y:S04]  /*28530*/  STL [R1+0x8], R10 ;  /* 0x0000080a01007387 */ /* 0x0001e80000100800 */
[----:B------:R1:W4:Y:S01]  /*28540*/  @!P0 LDG.E.U16 R6, [R2.64] ;  /* 0x0000000a02068981 */ /* 0x000322000c1e1500 */
[----:B------:R-:W-:Y:S02]  /*28550*/  PRMT R9, RZ, 0x7610, R9 ;  /* 0x00007610ff097816 */ /* 0x000fe40000000009 */
[----:B------:R-:W-:Y:S02]  /*28560*/  PRMT R28, RZ, 0x7610, R28 ;  /* 0x00007610ff1c7816 */ /* 0x000fe4000000001c */
[----:B------:R-:W-:Y:S01]  /*28570*/  PRMT R26, RZ, 0x7610, R26 ;  /* 0x00007610ff1a7816 */ /* 0x000fe2000000001a */
[----:B------:R-:W4:Y:S04]  /*28580*/  LDL R7, [R1+0x7ac] ;  /* 0x0007ac0001077983 */ /* 0x000f280000100800 */
[----:B0-----:R-:W4:Y:S01]  /*28590*/  LDL R10, [R1+0x7b8] ;  /* 0x0007b800010a7983 */ /* 0x001f220000100800 */
[----:B-1----:R-:W-:-:S02]  /*285a0*/  @!P0 IMAD.MOV.U32 R3, RZ, RZ, R12 ;  /* 0x000000ffff038224 */ /* 0x002fc400078e000c */
[----:B---3--:R-:W-:-:S05]  /*285b0*/  @!P0 IMAD.MOV.U32 R2, RZ, RZ, R8 ;  /* 0x000000ffff028224 */ /* 0x008fca00078e0008 */
[----:B------:R2:W3:Y:S02]  /*285c0*/  @!P0 LDG.E.U16 R9, [R2.64] ;  /* 0x0000000a02098981 */ /* 0x0004e4000c1e1500 */
[----:B--2---:R-:W-:Y:S02]  /*285d0*/  @!P0 IMAD.MOV.U32 R3, RZ, RZ, R5 ;  /* 0x000000ffff038224 */ /* 0x004fe400078e0005 */
[----:B----4-:R-:W-:-:S05]  /*285e0*/  @!P0 IMAD.MOV.U32 R2, RZ, RZ, R4 ;  /* 0x000000ffff028224 */ /* 0x010fca00078e0004 */
[----:B------:R0:W2:Y:S04]  /*285f0*/  @!P0 LDG.E.U16 R28, [R2.64] ;  /* 0x0000000a021c8981 */ /* 0x0000a8000c1e1500 */
[----:B------:R1:W-:Y:S01]  /*28600*/  STL [R1+0x4], R6 ;  /* 0x0000040601007387 */ /* 0x0003e20000100800 */
[----:B------:R-:W4:Y:S02]  /*28610*/  LDL R8, [R1+0x788] ;  /* 0x0007880001087983 */ /* 0x000f240000100800 */
[----:B0-----:R-:W-:Y:S02]  /*28620*/  @!P0 IMAD.MOV.U32 R3, RZ, RZ, R11 ;  /* 0x000000ffff038224 */ /* 0x001fe400078e000b */
[----:B------:R-:W-:Y:S01]  /*28630*/  @!P0 IMAD.MOV.U32 R2, RZ, RZ, R10 ;  /* 0x000000ffff028224 */ /* 0x000fe200078e000a */
[----:B-1----:R-:W4:Y:S04]  /*28640*/  LDL R6, [R1+0x7b0] ;  /* 0x0007b00001067983 */ /* 0x002f280000100800 */
[----:B------:R0:W4:Y:S01]  /*28650*/  @!P0 LDG.E.U16 R26, [R2.64] ;  /* 0x0000000a021a8981 */ /* 0x000122000c1e1500 */
[----:B------:R-:W-:Y:S01]  /*28660*/  PRMT R24, RZ, 0x7610, R24 ;  /* 0x00007610ff187816 */ /* 0x000fe20000000018 */
[----:B0-----:R-:W-:-:S02]  /*28670*/  @!P0 IMAD.MOV.U32 R3, RZ, RZ, R7 ;  /* 0x000000ffff038224 */ /* 0x001fc400078e0007 */
[----:B---3--:R0:W-:Y:S01]  /*28680*/  STL [R1], R9 ;  /* 0x0000000901007387 */ /* 0x0081e20000100800 */
[----:B------:R-:W3:Y:S02]  /*28690*/  LDL R5, [R1+0x77c] ;  /* 0x00077c0001057983 */ /* 0x000ee40000100800 */
[----:B------:R-:W3:Y:S01]  /*286a0*/  LDL R4, [R1+0x780] ;  /* 0x0007800001047983 */ /* 0x000ee20000100800 */
[----:B0-----:R-:W3:Y:S04]  /*286b0*/  LDL R9, [R1+0x784] ;  /* 0x0007840001097983 */ /* 0x001ee80000100800 */
[----:B--2---:R-:W-:Y:S01]  /*286c0*/  STL [R1+0x214c], R28 ;  /* 0x00214c1c01007387 */ /* 0x004fe20000100800 */
[----:B----4-:R-:W-:-:S03]  /*286d0*/  @!P0 IMAD.MOV.U32 R2, RZ, RZ, R6 ;  /* 0x000000ffff028224 */ /* 0x010fc600078e0006 */
[----:B------:R-:W-:Y:S01]  /*286e0*/  STL [R1+0x212c], R26 ;  /* 0x00212c1a01007387 */ /* 0x000fe20000100800 */
[----:B------:R-:W2:Y:S02]  /*286f0*/  LDL R7, [R1+0x774] ;  /* 0x0007740001077983 */ /* 0x000ea40000100800 */
[----:B------:R-:W4:Y:S01]  /*28700*/  LDL R6, [R1+0x778] ;  /* 0x0007780001067983 */ /* 0x000f220000100800 */
[----:B------:R0:W2:Y:S01]  /*28710*/  @!P0 LDG.E.U16 R24, [R2.64] ;  /* 0x0000000a02188981 */ /* 0x0000a2000c1e1500 */
[----:B------:R-:W-:Y:S02]  /*28720*/  PRMT R22, RZ, 0x7610, R22 ;  /* 0x00007610ff167816 */ /* 0x000fe40000000016 */
[----:B------:R-:W-:Y:S01]  /*28730*/  PRMT R20, RZ, 0x7610, R20 ;  /* 0x00007610ff147816 */ /* 0x000fe20000000014 */
[----:B0-----:R-:W-:Y:S01]  /*28740*/  @!P0 IMAD.MOV.U32 R2, RZ, RZ, R8 ;  /* 0x000000ffff028224 */ /* 0x001fe200078e0008 */
[----:B------:R-:W-:Y:S01]  /*28750*/  PRMT R18, RZ, 0x7610, R18 ;  /* 0x00007610ff127816 */ /* 0x000fe20000000012 */
[----:B---3--:R-:W-:-:S05]  /*28760*/  @!P0 IMAD.MOV.U32 R3, RZ, RZ, R9 ;  /* 0x000000ffff038224 */ /* 0x008fca00078e0009 */
[----:B------:R0:W3:Y:S02]  /*28770*/  @!P0 LDG.E.U16 R22, [R2.64] ;  /* 0x0000000a02168981 */ /* 0x0000e4000c1e1500 */
[----:B0-----:R-:W-:Y:S02]  /*28780*/  @!P0 IMAD.MOV.U32 R2, RZ, RZ, R4 ;  /* 0x000000ffff028224 */ /* 0x001fe400078e0004 */
[----:B------:R-:W-:-:S05]  /*28790*/  @!P0 IMAD.MOV.U32 R3, RZ, RZ, R5 ;  /* 0x000000ffff038224 */ /* 0x000fca00078e0005 */
[----:B------:R4:W3:Y:S04]  /*287a0*/  @!P0 LDG.E.U16 R20, [R2.64] ;  /* 0x0000000a02148981 */ /* 0x0008e8000c1e1500 */
[----:B--2---:R-:W-:Y:S01]  /*287b0*/  STL [R1+0x2118], R24 ;  /* 0x0021181801007387 */ /* 0x004fe20000100800 */
[----:B------:R-:W2:Y:S02]  /*287c0*/  LDL R11, [R1+0x744] ;  /* 0x00074400010b7983 */ /* 0x000ea40000100800 */
[----:B------:R-:W2:Y:S02]  /*287d0*/  LDL R10, [R1+0x748] ;  /* 0x00074800010a7983 */ /* 0x000ea40000100800 */
[----:B------:R-:W2:Y:S01]  /*287e0*/  LDL R9, [R1+0x704] ;  /* 0x0007040001097983 */ /* 0x000ea20000100800 */
[----:B------:R-:W2:Y:S04]  /*287f0*/  LDL R8, [R1+0x708] ;  /* 0x0007080001087983 */ /* 0x000ea80000100800 */
[----:B------:R-:W2:Y:S01]  /*28800*/  LDL R5, [R1+0x6c4] ;  /* 0x0006c40001057983 */ /* 0x000ea20000100800 */
[----:B----4-:R-:W-:-:S02]  /*28810*/  @!P0 IMAD.MOV.U32 R2, RZ, RZ, R6 ;  /* 0x000000ffff028224 */ /* 0x010fc400078e0006 */
[----:B------:R-:W-:Y:S01]  /*28820*/  @!P0 IMAD.MOV.U32 R3, RZ, RZ, R7 ;  /* 0x000000ffff038224 */ /* 0x000fe200078e0007 */
[----:B------:R-:W4:Y:S04]  /*28830*/  LDL R4, [R1+0x6c8] ;  /* 0x0006c80001047983 */ /* 0x000f280000100800 */
[----:B------:R2:W4:Y:S01]  /*28840*/  @!P0 LDG.E.U16 R18, [R2.64] ;  /* 0x0000000a02128981 */ /* 0x000522000c1e1500 */
[----:B------:R-:W-:-:S03]  /*28850*/  PRMT R16, RZ, 0x7610, R16 ;  /* 0x00007610ff107816 */ /* 0x000fc60000000010 */
[----:B---3--:R0:W-:Y:S01]  /*28860*/  STL [R1+0x2150], R20 ;  /* 0x0021501401007387 */ /* 0x0081e20000100800 */
[----:B------:R-:W3:Y:S02]  /*28870*/  LDL R13, [R1+0x684] ;  /* 0x00068400010d7983 */ /* 0x000ee40000100800 */
[----:B------:R-:W3:Y:S02]  /*28880*/  LDL R12, [R1+0x688] ;  /* 0x00068800010c7983 */ /* 0x000ee40000100800 */
[----:B------:R-:W3:Y:S01]  /*28890*/  LDL R7, [R1+0x644] ;  /* 0x0006440001077983 */ /* 0x000ee20000100800 */
[----:B------:R-:W3:Y:S01]  /*288a0*/  LDL R6, [R1+0x648] ;  /* 0x0006480001067983 */ /* 0x000ee20000100800 */
[----:B--2---:R-:W-:Y:S02]  /*288b0*/  @!P0 IMAD.MOV.U32 R3, RZ, RZ, R11 ;  /* 0x000000ffff038224 */ /* 0x004fe400078e000b */
[----:B------:R-:W-:-:S05]  /*288c0*/  @!P0 IMAD.MOV.U32 R2, RZ, RZ, R10 ;  /* 0x000000ffff028224 */ /* 0x000fca00078e000a */
[----:B------:R1:W2:Y:S04]  /*288d0*/  @!P0 LDG.E.U16 R16, [R2.64] ;  /* 0x0000000a02108981 */ /* 0x0002a8000c1e1500 */
[----:B----4-:R4:W-:Y:S01]  /*288e0*/  STL [R1+0x2130], R18 ;  /* 0x0021301201007387 */ /* 0x0109e20000100800 */
[----:B------:R-:W2:Y:S02]  /*288f0*/  LDL R11, [R1+0x73c] ;  /* 0x00073c00010b7983 */ /* 0x000ea40000100800 */
[----:B------:R-:W2:Y:S01]  /*28900*/  LDL R10, [R1+0x740] ;  /* 0x00074000010a7983 */ /* 0x000ea20000100800 */
[----:B------:R-:W-:Y:S01]  /*28910*/  PRMT R0, RZ, 0x7610, R0 ;  /* 0x00007610ff007816 */ /* 0x000fe20000000000 */
[----:B------:R-:W2:Y:S01]  /*28920*/  LDL R15, [R1+0x6bc] ;  /* 0x0006bc00010f7983 */ /* 0x000ea20000100800 */
[----:B-1----:R-:W-:-:S02]  /*28930*/  @!P0 IMAD.MOV.U32 R2, RZ, RZ, R8 ;  /* 0x000000ffff028224 */ /* 0x002fc400078e0008 */
[----:B------:R-:W-:Y:S01]  /*28940*/  @!P0 IMAD.MOV.U32 R3, RZ, RZ, R9 ;  /* 0x000000ffff038224 */ /* 0x000fe200078e0009 */
[----:B------:R-:W2:Y:S04]  /*28950*/  LDL R8, [R1+0x700] ;  /* 0x0007000001087983 */ /* 0x000ea80000100800 */
[----:B------:R-:W2:Y:S04]  /*28960*/  LDL R9, [R1+0x6fc] ;  /* 0x0006fc0001097983 */ /* 0x000ea80000100800 */
[----:B------:R1:W2:Y:S04]  /*28970*/  @!P0 LDG.E.U16 R0, [R2.64] ;  /* 0x0000000a02008981 */ /* 0x0002a8000c1e1500 */
[----:B------:R-:W2:Y:S04]  /*28980*/  LDL R14, [R1+0x6c0] ;  /* 0x0006c000010e7983 */ /* 0x000ea80000100800 */
[----:B0-----:R-:W2:Y:S04]  /*28990*/  LDL R20, [R1+0x63c] ;  /* 0x00063c0001147983 */ /* 0x001ea80000100800 */
[----:B----4-:R-:W4:Y:S01]  /*289a0*/  LDL R18, [R1+0x640] ;  /* 0x0006400001127983 */ /* 0x010f220000100800 */
[----:B-1----:R-:W-:-:S02]  /*289b0*/  PRMT R2, RZ, 0x7610, R2 ;  /* 0x00007610ff027816 */ /* 0x002fc40000000002 */
[----:B------:R-:W-:-:S04]  /*289c0*/  PRMT R3, RZ, 0x7610, R3 ;  /* 0x00007610ff037816 */ /* 0x000fc80000000003 */
[----:B------:R3:W4:Y:S02]  /*289d0*/  @!P0 LDG.E.U16 R2, [R4.64] ;  /* 0x0000000a04028981 */ /* 0x000724000c1e1500 */
[----:B---3--:R-:W-:Y:S02]  /*289e0*/  @!P0 IMAD.MOV.U32 R5, RZ, RZ, R13 ;  /* 0x000000ffff058224 */ /* 0x008fe400078e000d */
[----:B------:R-:W-:-:S05]  /*289f0*/  @!P0 IMAD.MOV.U32 R4, RZ, RZ, R12 ;  /* 0x000000ffff048224 */ /* 0x000fca00078e000c */
[----:B------:R0:W3:Y:S02]  /*28a00*/  @!P0 LDG.E.U16 R3, [R4.64] ;  /* 0x0000000a04038981 */ /* 0x0000e4000c1e1500 */
[----:B0-----:R-:W-:Y:S02]  /*28a10*/  PRMT R4, RZ, 0x7610, R4 ;  /* 0x00007610ff047816 */ /* 0x001fe40000000004 */
[----:B------:R-:W-:-:S04]  /*28a20*/  PRMT R5, RZ, 0x7610, R5 ;  /* 0x00007610ff057816 */ /* 0x000fc80000000005 */
[----:B------:R2:W3:Y:S02]  /*28a30*/  @!P0 LDG.E.U16 R4, [R6.64] ;  /* 0x0000000a06048981 */ /* 0x0004e4000c1e1500 */
[----:B--2---:R-:W-:Y:S02]  /*28a40*/  @!P0 IMAD.MOV.U32 R6, RZ, RZ, R10 ;  /* 0x000000ffff068224 */ /* 0x004fe400078e000a */
[----:B------:R-:W-:Y:S01]  /*28a50*/  @!P0 IMAD.MOV.U32 R7, RZ, RZ, R11 ;  /* 0x000000ffff078224 */ /* 0x000fe200078e000b */
[----:B------:R-:W2:Y:S04]  /*28a60*/  LDL R10, [R1+0x680] ;  /* 0x00068000010a7983 */ /* 0x000ea80000100800 */
[----:B------:R-:W2:Y:S04]  /*28a70*/  LDL R11, [R1+0x67c] ;  /* 0x00067c00010b7983 */ /* 0x000ea80000100800 */
[----:B------:R0:W2:Y:S02]  /*28a80*/  @!P0 LDG.E.U16 R5, [R6.64] ;  /* 0x0000000a06058981 */ /* 0x0000a4000c1e1500 */
[----:B0-----:R-:W-:-:S06]  /*28a90*/  PRMT R6, RZ, 0x7610, R6 ;  /* 0x00007610ff067816 */ /* 0x001fcc0000000006 */
[----:B------:R0:W3:Y:S02]  /*28aa0*/  @!P0 LDG.E.U16 R6, [R8.64] ;  /* 0x0000000a08068981 */ /* 0x0000e4000c1e1500 */
[----:B0-----:R-:W-:Y:S02]  /*28ab0*/  @!P0 IMAD.MOV.U32 R8, RZ, RZ, R14 ;  /* 0x000000ffff088224 */ /* 0x001fe400078e000e */
[----:B------:R-:W-:Y:S01]  /*28ac0*/  @!P0 IMAD.MOV.U32 R9, RZ, RZ, R15 ;  /* 0x000000ffff098224 */ /* 0x000fe200078e000f */
[----:B--2---:R-:W-:Y:S01]  /*28ad0*/  STL [R1+0x2154], R5 ;  /* 0x0021540501007387 */ /* 0x004fe20000100800 */
[----:B------:R-:W2:Y:S02]  /*28ae0*/  LDL R13, [R1+0x734] ;  /* 0x00073400010d7983 */ /* 0x000ea40000100800 */
[----:B------:R-:W2:Y:S01]  /*28af0*/  LDL R12, [R1+0x738] ;  /* 0x00073800010c7983 */ /* 0x000ea20000100800 */
[----:B---3--:R0:W-:Y:S01]  /*28b00*/  STL [R1+0x2158], R6 ;  /* 0x0021580601007387 */ /* 0x0081e20000100800 */
[----:B------:R-:W3:Y:S02]  /*28b10*/  LDL R15, [R1+0x6f4] ;  /* 0x0006f400010f7983 */ /* 0x000ee40000100800 */
[----:B------:R-:W3:Y:S01]  /*28b20*/  LDL R14, [R1+0x6f8] ;  /* 0x0006f800010e7983 */ /* 0x000ee20000100800 */
[----:B------:R-:W-:-:S06]  /*28b30*/  PRMT R7, RZ, 0x7610, R7 ;  /* 0x00007610ff077816 */ /* 0x000fcc0000000007 */
[----:B------:R1:W3:Y:S02]  /*28b40*/  @!P0 LDG.E.U16 R7, [R8.64] ;  /* 0x0000000a08078981 */ /* 0x0002e4000c1e1500 */
[----:B-1----:R-:W-:Y:S02]  /*28b50*/  PRMT R8, RZ, 0x7610, R8 ;  /* 0x00007610ff087816 */ /* 0x002fe40000000008 */
[----:B------:R-:W-:-:S04]  /*28b60*/  PRMT R9, RZ, 0x7610, R9 ;  /* 0x00007610ff097816 */ /* 0x000fc80000000009 */
[----:B------:R4:W3:Y:S02]  /*28b70*/  @!P0 LDG.E.U16 R8, [R10.64] ;  /* 0x0000000a0a088981 */ /* 0x0008e4000c1e1500 */
[----:B----4-:R-:W-:Y:S02]  /*28b80*/  @!P0 IMAD.MOV.U32 R10, RZ, RZ, R18 ;  /* 0x000000ffff0a8224 */ /* 0x010fe400078e0012 */
[----:B------:R-:W-:-:S05]  /*28b90*/  @!P0 IMAD.MOV.U32 R11, RZ, RZ, R20 ;  /* 0x000000ffff0b8224 */ /* 0x000fca00078e0014 */
[----:B------:R1:W4:Y:S02]  /*28ba0*/  @!P0 LDG.E.U16 R9, [R10.64] ;  /* 0x0000000a0a098981 */ /* 0x000324000c1e1500 */
[----:B-1----:R-:W-:Y:S02]  /*28bb0*/  PRMT R10, RZ, 0x7610, R10 ;  /* 0x00007610ff0a7816 */ /* 0x002fe4000000000a */
[----:B------:R-:W-:-:S04]  /*28bc0*/  PRMT R11, RZ, 0x7610, R11 ;  /* 0x00007610ff0b7816 */ /* 0x000fc8000000000b */
[----:B--2---:R3:W2:Y:S02]  /*28bd0*/  @!P0 LDG.E.U16 R10, [R12.64] ;  /* 0x0000000a0c0a8981 */ /* 0x0046a4000c1e1500 */
[----:B---3--:R-:W-:Y:S02]  /*28be0*/  @!P0 IMAD.MOV.U32 R13, RZ, RZ, R15 ;  /* 0x000000ffff0d8224 */ /* 0x008fe400078e000f */
[----:B------:R-:W-:-:S05]  /*28bf0*/  @!P0 IMAD.MOV.U32 R12, RZ, RZ, R14 ;  /* 0x000000ffff0c8224 */ /* 0x000fca00078e000e */
[----:B------:R-:W3:Y:S04]  /*28c00*/  @!P0 LDG.E.U16 R11, [R12.64] ;  /* 0x0000000a0c0b8981 */ /* 0x000ee8000c1e1500 */
[----:B------:R-:W-:Y:S04]  /*28c10*/  STL [R1+0x215c], R7 ;  /* 0x00215c0701007387 */ /* 0x000fe80000100800 */
[----:B------:R-:W-:Y:S01]  /*28c20*/  STL [R1+0x2160], R8 ;  /* 0x0021600801007387 */ /* 0x000fe20000100800 */
[----:B0-----:R-:W4:Y:S02]  /*28c30*/  LDL R6, [R1+0x6b4] ;  /* 0x0006b40001067983 */ /* 0x001f240000100800 */
[----:B------:R-:W4:Y:S02]  /*28c40*/  LDL R5, [R1+0x6b8] ;  /* 0x0006b80001057983 */ /* 0x000f240000100800 */
[----:B------:R-:W4:Y:S01]  /*28c50*/  LDL R28, [R1+0x674] ;  /* 0x00067400011c7983 */ /* 0x000f220000100800 */
[----:B------:R-:W4:Y:S04]  /*28c60*/  LDL R26, [R1+0x678] ;  /* 0x00067800011a7983 */ /* 0x000f280000100800 */
[----:B--2---:R0:W-:Y:S01]  /*28c70*/  STL [R1+0x2134], R10 ;  /* 0x0021340a01007387 */ /* 0x0041e20000100800 */
[----:B------:R-:W2:Y:S02]  /*28c80*/  LDL R24, [R1+0x634] ;  /* 0x0006340001187983 */ /* 0x000ea40000100800 */
[----:B------:R-:W2:Y:S02]  /*28c90*/  LDL R20, [R1+0x638] ;  /* 0x0006380001147983 */ /* 0x000ea40000100800 */
[----:B------:R-:W2:Y:S01]  /*28ca0*/  LDL R18, [R1+0x76c] ;  /* 0x00076c0001127983 */ /* 0x000ea20000100800 */
[----:B0-----:R-:W2:Y:S04]  /*28cb0*/  LDL R10, [R1+0x770] ;  /* 0x00077000010a7983 */ /* 0x001ea80000100800 */
[----:B---3--:R-:W-:Y:S01]  /*28cc0*/  STL [R1+0x2138], R11 ;  /* 0x0021380b01007387 */ /* 0x008fe20000100800 */
[----:B------:R-:W3:Y:S02]  /*28cd0*/  LDL R8, [R1+0x72c] ;  /* 0x00072c0001087983 */ /* 0x000ee40000100800 */
[----:B------:R-:W3:Y:S01]  /*28ce0*/  LDL R7, [R1+0x730] ;  /* 0x0007300001077983 */ /* 0x000ee20000100800 */
[----:B------:R-:W-:-:S02]  /*28cf0*/  PRMT R12, RZ, 0x7610, R12 ;  /* 0x00007610ff0c7816 */ /* 0x000fc4000000000c */
[----:B------:R-:W-:Y:S02]  /*28d00*/  PRMT R13, RZ, 0x7610, R13 ;  /* 0x00007610ff0d7816 */ /* 0x000fe4000000000d */
[----:B------:R-:W-:Y:S01]  /*28d10*/  PRMT R17, RZ, 0x7610, R17 ;  /* 0x00007610ff117816 */ /* 0x000fe20000000011 */
[----:B----4-:R-:W-:Y:S02]  /*28d20*/  @!P0 IMAD.MOV.U32 R15, RZ, RZ, R6 ;  /* 0x000000ffff0f8224 */ /* 0x010fe400078e0006 */
[----:B------:R-:W-:Y:S01]  /*28d30*/  @!P0 IMAD.MOV.U32 R14, RZ, RZ, R5 ;  /* 0x000000ffff0e8224 */ /* 0x000fe200078e0005 */
[----:B------:R-:W-:Y:S02]  /*28d40*/  PRMT R19, RZ, 0x7610, R19 ;  /* 0x00007610ff137816 */ /* 0x000fe40000000013 */
[----:B------:R-:W-:Y:S01]  /*28d50*/  PRMT R21, RZ, 0x7610, R21 ;  /* 0x00007610ff157816 */ /* 0x000fe20000000015 */
[----:B------:R-:W4:Y:S04]  /*28d60*/  LDL R6, [R1+0x6ec] ;  /* 0x0006ec0001067983 */ /* 0x000f280000100800 */
[----:B------:R0:W4:Y:S04]  /*28d70*/  @!P0 LDG.E.U16 R12, [R14.64] ;  /* 0x0000000a0e0c8981 */ /* 0x000128000c1e1500 */
[----:B------:R-:W4:Y:S01]  /*28d80*/  LDL R5, [R1+0x6f0] ;  /* 0x0006f00001057983 */ /* 0x000f220000100800 */
[----:B0-----:R-:W-:-:S02]  /*28d90*/  @!P0 IMAD.MOV.U32 R14, RZ, RZ, R26 ;  /* 0x000000ffff0e8224 */ /* 0x001fc400078e001a */
[----:B------:R-:W-:-:S05]  /*28da0*/  @!P0 IMAD.MOV.U32 R15, RZ, RZ, R28 ;  /* 0x000000ffff0f8224 */ /* 0x000fca00078e001c */
[----:B------:R2:W4:Y:S02]  /*28db0*/  @!P0 LDG.E.U16 R13, [R14.64] ;  /* 0x0000000a0e0d8981 */ /* 0x000524000c1e1500 */
[----:B--2---:R-:W-:Y:S02]  /*28dc0*/  @!P0 IMAD.MOV.U32 R15, RZ, RZ, R24 ;  /* 0x000000ffff0f8224 */ /* 0x004fe400078e0018 */
[----:B------:R-:W-:-:S05]  /*28dd0*/  @!P0 IMAD.MOV.U32 R14, RZ, RZ, R20 ;  /* 0x000000ffff0e8224 */ /* 0x000fca00078e0014 */
[----:B------:R0:W2:Y:S02]  /*28de0*/  @!P0 LDG.E.U16 R17, [R14.64] ;  /* 0x0000000a0e118981 */ /* 0x0000a4000c1e1500 */
[----:B0-----:R-:W-:Y:S02]  /*28df0*/  @!P0 IMAD.MOV.U32 R14, RZ, RZ, R10 ;  /* 0x000000ffff0e8224 */ /* 0x001fe400078e000a */
[----:B------:R-:W-:-:S05]  /*28e00*/  @!P0 IMAD.MOV.U32 R15, RZ, RZ, R18 ;  /* 0x000000ffff0f8224 */ /* 0x000fca00078e0012 */
[----:B------:R3:W2:Y:S02]  /*28e10*/  @!P0 LDG.E.U16 R19, [R14.64] ;  /* 0x0000000a0e138981 */ /* 0x0006a4000c1e1500 */
[----:B---3--:R-:W-:Y:S02]  /*28e20*/  @!P0 IMAD.MOV.U32 R14, RZ, RZ, R7 ;  /* 0x000000ffff0e8224 */ /* 0x008fe400078e0007 */
[----:B------:R-:W-:-:S05]  /*28e30*/  @!P0 IMAD.MOV.U32 R15, RZ, RZ, R8 ;  /* 0x000000ffff0f8224 */ /* 0x000fca00078e0008 */
[----:B------:R0:W3:Y:S04]  /*28e40*/  @!P0 LDG.E.U16 R21, [R14.64] ;  /* 0x0000000a0e158981 */ /* 0x0000e8000c1e1500 */
[----:B----4-:R-:W-:Y:S01]  /*28e50*/  STL [R1+0x213c], R12 ;  /* 0x00213c0c01007387 */ /* 0x010fe20000100800 */
[----:B------:R-:W-:Y:S01]  /*28e60*/  PRMT R23, RZ, 0x7610, R23 ;  /* 0x00007610ff177816 */ /* 0x000fe20000000017 */
[----:B0-----:R-:W-:Y:S02]  /*28e70*/  @!P0 IMAD.MOV.U32 R15, RZ, RZ, R6 ;  /* 0x000000ffff0f8224 */ /* 0x001fe400078e0006 */
[----:B------:R-:W-:Y:S01]  /*28e80*/  STL [R1+0x2140], R13 ;  /* 0x0021400d01007387 */ /* 0x000fe20000100800 */
[----:B------:R-:W-:-:S05]  /*28e90*/  @!P0 IMAD.MOV.U32 R14, RZ, RZ, R5 ;  /* 0x000000ffff0e8224 */ /* 0x000fca00078e0005 */
[----:B------:R0:W4:Y:S04]  /*28ea0*/  @!P0 LDG.E.U16 R23, [R14.64] ;  /* 0x0000000a0e178981 */ /* 0x000128000c1e1500 */
[----:B--2---:R-:W-:Y:S04]  /*28eb0*/  STL [R1+0x2144], R17 ;  /* 0x0021441101007387 */ /* 0x004fe80000100800 */
[----:B------:R-:W-:Y:S04]  /*28ec0*/  STL [R1+0x211c], R19 ;  /* 0x00211c1301007387 */ /* 0x000fe80000100800 */
[----:B---3--:R1:W-:Y:S01]  /*28ed0*/  STL [R1+0x2120], R21 ;  /* 0x0021201501007387 */ /* 0x0083e20000100800 */
[----:B------:R-:W2:Y:S03]  /*28ee0*/  LDL R8, [R1+0x6b0] ;  /* 0x0006b00001087983 */ /* 0x000ea60000100800 */
[----:B-1----:R-:W3:Y:S01]  /*28ef0*/  LDL.LU R21, [R1+0xe0] ;  /* 0x0000e00001157983 */ /* 0x002ee20000300800 */
[----:B------:R-:W3:Y:S02]  /*28f00*/  LDL.LU R19, [R1+0xd0] ;  /* 0x0000d00001137983 */ /* 0x000ee40000300800 */
[----:B------:R-:W3:Y:S02]  /*28f10*/  LDL.LU R17, [R1+0xc0] ;  /* 0x0000c00001117983 */ /* 0x000ee40000300800 */
[----:B------:R-:W3:Y:S01]  /*28f20*/  LDL.LU R13, [R1+0xb0] ;  /* 0x0000b000010d7983 */ /* 0x000ee20000300800 */
[----:B------:R-:W3:Y:S01]  /*28f30*/  LDL.LU R12, [R1+0xa0] ;  /* 0x0000a000010c7983 */ /* 0x000ee20000300800 */
        /* <DEDUP_REMOVED lines=9> */
[----:B------:R-:W3:Y:S02]  /*28fd0*/  LDL.LU R28, [R1] ;  /* 0x00000000011c7983 */ /* 0x000ee40000300800 */
[----:B0-----:R-:W3:Y:S01]  /*28fe0*/  LDL R15, [R1+0x6ac] ;  /* 0x0006ac00010f7983 */ /* 0x001ee20000100800 */
[----:B------:R-:W-:Y:S01]  /*28ff0*/  PRMT R25, RZ, 0x7610, R25 ;  /* 0x00007610ff197816 */ /* 0x000fe20000000019 */
[----:B----4-:R0:W-:Y:S04]  /*29000*/  STL [R1+0x2124], R23 ;  /* 0x0021241701007387 */ /* 0x0101e80000100800 */
[----:B0-----:R-:W4:Y:S01]  /*29010*/  LDL.LU R23, [R1+0xf0] ;  /* 0x0000f00001177983 */ /* 0x001f220000300800 */
[----:B--2---:R-:W-:-:S05]  /*29020*/  @!P0 IMAD.MOV.U32 R14, RZ, RZ, R8 ;  /* 0x000000ffff0e8224 */ /* 0x004fca00078e0008 */
[----:B---3--:R0:W2:Y:S04]  /*29030*/  @!P0 LDG.E.U16 R25, [R14.64] ;  /* 0x0000000a0e198981 */ /* 0x0080a8000c1e1500 */
[----:B0-----:R-:W3:Y:S04]  /*29040*/  LDL R14, [R1+0x66c] ;  /* 0x00066c00010e7983 */ /* 0x001ee80000100800 */
[----:B------:R-:W3:Y:S01]  /*29050*/  LDL R15, [R1+0x670] ;  /* 0x00067000010f7983 */ /* 0x000ee20000100800 */
[----:B------:R-:W-:Y:S02]  /*29060*/  PRMT R27, RZ, 0x7610, R27 ;  /* 0x00007610ff1b7816 */ /* 0x000fe4000000001b */
[----:B---3--:R-:W-:-:S04]  /*29070*/  @!P0 LOP3.LUT R15, R15, R14, RZ, 0x3c, !PT ;  /* 0x0000000e0f0f8212 */ /* 0x008fc800078e3cff */
[----:B------:R-:W-:-:S04]  /*29080*/  @!P0 LOP3.LUT R14, R15, R14, RZ, 0x3c, !PT ;  /* 0x0000000e0f0e8212 */ /* 0x000fc800078e3cff */
[----:B------:R-:W-:Y:S01]  /*29090*/  @!P0 LOP3.LUT R15, R15, R14, RZ, 0x3c, !PT ;  /* 0x0000000e0f0f8212 */ /* 0x000fe200078e3cff */
[----:B--2---:R0:W-:Y:S04]  /*290a0*/  STL [R1+0x2128], R25 ;  /* 0x0021281901007387 */ /* 0x0041e80000100800 */
[----:B------:R1:W2:Y:S04]  /*290b0*/  @!P0 LDG.E.U16 R27, [R14.64] ;  /* 0x0000000a0e1b8981 */ /* 0x0002a8000c1e1500 */
[----:B0-----:R-:W3:Y:S04]  /*290c0*/  LDL.LU R25, [R1+0x100] ;  /* 0x0001000001197983 */ /* 0x001ee80000300800 */
[----:B-1----:R-:W2:Y:S04]  /*290d0*/  LDL R14, [R1+0x62c] ;  /* 0x00062c00010e7983 */ /* 0x002ea80000100800 */
[----:B------:R-:W2:Y:S01]  /*290e0*/  LDL R15, [R1+0x630] ;  /* 0x00063000010f7983 */ /* 0x000ea20000100800 */
[----:B------:R-:W-:-:S03]  /*290f0*/  PRMT R29, RZ, 0x7610, R29 ;  /* 0x00007610ff1d7816 */ /* 0x000fc6000000001d */
[----:B------:R-:W0:Y:S01]  /*29100*/  S2R R8, SR_TID.X ;  /* 0x0000000000087919 */ /* 0x000e220000002100 */
[----:B--2---:R-:W-:-:S04]  /*29110*/  @!P0 LOP3.LUT R15, R15, R14, RZ, 0x3c, !PT ;  /* 0x0000000e0f0f8212 */ /* 0x004fc800078e3cff */
[----:B------:R-:W-:-:S04]  /*29120*/  @!P0 LOP3.LUT R14, R15, R14, RZ, 0x3c, !PT ;  /* 0x0000000e0f0e8212 */ /* 0x000fc800078e3cff */
[----:B------:R-:W-:Y:S01]  /*29130*/  @!P0 LOP3.LUT R15, R15, R14, RZ, 0x3c, !PT ;  /* 0x0000000e0f0f8212 */ /* 0x000fe200078e3cff */
[----:B------:R1:W-:Y:S04]  /*29140*/  STL [R1+0x2148], R27 ;  /* 0x0021481b01007387 */ /* 0x0003e80000100800 */
[----:B------:R2:W3:Y:S04]  /*29150*/  @!P0 LDG.E.U16 R29, [R14.64] ;  /* 0x0000000a0e1d8981 */ /* 0x0004e8000c1e1500 */
[----:B--2---:R-:W2:Y:S01]  /*29160*/  LDL.LU R14, [R1+0x120] ;  /* 0x00012000010e7983 */ /* 0x004ea20000300800 */
[----:B------:R-:W3:Y:S01]  /*29170*/  LDL.LU R15, [R1+0x110] ;  /* 0x00011000010f7983 */ /* 0x000ee20000300800 */
[----:B0-----:R-:W-:-:S05]  /*29180*/  LOP3.LUT R8, R8, 0x7f, RZ, 0xc0, !PT ;  /* 0x0000007f08087812 */ /* 0x001fca00078ec0ff */
[----:B-1----:R-:W-:-:S05]  /*29190*/  IMAD.SHL.U32 R27, R8, 0x2, RZ ;  /* 0x00000002081b7824 */ /* 0x002fca00078e00ff */
[----:B------:R-:W-:-:S05]  /*291a0*/  LOP3.LUT R8, R27, 0x40, RZ, 0x3c, !PT ;  /* 0x000000401b087812 */ /* 0x000fca00078e3cff */
[----:B--2---:R-:W-:Y:S01]  /*291b0*/  STS.U16 [R8+0x3c00], R14 ;  /* 0x003c000e08007388 */ /* 0x004fe20000000400 */
[----:B---3--:R-:W-:Y:S02]  /*291c0*/  STS.U16 [R8+0x4400], R15 ;  /* 0x0044000f08007388 */ /* 0x008fe40000000400 */
[----:B------:R-:W-:Y:S02]  /*291d0*/  STS.U16 [R8+0x4c00], R25 ;  /* 0x004c001908007388 */ /* 0x000fe40000000400 */
[----:B----4-:R-:W-:Y:S01]  /*291e0*/  STS.U16 [R8+0x5400], R23 ;  /* 0x0054001708007388 */ /* 0x010fe20000000400 */
[----:B------:R-:W-:Y:S01]  /*291f0*/  STS.U16 [R8+0x5c00], R21 ;  /* 0x005c001508007388 */ /* 0x000fe20000000400 */
[----:B------:R-:W-:Y:S02]  /*29200*/  STS.U16 [R8+0x6400], R19 ;  /* 0x0064001308007388 */ /* 0x000fe40000000400 */
[----:B------:R-:W-:Y:S02]  /*29210*/  STS.U16 [R8+0x6c00], R17 ;  /* 0x006c001108007388 */ /* 0x000fe40000000400 */
[----:B------:R-:W-:Y:S01]  /*29220*/  STS.U16 [R8+0x7400], R13 ;  /* 0x0074000d08007388 */ /* 0x000fe20000000400 */
[----:B------:R-:W-:Y:S01]  /*29230*/  STS.U16 [R8+0x7c00], R12 ;  /* 0x007c000c08007388 */ /* 0x000fe20000000400 */
[----:B------:R-:W-:Y:S02]  /*29240*/  STS.U16 [R8+0x8400], R11 ;  /* 0x0084000b08007388 */ /* 0x000fe40000000400 */
[----:B------:R-:W-:Y:S02]  /*29250*/  STS.U16 [R8+0x8c00], R10 ;  /* 0x008c000a08007388 */ /* 0x000fe40000000400 */
[----:B------:R0:W-:Y:S01]  /*29260*/  STS.U16 [R8+0x9400], R7 ;  /* 0x0094000708007388 */ /* 0x0001e20000000400 */
[----:B------:R1:W-:Y:S01]  /*29270*/  STS.U16 [R8+0x9c00], R6 ;  /* 0x009c000608007388 */ /* 0x0003e20000000400 */
[----:B------:R2:W-:Y:S02]  /*29280*/  STS.U16 [R8+0xa400], R5 ;  /* 0x00a4000508007388 */ /* 0x0005e40000000400 */
[----:B------:R-:W-:Y:S02]  /*29290*/  STS.U16 [R8+0xac00], R18 ;  /* 0x00ac001208007388 */ /* 0x000fe40000000400 */
[----:B------:R3:W-:Y:S01]  /*292a0*/  STS.U16 [R8+0xb400], R20 ;  /* 0x00b4001408007388 */ /* 0x0007e20000000400 */
[----:B------:R-:W-:Y:S01]  /*292b0*/  STS.U16 [R8+0xbc00], R24 ;  /* 0x00bc001808007388 */ /* 0x000fe20000000400 */
[----:B------:R-:W-:Y:S02]  /*292c0*/  STS.U16 [R8+0xc400], R26 ;  /* 0x00c4001a08007388 */ /* 0x000fe40000000400 */
[----:B------:R3:W-:Y:S01]  /*292d0*/  STS.U16 [R8+0xcc00], R28 ;  /* 0x00cc001c08007388 */ /* 0x0007e20000000400 */
[----:B0-----:R-:W4:Y:S01]  /*292e0*/  LDL.LU R7, [R1+0x38c] ;  /* 0x00038c0001077983 */ /* 0x001f220000300800 */
[----:B-1----:R-:W4:Y:S02]  /*292f0*/  LDL.LU R6, [R1+0x168] ;  /* 0x0001680001067983 */ /* 0x002f240000300800 */
[----:B--2---:R-:W2:Y:S01]  /*29300*/  LDL.LU R5, [R1+0x15c] ;  /* 0x00015c0001057983 */ /* 0x004ea20000300800 */
[----:B---3--:R-:W3:Y:S01]  /*29310*/  LDL.LU R20, [R1+0x150] ;  /* 0x0001500001147983 */ /* 0x008ee20000300800 */
        /* <DEDUP_REMOVED lines=15> */
[----:B------:R0:W-:Y:S01]  /*29410*/  STS.U16 [R8+0xd400], R22 ;  /* 0x00d4001608007388 */ /* 0x0001e20000000400 */
[----:B------:R1:W-:Y:S02]  /*29420*/  STS.U16 [R8+0xdc00], R16 ;  /* 0x00dc001008007388 */ /* 0x0003e40000000400 */
[----:B------:R1:W-:Y:S02]  /*29430*/  STS.U16 [R8+0xe400], R0 ;  /* 0x00e4000008007388 */ /* 0x0003e40000000400 */
[----:B------:R1:W-:Y:S01]  /*29440*/  STS.U16 [R8+0xec00], R2 ;  /* 0x00ec000208007388 */ /* 0x0003e20000000400 */
[----:B------:R1:W-:Y:S01]  /*29450*/  STS.U16 [R8+0xf400], R3 ;  /* 0x00f4000308007388 */ /* 0x0003e20000000400 */
[----:B------:R1:W-:Y:S03]  /*29460*/  STS.U16 [R8+0xfc00], R4 ;  /* 0x00fc000408007388 */ /* 0x0003e60000000400 */
[----:B0-----:R-:W3:Y:S01]  /*29470*/  LDL.LU R22, [R1+0xec] ;  /* 0x0000ec0001167983 */ /* 0x001ee20000300800 */
[----:B-1----:R-:W3:Y:S03]  /*29480*/  LDL.LU R16, [R1+0xfc] ;  /* 0x0000fc0001107983 */ /* 0x002ee60000300800 */
[----:B------:R-:W3:Y:S01]  /*29490*/  LDL.LU R0, [R1+0x10c] ;  /* 0x00010c0001007983 */ /* 0x000ee20000300800 */
[----:B------:R-:W3:Y:S03]  /*294a0*/  LDL.LU R2, [R1+0x11c] ;  /* 0x00011c0001027983 */ /* 0x000ee60000300800 */
[----:B------:R-:W3:Y:S01]  /*294b0*/  LDL.LU R3, [R1+0x12c] ;  /* 0x00012c0001037983 */ /* 0x000ee20000300800 */
[----:B------:R-:W3:Y:S02]  /*294c0*/  LDL.LU R8, [R1+0x2160] ;  /* 0x0021600001087983 */ /* 0x000ee40000300800 */
[----:B------:R-:W3:Y:S01]  /*294d0*/  LDL.LU R4, [R1+0x138] ;  /* 0x0001380001047983 */ /* 0x000ee20000300800 */
[----:B------:R-:W-:-:S05]  /*294e0*/  LOP3.LUT R27, R27, 0x50, RZ, 0x3c, !PT ;  /* 0x000000501b1b7812 */ /* 0x000fca00078e3cff */
[----:B----4-:R0:W-:Y:S01]  /*294f0*/  STS.U16 [R27+0x500], R7 ;  /* 0x000500071b007388 */ /* 0x0101e20000000400 */
[----:B------:R1:W-:Y:S02]  /*29500*/  STS.U16 [R27+0xd00], R6 ;  /* 0x000d00061b007388 */ /* 0x0003e40000000400 */
[----:B--2---:R2:W-:Y:S01]  /*29510*/  STS.U16 [R27+0x1500], R5 ;  /* 0x001500051b007388 */ /* 0x0045e20000000400 */
[----:B---3--:R4:W-:Y:S01]  /*29520*/  STS.U16 [R27+0x1d00], R20 ;  /* 0x001d00141b007388 */ /* 0x0089e20000000400 */
[----:B------:R4:W-:Y:S03]  /*29530*/  STS.U16 [R27+0x2500], R28 ;  /* 0x0025001c1b007388 */ /* 0x0009e60000000400 */
[----:B0-----:R-:W3:Y:S01]  /*29540*/  LDL.LU R7, [R1+0x215c] ;  /* 0x00215c0001077983 */ /* 0x001ee20000300800 */
[----:B-1----:R-:W3:Y:S02]  /*29550*/  LDL.LU R6, [R1+0x2158] ;  /* 0x0021580001067983 */ /* 0x002ee40000300800 */
[----:B--2---:R-:W2:Y:S01]  /*29560*/  LDL.LU R5, [R1+0x2154] ;  /* 0x0021540001057983 */ /* 0x004ea20000300800 */
[----:B----4-:R-:W4:Y:S01]  /*29570*/  LDL.LU R20, [R1+0x2150] ;  /* 0x0021500001147983 */ /* 0x010f220000300800 */
[----:B------:R-:W2:Y:S03]  /*29580*/  LDL.LU R28, [R1+0x214c] ;  /* 0x00214c00011c7983 */ /* 0x000ea60000300800 */
[----:B------:R-:W-:Y:S01]  /*29590*/  STS.U16 [R27+0x2d00], R4 ;  /* 0x002d00041b007388 */ /* 0x000fe20000000400 */
[----:B------:R-:W-:Y:S02]  /*295a0*/  STS.U16 [R27+0x3500], R3 ;  /* 0x003500031b007388 */ /* 0x000fe40000000400 */
[----:B------:R-:W-:Y:S02]  /*295b0*/  STS.U16 [R27+0x3d00], R2 ;  /* 0x003d00021b007388 */ /* 0x000fe40000000400 */
[----:B------:R-:W-:Y:S01]  /*295c0*/  STS.U16 [R27+0x4500], R0 ;  /* 0x004500001b007388 */ /* 0x000fe20000000400 */
        /* <DEDUP_REMOVED lines=8> */
[----:B------:R0:W-:Y:S01]  /*29650*/  STS.U16 [R27+0x8d00], R17 ;  /* 0x008d00111b007388 */ /* 0x0001e20000000400 */
[----:B------:R-:W-:Y:S02]  /*29660*/  STS.U16 [R27+0x9500], R13 ;  /* 0x0095000d1b007388 */ /* 0x000fe40000000400 */
[----:B------:R1:W-:Y:S01]  /*29670*/  STS.U16 [R27+0x9d00], R26 ;  /* 0x009d001a1b007388 */ /* 0x0003e20000000400 */
[----:B0-----:R-:W3:Y:S04]  /*29680*/  LDL.LU R17, [R1+0x388] ;  /* 0x0003880001117983 */ /* 0x001ee80000300800 */
[----:B-1----:R-:W0:Y:S01]  /*29690*/  S2R R26, SR_TID.X ;  /* 0x00000000001a7919 */ /* 0x002e220000002100 */
[----:B------:R1:W-:Y:S02]  /*296a0*/  STS.U16 [R27+0xa500], R12 ;  /* 0x00a5000c1b007388 */ /* 0x0003e40000000400 */
[----:B------:R-:W3:Y:S02]  /*296b0*/  LDL.LU R13, [R1+0x164] ;  /* 0x00016400010d7983 */ /* 0x000ee40000300800 */
[----:B------:R1:W-:Y:S01]  /*296c0*/  STS.U16 [R27+0xad00], R11 ;  /* 0x00ad000b1b007388 */ /* 0x0003e20000000400 */
[----:B------:R1:W-:Y:S01]  /*296d0*/  STS.U16 [R27+0xb500], R10 ;  /* 0x00b5000a1b007388 */ /* 0x0003e20000000400 */
[----:B------:R1:W-:Y:S02]  /*296e0*/  STS.U16 [R27+0xbd00], R18 ;  /* 0x00bd00121b007388 */ /* 0x0003e40000000400 */
[----:B------:R-:W-:Y:S01]  /*296f0*/  STS.U16 [R27+0xc500], R24 ;  /* 0x00c500181b007388 */ /* 0x000fe20000000400 */
[----:B-1----:R-:W3:Y:S01]  /*29700*/  LDL.LU R12, [R1+0x158] ;  /* 0x00015800010c7983 */ /* 0x002ee20000300800 */
[----:B------:R-:W3:Y:S02]  /*29710*/  LDL.LU R11, [R1+0x14c] ;  /* 0x00014c00010b7983 */ /* 0x000ee40000300800 */
[----:B------:R-:W3:Y:S01]  /*29720*/  LDL.LU R10, [R1+0x140] ;  /* 0x00014000010a7983 */ /* 0x000ee20000300800 */
[----:B------:R-:W3:Y:S01]  /*29730*/  LDL.LU R18, [R1+0x134] ;  /* 0x0001340001127983 */ /* 0x000ee20000300800 */
[----:B0-----:R-:W-:-:S05]  /*29740*/  LOP3.LUT R26, R26, 0x7f, RZ, 0xc0, !PT ;  /* 0x0000007f1a1a7812 */ /* 0x001fca00078ec0ff */
[----:B------:R-:W-:Y:S02]  /*29750*/  IMAD.SHL.U32 R0, R26, 0x2, RZ ;  /* 0x000000021a007824 */ /* 0x000fe400078e00ff */
[----:B------:R-:W3:Y:S04]  /*29760*/  LDL.LU R26, [R1+0x128] ;  /* 0x00012800011a7983 */ /* 0x000ee80000300800 */
[----:B--2---:R0:W-:Y:S04]  /*29770*/  STS.U16 [R27+0xcd00], R28 ;  /* 0x00cd001c1b007388 */ /* 0x0041e80000000400 */
[----:B0-----:R-:W2:Y:S01]  /*29780*/  LDL.LU R28, [R1+0xb8] ;  /* 0x0000b800011c7983 */ /* 0x001ea20000300800 */
[----:B------:R-:W2:Y:S02]  /*29790*/  LDL.LU R4, [R1+0xa8] ;  /* 0x0000a80001047983 */ /* 0x000ea40000300800 */
[----:B------:R-:W2:Y:S02]  /*297a0*/  LDL.LU R3, [R1+0x98] ;  /* 0x0000980001037983 */ /* 0x000ea40000300800 */
[----:B------:R-:W2:Y:S01]  /*297b0*/  LDL.LU R2, [R1+0x88] ;  /* 0x0000880001027983 */ /* 0x000ea20000300800 */
[----:B------:R-:W2:Y:S01]  /*297c0*/  LDL.LU R16, [R1+0x78] ;  /* 0x0000780001107983 */ /* 0x000ea20000300800 */
[----:B------:R-:W2:Y:S02]  /*297d0*/  LDL.LU R22, [R1+0x68] ;  /* 0x0000680001167983 */ /* 0x000ea40000300800 */
[----:B------:R-:W2:Y:S02]  /*297e0*/  LDL.LU R14, [R1+0x58] ;  /* 0x00005800010e7983 */ /* 0x000ea40000300800 */
[----:B------:R-:W2:Y:S01]  /*297f0*/  LDL.LU R15, [R1+0x48] ;  /* 0x00004800010f7983 */ /* 0x000ea20000300800 */
[----:B------:R-:W2:Y:S01]  /*29800*/  LDL.LU R23, [R1+0x38] ;  /* 0x0000380001177983 */ /* 0x000ea20000300800 */
[----:B------:R-:W2:Y:S02]  /*29810*/  LDL.LU R21, [R1+0x28] ;  /* 0x0000280001157983 */ /* 0x000ea40000300800 */
[----:B------:R-:W2:Y:S02]  /*29820*/  LDL.LU R19, [R1+0x18] ;  /* 0x0000180001137983 */ /* 0x000ea40000300800 */
[----:B------:R-:W2:Y:S01]  /*29830*/  LDL.LU R24, [R1+0x8] ;  /* 0x0000080001187983 */ /* 0x000ea20000300800 */
[----:B----4-:R0:W-:Y:S01]  /*29840*/  STS.U16 [R27+0xd500], R20 ;  /* 0x00d500141b007388 */ /* 0x0101e20000000400 */
[----:B------:R1:W-:Y:S02]  /*29850*/  STS.U16 [R27+0xdd00], R5 ;  /* 0x00dd00051b007388 */ /* 0x0003e40000000400 */
[----:B---3--:R3:W-:Y:S01]  /*29860*/  STS.U16 [R27+0xe500], R6 ;  /* 0x00e500061b007388 */ /* 0x0087e20000000400 */
[----:B------:R4:W-:Y:S04]  /*29870*/  STS.U16 [R27+0xed00], R7 ;  /* 0x00ed00071b007388 */ /* 0x0009e80000000400 */
[----:B------:R3:W-:Y:S01]  /*29880*/  STS.U16 [R27+0xf500], R8 ;  /* 0x00f500081b007388 */ /* 0x0007e20000000400 */
[----:B------:R3:W-:Y:S03]  /*29890*/  STS.U16 [R27+0xfd00], R9 ;  /* 0x00fd00091b007388 */ /* 0x0007e60000000400 */
[----:B0-----:R-:W2:Y:S01]  /*298a0*/  LDL.LU R20, [R1+0xc8] ;  /* 0x0000c80001147983 */ /* 0x001ea20000300800 */
[----:B-1----:R-:W2:Y:S03]  /*298b0*/  LDL.LU R5, [R1+0xd8] ;  /* 0x0000d80001057983 */ /* 0x002ea60000300800 */
[----:B---3--:R-:W3:Y:S01]  /*298c0*/  LDL.LU R6, [R1+0xe8] ;  /* 0x0000e80001067983 */ /* 0x008ee20000300800 */
[----:B----4-:R-:W4:Y:S03]  /*298d0*/  LDL.LU R7, [R1+0xf8] ;  /* 0x0000f80001077983 */ /* 0x010f260000300800 */
[----:B------:R-:W2:Y:S01]  /*298e0*/  LDL.LU R8, [R1+0x108] ;  /* 0x0001080001087983 */ /* 0x000ea20000300800 */
[----:B------:R-:W2:Y:S02]  /*298f0*/  LDL.LU R27, [R1+0x2148] ;  /* 0x00214800011b7983 */ /* 0x000ea40000300800 */
[----:B------:R-:W2:Y:S01]  /*29900*/  LDL.LU R9, [R1+0x118] ;  /* 0x0001180001097983 */ /* 0x000ea20000300800 */
[----:B------:R-:W-:-:S05]  /*29910*/  LOP3.LUT R25, R0, 0x60, RZ, 0x3c, !PT ;  /* 0x0000006000197812 */ /* 0x000fca00078e3cff */
[----:B------:R0:W-:Y:S01]  /*29920*/  STS.U16 [R25+0x600], R17 ;  /* 0x0006001119007388 */ /* 0x0001e20000000400 */
[----:B------:R1:W-:Y:S03]  /*29930*/  STS.U16 [R25+0xe00], R13 ;  /* 0x000e000d19007388 */ /* 0x0003e60000000400 */
[----:B0-----:R-:W3:Y:S01]  /*29940*/  LDL.LU R17, [R1+0x2144] ;  /* 0x0021440001117983 */ /* 0x001ee20000300800 */
[----:B-1----:R-:W3:Y:S03]  /*29950*/  LDL.LU R13, [R1+0x2140] ;  /* 0x00214000010d7983 */ /* 0x002ee60000300800 */
[----:B------:R0:W-:Y:S01]  /*29960*/  STS.U16 [R25+0x1600], R12 ;  /* 0x0016000c19007388 */ /* 0x0001e20000000400 */
[----:B------:R1:W-:Y:S02]  /*29970*/  STS.U16 [R25+0x1e00], R11 ;  /* 0x001e000b19007388 */ /* 0x0003e40000000400 */
[----:B------:R1:W-:Y:S02]  /*29980*/  STS.U16 [R25+0x2600], R10 ;  /* 0x0026000a19007388 */ /* 0x0003e40000000400 */
[----:B------:R1:W-:Y:S01]  /*29990*/  STS.U16 [R25+0x2e00], R18 ;  /* 0x002e001219007388 */ /* 0x0003e20000000400 */
[----:B0-----:R-:W3:Y:S01]  /*299a0*/  LDL.LU R12, [R1+0x213c] ;  /* 0x00213c00010c7983 */ /* 0x001ee20000300800 */
[----:B-1----:R-:W3:Y:S02]  /*299b0*/  LDL.LU R11, [R1+0x2138] ;  /* 0x00213800010b7983 */ /* 0x002ee40000300800 */
[----:B------:R-:W3:Y:S02]  /*299c0*/  LDL.LU R10, [R1+0x2134] ;  /* 0x00213400010a7983 */ /* 0x000ee40000300800 */
[----:B------:R-:W3:Y:S01]  /*299d0*/  LDL.LU R18, [R1+0x2130] ;  /* 0x0021300001127983 */ /* 0x000ee20000300800 */
[----:B------:R0:W-:Y:S04]  /*299e0*/  STS.U16 [R25+0x3600], R26 ;  /* 0x0036001a19007388 */ /* 0x0001e80000000400 */
[----:B0-----:R-:W3:Y:S04]  /*299f0*/  LDL.LU R26, [R1+0x212c] ;  /* 0x00212c00011a7983 */ /* 0x001ee80000300800 */
[----:B--2---:R-:W-:Y:S01]  /*29a00*/  STS.U16 [R25+0x3e00], R9 ;  /* 0x003e000919007388 */ /* 0x004fe20000000400 */
[----:B------:R-:W-:Y:S02]  /*29a10*/  STS.U16 [R25+0x4600], R8 ;  /* 0x0046000819007388 */ /* 0x000fe40000000400 */
[----:B----4-:R-:W-:Y:S02]  /*29a20*/  STS.U16 [R25+0x4e00], R7 ;  /* 0x004e000719007388 */ /* 0x010fe40000000400 */
[----:B---3--:R-:W-:Y:S01]  /*29a30*/  STS.U16 [R25+0x5600], R6 ;  /* 0x0056000619007388 */ /* 0x008fe20000000400 */
        /* <DEDUP_REMOVED lines=10> */
[----:B------:R0:W-:Y:S02]  /*29ae0*/  STS.U16 [R25+0xae00], R23 ;  /* 0x00ae001719007388 */ /* 0x0001e40000000400 */
[----:B------:R1:W-:Y:S01]  /*29af0*/  STS.U16 [R25+0xb600], R21 ;  /* 0x00b6001519007388 */ /* 0x0003e20000000400 */
[----:B------:R2:W-:Y:S01]  /*29b00*/  STS.U16 [R25+0xbe00], R19 ;  /* 0x00be001319007388 */ /* 0x0005e20000000400 */
[----:B------:R3:W-:Y:S03]  /*29b10*/  STS.U16 [R25+0xc600], R24 ;  /* 0x00c6001819007388 */ /* 0x0007e60000000400 */
[----:B0-----:R-:W4:Y:S01]  /*29b20*/  LDL.LU R23, [R1+0x16c] ;  /* 0x00016c0001177983 */ /* 0x001f220000300800 */
[----:B-1----:R-:W4:Y:S02]  /*29b30*/  LDL.LU R21, [R1+0x160] ;  /* 0x0001600001157983 */ /* 0x002f240000300800 */
[----:B--2---:R-:W2:Y:S02]  /*29b40*/  LDL.LU R19, [R1+0x154] ;  /* 0x0001540001137983 */ /* 0x004ea40000300800 */
[----:B---3--:R-:W3:Y:S01]  /*29b50*/  LDL.LU R24, [R1+0x148] ;  /* 0x0001480001187983 */ /* 0x008ee20000300800 */
        /* <DEDUP_REMOVED lines=13> */
[----:B------:R-:W3:Y:S03]  /*29c30*/  LDL.LU R15, [R1+0x4] ;  /* 0x00000400010f7983 */ /* 0x000ee60000300800 */
        /* <DEDUP_REMOVED lines=11> */
[----:B------:R-:W3:Y:S03]  /*29cf0*/  LDL.LU R13, [R1+0x130] ;  /* 0x00013000010d7983 */ /* 0x000ee60000300800 */
[----:B------:R0:W-:Y:S04]  /*29d00*/  STS.U16 [R25+0xfe00], R17 ;  /* 0x00fe001119007388 */ /* 0x0001e80000000400 */
[----:B0-----:R-:W3:Y:S01]  /*29d10*/  LDL.LU R25, [R1+0x2128] ;  /* 0x0021280001197983 */ /* 0x001ee20000300800 */
[----:B------:R-:W3:Y:S01]  /*29d20*/  LDL.LU R17, [R1+0x13c] ;  /* 0x00013c0001117983 */ /* 0x000ee20000300800 */
[----:B------:R-:W-:-:S05]  /*29d30*/  LOP3.LUT R0, R0, 0x70, RZ, 0x3c, !PT ;  /* 0x0000007000007812 */ /* 0x000fca00078e3cff */
[----:B----4-:R0:W-:Y:S01]  /*29d40*/  STS.U16 [R0+0x700], R23 ;  /* 0x0007001700007388 */ /* 0x0101e20000000400 */
[----:B------:R1:W-:Y:S02]  /*29d50*/  STS.U16 [R0+0xf00], R21 ;  /* 0x000f001500007388 */ /* 0x0003e40000000400 */
[----:B--2---:R2:W-:Y:S02]  /*29d60*/  STS.U16 [R0+0x1700], R19 ;  /* 0x0017001300007388 */ /* 0x0045e40000000400 */
[----:B---3--:R3:W-:Y:S01]  /*29d70*/  STS.U16 [R0+0x1f00], R24 ;  /* 0x001f001800007388 */ /* 0x0087e20000000400 */
[----:B0-----:R-:W4:Y:S01]  /*29d80*/  LDL.LU R23, [R1+0x2124] ;  /* 0x0021240001177983 */ /* 0x001f220000300800 */
[----:B-1----:R-:W4:Y:S02]  /*29d90*/  LDL.LU R21, [R1+0x2120] ;  /* 0x0021200001157983 */ /* 0x002f240000300800 */
[----:B--2---:R-:W2:Y:S01]  /*29da0*/  LDL.LU R19, [R1+0x211c] ;  /* 0x00211c0001137983 */ /* 0x004ea20000300800 */
[----:B---3--:R-:W3:Y:S04]  /*29db0*/  LDL.LU R24, [R1+0x2118] ;  /* 0x0021180001187983 */ /* 0x008ee80000300800 */
        /* <DEDUP_REMOVED lines=13> */
[----:B------:R0:W-:Y:S02]  /*29e90*/  STS.U16 [R0+0x8f00], R28 ;  /* 0x008f001c00007388 */ /* 0x0001e40000000400 */
[----:B------:R1:W-:Y:S02]  /*29ea0*/  STS.U16 [R0+0x9700], R2 ;  /* 0x0097000200007388 */ /* 0x0003e40000000400 */
[----:B------:R-:W-:Y:S01]  /*29eb0*/  STS.U16 [R0+0x9f00], R4 ;  /* 0x009f000400007388 */ /* 0x000fe20000000400 */
[----:B------:R-:W-:Y:S01]  /*29ec0*/  STS.U16 [R0+0xa700], R3 ;  /* 0x00a7000300007388 */ /* 0x000fe20000000400 */
[----:B------:R-:W-:Y:S02]  /*29ed0*/  STS.U16 [R0+0xaf00], R16 ;  /* 0x00af001000007388 */ /* 0x000fe40000000400 */
[----:B------:R-:W-:Y:S02]  /*29ee0*/  STS.U16 [R0+0xb700], R22 ;  /* 0x00b7001600007388 */ /* 0x000fe40000000400 */
[----:B------:R-:W-:Y:S01]  /*29ef0*/  STS.U16 [R0+0xbf00], R14 ;  /* 0x00bf000e00007388 */ /* 0x000fe20000000400 */
[----:B------:R-:W-:Y:S04]  /*29f00*/  STS.U16 [R0+0xc700], R15 ;  /* 0x00c7000f00007388 */ /* 0x000fe80000000400 */
[----:B0-----:R-:W4:Y:S04]  /*29f10*/  LDL R28, [R1+0x380] ;  /* 0x00038000011c7983 */ /* 0x001f280000100800 */
[----:B-1----:R-:W4:Y:S04]  /*29f20*/  LDL R2, [R1+0x37c] ;  /* 0x00037c0001027983 */ /* 0x002f280000100800 */
[----:B---3--:R-:W-:Y:S01]  /*29f30*/  STS.U16 [R0+0xcf00], R24 ;  /* 0x00cf001800007388 */ /* 0x008fe20000000400 */
[----:B--2---:R-:W-:Y:S02]  /*29f40*/  STS.U16 [R0+0xd700], R19 ;  /* 0x00d7001300007388 */ /* 0x004fe40000000400 */
[----:B----4-:R-:W-:Y:S02]  /*29f50*/  STS.U16 [R0+0xdf00], R21 ;  /* 0x00df001500007388 */ /* 0x010fe40000000400 */
[----:B------:R-:W-:Y:S01]  /*29f60*/  STS.U16 [R0+0xe700], R23 ;  /* 0x00e7001700007388 */ /* 0x000fe20000000400 */
[----:B------:R0:W-:Y:S01]  /*29f70*/  STS.U16 [R0+0xef00], R25 ;  /* 0x00ef001900007388 */ /* 0x0001e20000000400 */
[----:B------:R1:W-:Y:S03]  /*29f80*/  STS.U16 [R0+0xf700], R27 ;  /* 0x00f7001b00007388 */ /* 0x0003e60000000400 */
[----:B0-----:R-:W2:Y:S01]  /*29f90*/  LDL.LU.64 R24, [R1+0x290] ;  /* 0x0002900001187983 */ /* 0x001ea20000300a00 */
[----:B-1----:R-:W3:Y:S02]  /*29fa0*/  LDL.LU.64 R26, [R1+0x298] ;  /* 0x00029800011a7983 */ /* 0x002ee40000300a00 */
[----:B------:R-:W-:Y:S02]  /*29fb0*/  STS.U16 [R0+0xff00], R29 ;  /* 0x00ff001d00007388 */ /* 0x000fe40000000400 */
[----:B------:R-:W-:Y:S06]  /*29fc0*/  BAR.SYNC.DEFER_BLOCKING 0x0 ;  /* 0x0000000000007b1d */ /* 0x000fec0000010000 */
[----:B------:R-:W-:Y:S04]  /*29fd0*/  LDSM.16.MT88.4 R20, [R28+0x10000] ;  /* 0x010000001c14783b */ /* 0x000fe80000004200 */
[----:B------:R-:W0:Y:S04]  /*29fe0*/  LDSM.16.M88.4 R4, [R2+0x4000] ;  /* 0x004000000204783b */ /* 0x000e280000000200 */
[----:B------:R-:W1:Y:S04]  /*29ff0*/  LDSM.16.M88.4 R8, [R2] ;  /* 0x000000000208783b */ /* 0x000e680000000200 */
[----:B------:R-:W4:Y:S01]  /*2a000*/  LDSM.16.M88.4 R12, [R2+0x2000] ;  /* 0x00200000020c783b */ /* 0x000f220000000200 */
[----:B0-----:R-:W-:-:S03]  /*2a010*/  IMAD.MOV.U32 R16, RZ, RZ, R4 ;  /* 0x000000ffff107224 */ /* 0x001fc600078e0004 */
[----:B---3--:R-:W-:Y:S01]  /*2a020*/  STL.64 [R1+0x2110], R26 ;  /* 0x0021101a01007387 */ /* 0x008fe20000100a00 */
[----:B--2---:R-:W-:Y:S02]  /*2a030*/  STL.64 [R1+0x2108], R24 ;  /* 0x0021081801007387 */ /* 0x004fe40000100a00 */
[----:B------:R-:W0:Y:S04]  /*2a040*/  LDSM.16.M88.4 R24, [R2+0xa000] ;  /* 0x00a000000218783b */ /* 0x000e280000000200 */
[----:B------:R-:W2:Y:S01]  /*2a050*/  LDL R29, [R1+0xe3c] ;  /* 0x000e3c00011d7983 */ /* 0x000ea20000100800 */
[----:B------:R-:W3:Y:S01]  /*2a060*/  LDL R0, [R1+0xe38] ;  /* 0x000e380001007983 */ /* 0x000ee20000100800 */
[----:B------:R-:W-:Y:S02]  /*2a070*/  STL [R1+0x20c8], R28 ;  /* 0x0020c81c01007387 */ /* 0x000fe40000100800 */
[----:B-1----:R-:W-:Y:S02]  /*2a080*/  STL.64 [R1+0xa0], R8 ;  /* 0x0000a00801007387 */ /* 0x002fe40000100a00 */
[----:B------:R-:W-:Y:S01]  /*2a090*/  STL.64 [R1+0xa8], R10 ;  /* 0x0000a80a01007387 */ /* 0x000fe20000100a00 */
[----:B------:R-:W-:Y:S01]  /*2a0a0*/  STL.64 [R1+0x80], R4 ;  /* 0x0000800401007387 */ /* 0x000fe20000100a00 */
[----:B------:R-:W-:Y:S02]  /*2a0b0*/  STL.64 [R1+0x88], R6 ;  /* 0x0000880601007387 */ /* 0x000fe40000100a00 */
[----:B------:R1:W-:Y:S02]  /*2a0c0*/  STL [R1+0x2100], R16 ;  /* 0x0021001001007387 */ /* 0x0003e40000100800 */
[----:B------:R-:W-:Y:S01]  /*2a0d0*/  IMAD.MOV.U32 R3, RZ, RZ, R5 ;  /* 0x000000ffff037224 */ /* 0x000fe200078e0005 */
[----:B------:R-:W-:Y:S04]  /*2a0e0*/  LDSM.16.M88.4 R8, [R2+0x8000] ;  /* 0x008000000208783b */ /* 0x000fe80000000200 */
[----:B------:R-:W2:Y:S04]  /*2a0f0*/  LDSM.16.M88.4 R4, [R2+0x6000] ;  /* 0x006000000204783b */ /* 0x000ea80000000200 */
[----:B-1----:R-:W2:Y:S01]  /*2a100*/  LDL.64 R16, [R1+0xa0] ;  /* 0x0000a00001107983 */ /* 0x002ea20000100a00 */
[----:B----4-:R-:W-:Y:S02]  /*2a110*/  STL.64 [R1+0x90], R12 ;  /* 0x0000900c01007387 */ /* 0x010fe40000100a00 */
[----:B------:R-:W-:Y:S01]  /*2a120*/  STL.64 [R1+0x98], R14 ;  /* 0x0000980e01007387 */ /* 0x000fe20000100a00 */
[----:B0-----:R-:W-:Y:S01]  /*2a130*/  STL.64 [R1+0x50], R24 ;  /* 0x0000501801007387 */ /* 0x001fe20000100a00 */
[----:B------:R0:W-:Y:S03]  /*2a140*/  STL.64 [R1+0x58], R26 ;  /* 0x0000581a01007387 */ /* 0x0001e60000100a00 */
[----:B0-----:R-:W2:Y:S01]  /*2a150*/  LDL.LU.64 R26, [R1+0x2110] ;  /* 0x00211000011a7983 */ /* 0x001ea20000300a00 */
[----:B------:R-:W2:Y:S02]  /*2a160*/  LDL.LU.64 R24, [R1+0x2108] ;  /* 0x0021080001187983 */ /* 0x000ea40000300a00 */
[----:B--2---:R-:W-:Y:S11]  /*2a170*/  HMMA.16816.F32.BF16 R24, R20, R16, R24 ;  /* 0x000000101418723c */ /* 0x004ff60000041818 */
[----:B------:R-:W-:Y:S11]  /*2a180*/  @!UPT UIADD3 URZ, URZ, URZ, URZ ;  /* 0x0000003f3f3ff290 */ /* 0x000ff6000fffe03f */
[----:B------:R-:W-:Y:S01]  /*2a190*/  @!UPT UIADD3 URZ, URZ, URZ, URZ ;  /* 0x0000003f3f3ff290 */ /* 0x000fe2000fffe03f */
[----:B------:R-:W-:Y:S01]  /*2a1a0*/  STL.64 [R1+0x130], R24 ;  /* 0x0001301801007387 */ /* 0x000fe20000100a00 */
[----:B------:R0:W-:Y:S02]  /*2a1b0*/  STL.64 [R1+0x138], R26 ;  /* 0x0001381a01007387 */ /* 0x0001e40000100a00 */
[----:B0-----:R-:W-:Y:S02]  /*2a1c0*/  IMAD.MOV.U32 R27, RZ, RZ, R16 ;  /* 0x000000ffff1b7224 */ /* 0x001fe400078e0010 */
[----:B------:R-:W2:Y:S01]  /*2a1d0*/  LDL.LU R16, [R1+0x2100] ;  /* 0x0021000001107983 */ /* 0x000ea20000300800 */
[----:B------:R-:W-:Y:S02]  /*2a1e0*/  STL.64 [R1+0x70], R4 ;  /* 0x0000700401007387 */ /* 0x000fe40000100a00 */
[----:B------:R-:W-:Y:S02]  /*2a1f0*/  STL.64 [R1+0x78], R6 ;  /* 0x0000780601007387 */ /* 0x000fe40000100a00 */
[----:B------:R0:W-:Y:S02]  /*2a200*/  STL.64 [R1+0x20e0], R4 ;  /* 0x0020e00401007387 */ /* 0x0001e40000100a00 */
[----:B0-----:R-:W-:-:S02]  /*2a210*/  IMAD.MOV.U32 R5, RZ, RZ, R3 ;  /* 0x000000ffff057224 */ /* 0x001fc400078e0003 */
[----:B--2---:R-:W-:-:S05]  /*2a220*/  IMAD.MOV.U32 R4, RZ, RZ, R16 ;  /* 0x000000ffff047224 */ /* 0x004fca00078e0010 */
[----:B------:R0:W-:Y:S04]  /*2a230*/  STL.64 [R1+0x20f8], R4 ;  /* 0x0020f80401007387 */ /* 0x0001e80000100a00 */
[----:B0-----:R-:W2:Y:S01]  /*2a240*/  LDL.LU.64 R4, [R1+0x2a0] ;  /* 0x0002a00001047983 */ /* 0x001ea20000300a00 */
[----:B------:R-:W2:Y:S02]  /*2a250*/  LDL.LU.64 R6, [R1+0x2a8] ;  /* 0x0002a80001067983 */ /* 0x000ea40000300a00 */
[----:B------:R-:W-:Y:S02]  /*2a260*/  STL.64 [R1+0x60], R8 ;  /* 0x0000600801007387 */ /* 0x000fe40000100a00 */
[----:B------:R-:W-:Y:S01]  /*2a270*/  STL.64 [R1+0x68], R10 ;  /* 0x0000680a01007387 */ /* 0x000fe20000100a00 */
[----:B------:R0:W-:Y:S04]  /*2a280*/  STL.64 [R1+0x20d8], R8 ;  /* 0x0020d80801007387 */ /* 0x0001e80000100a00 */
[----:B0-----:R-:W4:Y:S01]  /*2a290*/  LDL.LU.64 R8, [R1+0x310] ;  /* 0x0003100001087983 */ /* 0x001f220000300a00 */
[----:B------:R-:W3:Y:S02]  /*2a2a0*/  LDL.LU.64 R10, [R1+0x318] ;  /* 0x00031800010a7983 */ /* 0x000ee40000300a00 */
[----:B------:R-:W-:-:S02]  /*2a2b0*/  IMAD.MOV.U32 R26, RZ, RZ, R17 ;  /* 0x000000ffff1a7224 */ /* 0x000fc400078e0011 */
[----:B------:R-:W-:Y:S01]  /*2a2c0*/  LDSM.16.M88.4 R16, [R2+0xc000] ;  /* 0x00c000000210783b */ /* 0x000fe20000000200 */
[----:B--2---:R-:W-:Y:S03]  /*2a2d0*/  HMMA.16816.F32.BF16 R4, R20, R12, R4 ;  /* 0x0000000c1404723c */ /* 0x004fe60000041804 */
[----:B---3--:R-:W-:Y:S01]  /*2a2e0*/  STL.64 [R1+0x20f0], R10 ;  /* 0x0020f00a01007387 */ /* 0x008fe20000100a00 */
[----:B----4-:R0:W-:Y:S03]  /*2a2f0*/  STL.64 [R1+0x20e8], R8 ;  /* 0x0020e80801007387 */ /* 0x0101e60000100a00 */
[----:B0-----:R-:W2:Y:S01]  /*2a300*/  LDL.LU.64 R8, [R1+0x320] ;  /* 0x0003200001087983 */ /* 0x001ea20000300a00 */
[----:B------:R-:W2:Y:S02]  /*2a310*/  LDL.LU.64 R10, [R1+0x328] ;  /* 0x00032800010a7983 */ /* 0x000ea40000300a00 */
[----:B------:R-:W-:Y:S11]  /*2a320*/  STL [R1+0x20b8], R26 ;  /* 0x0020b81a01007387 */ /* 0x000ff60000100800 */
[----:B------:R-:W-:Y:S02]  /*2a330*/  @!UPT UIADD3 URZ, URZ, URZ, URZ ;  /* 0x0000003f3f3ff290 */ /* 0x000fe4000fffe03f */
[----:B------:R0:W-:Y:S01]  /*2a340*/  STL.64 [R1+0x120], R4 ;  /* 0x0001200401007387 */ /* 0x0001e20000100a00 */
[----:B------:R-:W-:Y:S04]  /*2a350*/  STL.64 [R1+0x128], R6 ;  /* 0x0001280601007387 */ /* 0x000fe80000100a00 */
[----:B0-----:R-:W2:Y:S01]  /*2a360*/  LDL.LU.64 R4, [R1+0x20f8] ;  /* 0x0020f80001047983 */ /* 0x001ea20000300a00 */
[----:B------:R-:W-:Y:S02]  /*2a370*/  IMAD.MOV.U32 R26, RZ, RZ, R12 ;  /* 0x000000ffff1a7224 */ /* 0x000fe400078e000c */
[----:B------:R-:W0:Y:S01]  /*2a380*/  LDSM.16.M88.4 R12, [R2+0xe000] ;  /* 0x00e00000020c783b */ /* 0x000e220000000200 */
[----:B------:R-:W1:Y:S04]  /*2a390*/  S2R R3, SR_TID.X ;  /* 0x0000000000037919 */ /* 0x000e680000002100 */
[----:B0-----:R-:W-:Y:S01]  /*2a3a0*/  STL.64 [R1], R12 ;  /* 0x0000000c01007387 */ /* 0x001fe20000100a00 */
[----:B------:R1:W-:Y:S02]  /*2a3b0*/  STL.64 [R1+0x8], R14 ;  /* 0x0000080e01007387 */ /* 0x0003e40000100a00 */
[----:B------:R-:W-:Y:S02]  /*2a3c0*/  STL.64 [R1+0x48], R18 ;  /* 0x0000481201007387 */ /* 0x000fe40000100a00 */
[----:B------:R0:W-:Y:S02]  /*2a3d0*/  STL.64 [R1+0x20d0], R16 ;  /* 0x0020d01001007387 */ /* 0x0001e40000100a00 */
[----:B------:R-:W-:Y:S01]  /*2a3e0*/  IMAD.MOV.U32 R28, RZ, RZ, R13 ;  /* 0x000000ffff1c7224 */ /* 0x000fe200078e000d */
[C---:B-1----:R-:W-:Y:S01]  /*2a3f0*/  LOP3.LUT R15, R3.reuse, 0x7, RZ, 0xc0, !PT ;  /* 0x00000007030f7812 */ /* 0x042fe200078ec0ff */
[----:B------:R-:W-:Y:S01]  /*2a400*/  IMAD.SHL.U32 R14, R3, 0x2, RZ ;  /* 0x00000002030e7824 */ /* 0x000fe200078e00ff */
[----:B0-----:R-:W3:Y:S01]  /*2a410*/  LDL.LU.64 R16, [R1+0x330] ;  /* 0x0003300001107983 */ /* 0x001ee20000300a00 */
[----:B------:R-:W3:Y:S02]  /*2a420*/  LDL.LU.64 R18, [R1+0x338] ;  /* 0x0003380001127983 */ /* 0x000ee40000300a00 */
[----:B------:R-:W4:Y:S02]  /*2a430*/  LDL.LU.64 R12, [R1+0x340] ;  /* 0x00034000010c7983 */ /* 0x000f240000300a00 */
[----:B------:R-:W-:-:S05]  /*2a440*/  IMAD R15, R15, 0x90, RZ ;  /* 0x000000900f0f7824 */ /* 0x000fca00078e02ff */
[----:B------:R-:W-:Y:S02]  /*2a450*/  LOP3.LUT R24, R15, 0x10, R14, 0x78, !PT ;  /* 0x000000100f187812 */ /* 0x000fe400078e780e */
[----:B------:R-:W4:Y:S01]  /*2a460*/  LDL.LU.64 R14, [R1+0x348] ;  /* 0x00034800010e7983 */ /* 0x000f220000300a00 */
[----:B------:R-:W-:Y:S01]  /*2a470*/  STL [R1+0x18f8], R2 ;  /* 0x0018f80201007387 */ /* 0x000fe20000100800 */
[C---:B--2---:R-:W-:Y:S02]  /*2a480*/  HMMA.16816.F32.BF16 R4, R20.reuse, R4, R8 ;  /* 0x000000041404723c */ /* 0x044fe40000041808 */
[----:B------:R-:W2:Y:S01]  /*2a490*/  LDL.LU.64 R10, [R1+0x20f0] ;  /* 0x0020f000010a7983 */ /* 0x000ea20000300a00 */
[----:B------:R-:W2:Y:S11]  /*2a4a0*/  LDL.LU.64 R8, [R1+0x20e8] ;  /* 0x0020e80001087983 */ /* 0x000eb60000300a00 */
[----:B------:R-:W-:Y:S09]  /*2a4b0*/  @!UPT UIADD3 URZ, URZ, URZ, URZ ;  /* 0x0000003f3f3ff290 */ /* 0x000ff2000fffe03f */
[----:B------:R0:W-:Y:S01]  /*2a4c0*/  STL.64 [R1+0x110], R4 ;  /* 0x0001100401007387 */ /* 0x0001e20000100a00 */
[----:B------:R2:W-:Y:S03]  /*2a4d0*/  STL.64 [R1+0x118], R6 ;  /* 0x0001180601007387 */ /* 0x0005e60000100a00 */
[----:B0-----:R-:W2:Y:S02]  /*2a4e0*/  LDL.LU.64 R4, [R1+0x20e0] ;  /* 0x0020e00001047983 */ /* 0x001ea40000300a00 */
[----:B--2---:R-:W-:Y:S02]  /*2a4f0*/  HMMA.16816.F32.BF16 R4, R20, R4, R8 ;  /* 0x000000041404723c */ /* 0x004fe40000041808 */
[----:B------:R-:W3:Y:S01]  /*2a500*/  LDL.LU.64 R8, [R1+0x20d8] ;  /* 0x0020d80001087983 */ /* 0x000ee20000300a00 */
[----:B------:R-:W-:-:S05]  /*2a510*/  IMAD.SHL.U32 R25, R3, 0x40, RZ ;  /* 0x0000004003197824 */ /* 0x000fca00078e00ff */
[----:B------:R-:W-:-:S04]  /*2a520*/  LOP3.LUT R24, R24, 0x400, R25, 0xf8, !PT ;  /* 0x0000040018187812 */ /* 0x000fc800078ef819 */
[----:B------:R-:W-:-:S11]  /*2a530*/  LOP3.LUT R24, R24, 0x20, RZ, 0x3c, !PT ;  /* 0x0000002018187812 */ /* 0x000fd600078e3cff */
[----:B------:R-:W-:Y:S01]  /*2a540*/  STL.64 [R1+0x100], R4 ;  /* 0x0001000401007387 */ /* 0x000fe20000100a00 */
[----:B------:R-:W-:Y:S02]  /*2a550*/  STL.64 [R1+0x108], R6 ;  /* 0x0001080601007387 */ /* 0x000fe40000100a00 */
[----:B------:R-:W-:Y:S02]  /*2a560*/  STL.64 [R1+0x20c0], R26 ;  /* 0x0020c01a01007387 */ /* 0x000fe40000100a00 */
[----:B------:R-:W-:Y:S01]  /*2a570*/  LDSM.16.MT88.4 R4, [R24+0x10000] ;  /* 0x010000001804783b */ /* 0x000fe20000004200 */
[----:B------:R0:W-:Y:S04]  /*2a580*/  STL [R1+0x20bc], R24 ;  /* 0x0020bc1801007387 */ /* 0x0001e80000100800 */
[----:B0-----:R-:W2:Y:S01]  /*2a590*/  LDL.LU.64 R24, [R1+0x360] ;  /* 0x0003600001187983 */ /* 0x001ea20000300a00 */
[----:B------:R-:W2:Y:S01]  /*2a5a0*/  LDL.LU.64 R26, [R1+0x368] ;  /* 0x00036800011a7983 */ /* 0x000ea20000300a00 */
[----:B---3--:R-:W-:Y:S01]  /*2a5b0*/  HMMA.16816.F32.BF16 R16, R20, R8, R16 ;  /* 0x000000081410723c */ /* 0x008fe20000041810 */
[----:B------:R-:W-:-:S02]  /*2a5c0*/  IMAD.MOV.U32 R3, RZ, RZ, R8 ;  /* 0x000000ffff037224 */ /* 0x000fc400078e0008 */
[----:B------:R-:W-:Y:S02]  /*2a5d0*/  IMAD.MOV.U32 R2, RZ, RZ, R9 ;  /* 0x000000ffff027224 */ /* 0x000fe400078e0009 */
[----:B------:R-:W0:Y:S11]  /*2a5e0*/  LDSM.16.MT88.4 R8, [R29+0x10000] ;  /* 0x010000001d08783b */ /* 0x000e360000004200 */
[----:B------:R-:W-:Y:S07]  /*2a5f0*/  @!UPT UIADD3 URZ, URZ, URZ, URZ ;  /* 0x0000003f3f3ff290 */ /* 0x000fee000fffe03f */
[----:B------:R1:W-:Y:S01]  /*2a600*/  STL.64 [R1+0xf0], R16 ;  /* 0x0000f01001007387 */ /* 0x0003e20000100a00 */
[----:B------:R-:W-:Y:S03]  /*2a610*/  STL.64 [R1+0xf8], R18 ;  /* 0x0000f81201007387 */ /* 0x000fe60000100a00 */
[----:B-1----:R-:W2:Y:S04]  /*2a620*/  LDL.LU.64 R16, [R1+0x20d0] ;  /* 0x0020d00001107983 */ /* 0x002ea80000300a00 */
[----:B0-----:R-:W-:Y:S01]  /*2a630*/  STL.64 [R1+0x2068], R10 ;  /* 0x0020680a01007387 */ /* 0x001fe20000100a00 */
[----:B------:R0:W-:Y:S03]  /*2a640*/  STL.64 [R1+0x2060], R8 ;  /* 0x0020600801007387 */ /* 0x0001e60000100a00 */
[----:B0-----:R-:W4:Y:S04]  /*2a650*/  LDL R8, [R1+0x50] ;  /* 0x0000500001087983 */ /* 0x001f280000100800 */
[----:B------:R-:W4:Y:S01]  /*2a660*/  LDL R9, [R1+0x54] ;  /* 0x0000540001097983 */ /* 0x000f220000100800 */
[----:B------:R-:W-:Y:S01]  /*2a670*/  STL [R1+0x1f30], R29 ;  /* 0x001f301d01007387 */ /* 0x000fe20000100800 */
[----:B----4-:R-:W-:Y:S11]  /*2a680*/  HMMA.16816.F32.BF16 R12, R20, R8, R12 ;  /* 0x00000008140c723c */ /* 0x010ff6000004180c */
[----:B------:R-:W-:Y:S11]  /*2a690*/  @!UPT UIADD3 URZ, URZ, URZ, URZ ;  /* 0x0000003f3f3ff290 */ /* 0x000ff6000fffe03f */
[----:B------:R-:W-:Y:S01]  /*2a6a0*/  @!UPT UIADD3 URZ, URZ, URZ, URZ ;  /* 0x0000003f3f3ff290 */ /* 0x000fe2000fffe03f */
[----:B------:R-:W-:Y:S01]  /*2a6b0*/  STL.64 [R1+0xe0], R12 ;  /* 0x0000e00c01007387 */ /* 0x000fe20000100a00 */
[----:B------:R-:W-:Y:S02]  /*2a6c0*/  STL.64 [R1+0xe8], R14 ;  /* 0x0000e80e01007387 */ /* 0x000fe40000100a00 */
[----:B------:R-:W0:Y:S02]  /*2a6d0*/  LDSM.16.MT88.4 R12, [R0+0x10000] ;  /* 0x01000000000c783b */ /* 0x000e240000004200 */
[----:B0-----:R-:W-:Y:S02]  /*2a6e0*/  STL.64 [R1+0x1ff8], R14 ;  /* 0x001ff80e01007387 */ /* 0x001fe40000100a00 */
[----:B------:R0:W-:Y:S02]  /*2a6f0*/  STL.64 [R1+0x1ff0], R12 ;  /* 0x001ff00c01007387 */ /* 0x0001e40000100a00 */
[----:B0-----:R-:W3:Y:S01]  /*2a700*/  LDL R12, [R1] ;  /* 0x00000000010c7983 */ /* 0x001ee20000100800 */
[----:B------:R-:W-:-:S02]  /*2a710*/  IMAD.MOV.U32 R13, RZ, RZ, R28 ;  /* 0x000000ffff0d7224 */ /* 0x000fc400078e001c */
[----:B------:R-:W4:Y:S02]  /*2a720*/  LDL.LU R28, [R1+0x20c8] ;  /* 0x0020c800011c7983 */ /* 0x000f240000300800 */
[----:B------:R0:W-:Y:S01]  /*2a730*/  STL [R1+0x1e84], R0 ;  /* 0x001e840001007387 */ /* 0x0001e20000100800 */
[----:B--2---:R-:W-:Y:S01]  /*2a740*/  HMMA.16816.F32.BF16 R24, R20, R16, R24 ;  /* 0x000000101418723c */ /* 0x004fe20000041818 */
[----:B------:R-:W-:Y:S02]  /*2a750*/  IMAD.MOV.U32 R10, RZ, RZ, R16 ;  /* 0x000000ffff0a7224 */ /* 0x000fe400078e0010 */
[----:B0-----:R-:W-:Y:S11]  /*2a760*/  IMAD.MOV.U32 R0, RZ, RZ, R17 ;  /* 0x000000ffff007224 */ /* 0x001ff600078e0011 */
[----:B------:R-:W-:Y:S09]  /*2a770*/  @!UPT UIADD3 URZ, URZ, URZ, URZ ;  /* 0x0000003f3f3ff290 */ /* 0x000ff2000fffe03f */
[----:B------:R-:W-:Y:S01]  /*2a780*/  STL.64 [R1+0xd0], R24 ;  /* 0x0000d01801007387 */ /* 0x000fe20000100a00 */
[----:B------:R0:W-:Y:S03]  /*2a790*/  STL.64 [R1+0xd8], R26 ;  /* 0x0000d81a01007387 */ /* 0x0001e60000100a00 */
[----:B0-----:R-:W2:Y:S01]  /*2a7a0*/  LDL.LU.64 R26, [R1+0x20c0] ;  /* 0x0020c000011a7983 */ /* 0x001ea20000300a00 */
[----:B------:R-:W2:Y:S02]  /*2a7b0*/  LDL.LU R24, [R1+0x20bc] ;  /* 0x0020bc0001187983 */ /* 0x000ea40000300800 */
[----:B------:R-:W-:Y:S02]  /*2a7c0*/  STL [R1+0x2098], R10 ;  /* 0x0020980a01007387 */ /* 0x000fe40000100800 */
[----:B------:R0:W-:Y:S02]  /*2a7d0*/  STL.64 [R1+0x2090], R8 ;  /* 0x0020900801007387 */ /* 0x0001e40000100a00 */
[----:B0-----:R-:W3:Y:S01]  /*2a7e0*/  LDL.LU.64 R8, [R1+0x350] ;  /* 0x0003500001087983 */ /* 0x001ee20000300a00 */
[----:B------:R-:W3:Y:S03]  /*2a7f0*/  LDL.LU.64 R10, [R1+0x358] ;  /* 0x00035800010a7983 */ /* 0x000ee60000300a00 */
[----:B----4-:R-:W0:Y:S04]  /*2a800*/  LDSM.16.MT88.4 R16, [R28+0x10800] ;  /* 0x010800001c10783b */ /* 0x010e280000004200 */
[----:B0-----:R-:W-:Y:S01]  /*2a810*/  STL [R1+0x1f54], R16 ;  /* 0x001f541001007387 */ /* 0x001fe20000100800 */
[----:B------:R0:W-:Y:S02]  /*2a820*/  STL [R1+0x1f50], R17 ;  /* 0x001f501101007387 */ /* 0x0001e40000100800 */
[----:B------:R-:W-:Y:S02]  /*2a830*/  STL [R1+0x1f4c], R18 ;  /* 0x001f4c1201007387 */ /* 0x000fe40000100800 */
[----:B------:R-:W-:Y:S01]  /*2a840*/  STL [R1+0x1f48], R19 ;  /* 0x001f481301007387 */ /* 0x000fe20000100800 */
[----:B0-----:R-:W4:Y:S04]  /*2a850*/  LDL.LU.64 R16, [R1+0x80] ;  /* 0x0000800001107983 */ /* 0x001f280000300a00 */
[----:B----4-:R2:W-:Y:S02]  /*2a860*/  STL.64 [R1+0x20a0], R16 ;  /* 0x0020a01001007387 */ /* 0x0105e40000100a00 */
[----:B--2---:R-:W-:-:S02]  /*2a870*/  IMAD.MOV.U32 R16, RZ, RZ, R26 ;  /* 0x000000ffff107224 */ /* 0x004fc400078e001a */
[----:B------:R-:W2:Y:S01]  /*2a880*/  LDL.LU R26, [R1+0x20b8] ;  /* 0x0020b800011a7983 */ /* 0x000ea20000300800 */
[----:B------:R-:W4:Y:S01]  /*2a890*/  LDL R17, [R1+0x94] ;  /* 0x0000940001117983 */ /* 0x000f220000100800 */
[----:B---3--:R-:W-:Y:S07]  /*2a8a0*/  HMMA.16816.F32.BF16 R8, R20, R12, R8 ;  /* 0x0000000c1408723c */ /* 0x008fee0000041808 */
[----:B------:R-:W-:Y:S02]  /*2a8b0*/  IMAD.MOV.U32 R20, RZ, RZ, R27 ;  /* 0x000000ffff147224 */ /* 0x000fe400078e001b */
[----:B------:R-:W-:-:S02]  /*2a8c0*/  IMAD.MOV.U32 R12, RZ, RZ, R3 ;  /* 0x000000ffff0c7224 */ /* 0x000fc400078e0003 */
[----:B------:R-:W-:Y:S02]  /*2a8d0*/  IMAD.MOV.U32 R13, RZ, RZ, R2 ;  /* 0x000000ffff0d7224 */ /* 0x000fe400078e0002 */
[----:B--2---:R-:W-:Y:S02]  /*2a8e0*/  IMAD.MOV.U32 R21, RZ, RZ, R26 ;  /* 0x000000ffff157224 */ /* 0x004fe400078e001a */
[----:B------:R-:W0:Y:S04]  /*2a8f0*/  LDSM.16.MT88.4 R24, [R24+0x10800] ;  /* 0x010800001818783b */ /* 0x000e280000004200 */
[----:B----4-:R1:W-:Y:S01]  /*2a900*/  STL.64 [R1+0x20b0], R16 ;  /* 0x0020b01001007387 */ /* 0x0103e20000100a00 */
[----:B------:R-:W-:Y:S03]  /*2a910*/  STL [R1+0x1e80], R28 ;  /* 0x001e801c01007387 */ /* 0x000fe60000100800 */
[----:B-1----:R-:W2:Y:S01]  /*2a920*/  LDL.LU.64 R16, [R1+0x300] ;  /* 0x0003000001107983 */ /* 0x002ea20000300a00 */
[----:B------:R-:W2:Y:S02]  /*2a930*/  LDL.LU.64 R18, [R1+0x308] ;  /* 0x0003080001127983 */ /* 0x000ea40000300a00 */
[----:B------:R-:W-:Y:S02]  /*2a940*/  STL.64 [R1+0xb0], R8 ;  /* 0x0000b00801007387 */ /* 0x000fe40000100a00 */
[----:B------:R-:W-:Y:S01]  /*2a950*/  STL.64 [R1+0xb8], R10 ;  /* 0x0000b80a01007387 */ /* 0x000fe20000100a00 */
[----:B------:R1:W-:Y:S04]  /*2a960*/  STL.64 [R1+0x20a8], R12 ;  /* 0x0020a80c01007387 */ /* 0x0003e80000100a00 */
[----:B-1----:R-:W3:Y:S01]  /*2a970*/  LDL.LU.64 R12, [R1+0x2f0] ;  /* 0x0002f000010c7983 */ /* 0x002ee20000300a00 */
[----:B------:R-:W3:Y:S02]  /*2a980*/  LDL.LU.64 R14, [R1+0x2f8] ;  /* 0x0002f800010e7983 */ /* 0x000ee40000300a00 */
[----:B------:R-:W4:Y:S02]  /*2a990*/  LDL.LU.64 R8, [R1+0x2e0] ;  /* 0x0002e00001087983 */ /* 0x000f240000300a00 */
[----:B------:R-:W4:Y:S01]  /*2a9a0*/  LDL.LU.64 R10, [R1+0x2e8] ;  /* 0x0002e800010a7983 */ /* 0x000f220000300a00 */
[----:B0-----:R-:W-:Y:S01]  /*2a9b0*/  STL.64 [R1+0x1ee0], R26 ;  /* 0x001ee01a01007387 */ /* 0x001fe20000100a00 */
[----:B------:R0:W-:Y:S03]  /*2a9c0*/  STL.64 [R1+0x1ed8], R24 ;  /* 0x001ed81801007387 */ /* 0x0001e60000100a00 */
[----:B0-----:R-:W3:Y:S01]  /*2a9d0*/  LDL.LU.64 R24, [R1] ;  /* 0x0000000001187983 */ /* 0x001ee20000300a00 */
[----:B------:R-:W3:Y:S01]  /*2a9e0*/  LDL.LU.64 R26, [R1+0x8] ;  /* 0x00000800011a7983 */ /* 0x000ee20000300a00 */
[C---:B--2---:R-:W-:Y:S02]  /*2a9f0*/  HMMA.16816.F32.BF16 R20, R4.reuse, R20, R16 ;  /* 0x000000140414723c */ /* 0x044fe40000041810 */
[----:B---3--:R-:W-:Y:S01]  /*2aa00*/  STL.64 [R1+0x2078], R26 ;  /* 0x0020781a01007387 */ /* 0x008fe20000100a00 */
[----:B------:R0:W-:Y:S03]  /*2aa10*/  STL.64 [R1+0x2070], R24 ;  /* 0x0020701801007387 */ /* 0x0001e60000100a00 */
[----:B0-----:R-:W2:Y:S01]  /*2aa20*/  LDL.LU.64 R24, [R1+0x70] ;  /* 0x0000700001187983 */ /* 0x001ea20000300a00 */
[----:B------:R-:W3:Y:S11]  /*2aa30*/  LDL.LU.64 R16, [R1+0x20b0] ;  /* 0x0020b00001107983 */ /* 0x000ef60000300a00 */
[----:B------:R-:W-:Y:S06]  /*2aa40*/  @!UPT UIADD3 URZ, URZ, URZ, URZ ;  /* 0x0000003f3f3ff290 */ /* 0x000fec000fffe03f */
[----:B------:R-:W-:Y:S02]  /*2aa50*/  IMAD.MOV.U32 R2, RZ, RZ, R23 ;  /* 0x000000ffff027224 */ /* 0x000fe400078e0017 */
[----:B------:R-:W-:Y:S02]  /*2aa60*/  IMAD.MOV.U32 R3, RZ, RZ, R22 ;  /* 0x000000ffff037224 */ /* 0x000fe400078e0016 */
[----:B------:R-:W-:Y:S01]  /*2aa70*/  IMAD.MOV.U32 R29, RZ, RZ, R21 ;  /* 0x000000ffff1d7224 */ /* 0x000fe200078e0015 */
[----:B------:R0:W-:Y:S04]  /*2aa80*/  STL [R1+0x30], R20 ;  /* 0x0000301401007387 */ /* 0x0001e80000100800 */
[----:B0-----:R-:W2:Y:S01]  /*2aa90*/  LDL.LU.64 R20, [R1+0x2d0] ;  /* 0x0002d00001147983 */ /* 0x001ea20000300a00 */
[----:B------:R-:W2:Y:S02]  /*2aaa0*/  LDL.LU.64 R22, [R1+0x2d8] ;  /* 0x0002d80001167983 */ /* 0x000ea40000300a00 */
[----:B------:R-:W-:Y:S02]  /*2aab0*/  STL [R1+0x1f60], R2 ;  /* 0x001f600201007387 */ /* 0x000fe40000100800 */
[----:B------:R-:W-:Y:S01]  /*2aac0*/  STL [R1+0x1f5c], R3 ;  /* 0x001f5c0301007387 */ /* 0x000fe20000100800 */
[----:B------:R-:W-:Y:S01]  /*2aad0*/  STL [R1+0x1f58], R29 ;  /* 0x001f581d01007387 */ /* 0x000fe20000100800 */
[C---:B---3--:R-:W-:Y:S03]  /*2aae0*/  HMMA.16816.F32.BF16 R16, R4.reuse, R16, R12 ;  /* 0x000000100410723c */ /* 0x048fe6000004180c */
[----:B------:R-:W3:Y:S11]  /*2aaf0*/  LDL.LU.64 R12, [R1+0x20a8] ;  /* 0x0020a800010c7983 */ /* 0x000ef60000300a00 */
[----:B------:R-:W-:Y:S09]  /*2ab00*/  @!UPT UIADD3 URZ, URZ, URZ, URZ ;  /* 0x0000003f3f3ff290 */ /* 0x000ff2000fffe03f */
[----:B------:R0:W-:Y:S01]  /*2ab10*/  STL.64 [R1+0x20], R16 ;  /* 0x0000201001007387 */ /* 0x0001e20000100a00 */
[----:B------:R1:W-:Y:S03]  /*2ab20*/  STL.64 [R1+0x28], R18 ;  /* 0x0000281201007387 */ /* 0x0003e60000100a00 */
[----:B0-----:R-:W4:Y:S01]  /*2ab30*/  LDL.LU.64 R16, [R1+0x20a0] ;  /* 0x0020a00001107983 */ /* 0x001f220000300a00 */
[C---:B--2---:R-:W-:Y:S08]  /*2ab40*/  HMMA.16816.F32.BF16 R20, R4.reuse, R24, R20 ;  /* 0x000000180414723c */ /* 0x044ff00000041814 */
[----:B----4-:R-:W-:Y:S01]  /*2ab50*/  HMMA.16816.F32.BF16 R8, R4, R16, R8 ;  /* 0x000000100408723c */ /* 0x010fe20000041808 */
[----:B------:R-:W-:-:S02]  /*2ab60*/  IMAD.MOV.U32 R2, RZ, RZ, R17 ;  /* 0x000000ffff027224 */ /* 0x000fc400078e0011 */
[----:B------:R-:W-:Y:S11]  /*2ab70*/  IMAD.MOV.U32 R3, RZ, RZ, R16 ;  /* 0x000000ffff037224 */ /* 0x000ff600078e0010 */
[----:B------:R-:W-:Y:S10]  /*2ab80*/  @!UPT UIADD3 URZ, URZ, URZ, URZ ;  /* 0x0000003f3f3ff290 */ /* 0x000ff4000fffe03f */
[----:B------:R-:W-:Y:S02]  /*2ab90*/  IMAD.MOV.U32 R17, RZ, RZ, R9 ;  /* 0x000000ffff117224 */ /* 0x000fe400078e0009 */
[----:B-1----:R-:W-:Y:S02]  /*2aba0*/  IMAD.MOV.U32 R18, RZ, RZ, R10 ;  /* 0x000000ffff127224 */ /* 0x002fe400078e000a */
[----:B------:R-:W-:Y:S02]  /*2abb0*/  IMAD.MOV.U32 R19, RZ, RZ, R11 ;  /* 0x000000ffff137224 */ /* 0x000fe400078e000b */
[----:B------:R-:W-:Y:S01]  /*2abc0*/  IMAD.MOV.U32 R16, RZ, RZ, R8 ;  /* 0x000000ffff107224 */ /* 0x000fe200078e0008 */
[----:B------:R-:W2:Y:S01]  /*2abd0*/  LDL.LU R10, [R1+0x2098] ;  /* 0x00209800010a7983 */ /* 0x000ea20000300800 */
[----:B------:R-:W4:Y:S02]  /*2abe0*/  LDL.LU.64 R8, [R1+0x2090] ;  /* 0x0020900001087983 */ /* 0x000f240000300a00 */
[----:B------:R-:W-:Y:S02]  /*2abf0*/  STL [R1+0x1f64], R17 ;  /* 0x001f641101007387 */ /* 0x000fe40000100800 */
[----:B------:R-:W-:Y:S01]  /*2ac00*/  STL.64 [R1+0x2088], R18 ;  /* 0x0020881201007387 */ /* 0x000fe20000100a00 */
[----:B------:R0:W-:Y:S04]  /*2ac10*/  STL [R1+0x2080], R16 ;  /* 0x0020801001007387 */ /* 0x0001e80000100800 */
[----:B0-----:R-:W3:Y:S01]  /*2ac20*/  LDL.LU.64 R16, [R1+0x2c0] ;  /* 0x0002c00001107983 */ /* 0x001ee20000300a00 */
[----:B------:R-:W3:Y:S02]  /*2ac30*/  LDL.LU.64 R18, [R1+0x2c8] ;  /* 0x0002c80001127983 */ /* 0x000ee40000300a00 */
[----:B------:R0:W-:Y:S02]  /*2ac40*/  STL.64 [R1+0x1e90], R22 ;  /* 0x001e901601007387 */ /* 0x0001e40000100a00 */
[----:B------:R1:W-:Y:S01]  /*2ac50*/  STL.64 [R1+0x1e88], R20 ;  /* 0x001e881401007387 */ /* 0x0003e20000100a00 */
[----:B0-----:R-:W2:Y:S04]  /*2ac60*/  LDL R22, [R1+0x88] ;  /* 0x0000880001167983 */ /* 0x001ea80000100800 */
[----:B------:R-:W2:Y:S01]  /*2ac70*/  LDL R23, [R1+0x8c] ;  /* 0x00008c0001177983 */ /* 0x000ea20000100800 */
[----:B-1----:R-:W-:-:S02]  /*2ac80*/  IMAD.MOV.U32 R20, RZ, RZ, R3 ;  /* 0x000000ffff147224 */ /* 0x002fc400078e0003 */
[----:B------:R-:W-:Y:S02]  /*2ac90*/  IMAD.MOV.U32 R21, RZ, RZ, R2 ;  /* 0x000000ffff157224 */ /* 0x000fe400078e0002 */
[----:B------:R-:W-:Y:S02]  /*2aca0*/  IMAD.MOV.U32 R28, RZ, RZ, R24 ;  /* 0x000000ffff1c7224 */ /* 0x000fe400078e0018 */
[----:B------:R-:W-:Y:S02]  /*2acb0*/  IMAD.MOV.U32 R11, RZ, RZ, R25 ;  /* 0x000000ffff0b7224 */ /* 0x000fe400078e0019 */
[----:B------:R-:W4:Y:S01]  /*2acc0*/  LDL.LU.64 R24, [R1+0x2b0] ;  /* 0x0002b00001187983 */ /* 0x000f220000300a00 */
[----:B------:R-:W4:Y:S01]  /*2acd0*/  LDL.LU.64 R26, [R1+0x2b8] ;  /* 0x0002b800011a7983 */ /* 0x000f220000300a00 */
[----:B---3--:R-:W-:Y:S02]  /*2ace0*/  HMMA.16816.F32.BF16 R12, R4, R12, R16 ;  /* 0x0000000c040c723c */ /* 0x008fe40000041810 */
[----:B--2---:R-:W-:Y:S01]  /*2acf0*/  STL.64 [R1+0x2048], R22 ;  /* 0x0020481601007387 */ /* 0x004fe20000100a00 */
[----:B------:R0:W-:Y:S03]  /*2ad00*/  STL.64 [R1+0x2040], R20 ;  /* 0x0020401401007387 */ /* 0x0001e60000100a00 */
[----:B0-----:R-:W2:Y:S01]  /*2ad10*/  LDL.LU.64 R20, [R1+0xa0] ;  /* 0x0000a00001147983 */ /* 0x001ea20000300a00 */
[----:B------:R-:W3:Y:S02]  /*2ad20*/  LDL.LU.64 R18, [R1+0x2088] ;  /* 0x0020880001127983 */ /* 0x000ee40000300a00 */
[----:B------:R-:W2:Y:S11]  /*2ad30*/  LDL.LU R16, [R1+0x2080] ;  /* 0x0020800001107983 */ /* 0x000eb60000300800 */
[----:B------:R-:W-:Y:S04]  /*2ad40*/  @!UPT UIADD3 URZ, URZ, URZ, URZ ;  /* 0x0000003f3f3ff290 */ /* 0x000fe8000fffe03f */
[----:B------:R-:W-:Y:S02]  /*2ad50*/  IMAD.MOV.U32 R17, RZ, RZ, R12 ;  /* 0x000000ffff117224 */ /* 0x000fe400078e000c */
[----:B------:R-:W-:Y:S02]  /*2ad60*/  IMAD.MOV.U32 R2, RZ, RZ, R13 ;  /* 0x000000ffff027224 */ /* 0x000fe400078e000d */
[----:B------:R-:W-:Y:S02]  /*2ad70*/  IMAD.MOV.U32 R3, RZ, RZ, R14 ;  /* 0x000000ffff037224 */ /* 0x000fe400078e000e */
[----:B------:R-:W-:Y:S01]  /*2ad80*/  IMAD.MOV.U32 R29, RZ, RZ, R15 ;  /* 0x000000ffff1d7224 */ /* 0x000fe200078e000f */
[----:B------:R-:W4:Y:S01]  /*2ad90*/  LDL.LU.64 R12, [R1+0x170] ;  /* 0x00017000010c7983 */ /* 0x000f220000300a00 */
[----:B------:R-:W4:Y:S03]  /*2ada0*/  LDL.LU.64 R14, [R1+0x178] ;  /* 0x00017800010e7983 */ /* 0x000f260000300a00 */
[----:B------:R-:W-:Y:S01]  /*2adb0*/  STL [R1+0x2038], R29 ;  /* 0x0020381d01007387 */ /* 0x000fe20000100800 */
[----:B------:R-:W-:Y:S02]  /*2adc0*/  STL [R1+0x1fa4], R3 ;  /* 0x001fa40301007387 */ /* 0x000fe40000100800 */
[----:B------:R-:W-:Y:S02]  /*2add0*/  STL [R1+0x1fa0], R2 ;  /* 0x001fa00201007387 */ /* 0x000fe40000100800 */
[----:B------:R-:W-:-:S02]  /*2ade0*/  IMAD.MOV.U32 R23, RZ, RZ, R11 ;  /* 0x000000ffff177224 */ /* 0x000fc400078e000b */
[----:B------:R-:W-:Y:S01]  /*2adf0*/  IMAD.MOV.U32 R22, RZ, RZ, R28 ;  /* 0x000000ffff167224 */ /* 0x000fe200078e001c */
[----:B---3--:R-:W-:Y:S01]  /*2ae00*/  STL.64 [R1+0x1f70], R18 ;  /* 0x001f701201007387 */ /* 0x008fe20000100a00 */
[----:B--2---:R0:W-:Y:S02]  /*2ae10*/  STL.64 [R1+0x1f68], R16 ;  /* 0x001f681001007387 */ /* 0x0041e40000100a00 */
[----:B0-----:R-:W-:Y:S02]  /*2ae20*/  IMAD.MOV.U32 R16, RZ, RZ, R10 ;  /* 0x000000ffff107224 */ /* 0x001fe400078e000a */
[----:B------:R-:W-:Y:S01]  /*2ae30*/  IMAD.MOV.U32 R17, RZ, RZ, R0 ;  /* 0x000000ffff117224 */ /* 0x000fe200078e0000 */
[C---:B----4-:R-:W-:Y:S08]  /*2ae40*/  HMMA.16816.F32.BF16 R8, R4.reuse, R8, R24 ;  /* 0x000000080408723c */ /* 0x050ff00000041818 */
[C---:B------:R-:W-:Y:S01]  /*2ae50*/  HMMA.16816.F32.BF16 R12, R4.reuse, R16, R12 ;  /* 0x00000010040c723c */ /* 0x040fe2000004180c */
[----:B------:R-:W2:Y:S01]  /*2ae60*/  LDL.LU.64 R26, [R1+0x2078] ;  /* 0x00207800011a7983 */ /* 0x000ea20000300a00 */
[----:B------:R-:W3:Y:S11]  /*2ae70*/  LDL.LU.64 R24, [R1+0x2070] ;  /* 0x0020700001187983 */ /* 0x000ef60000300a00 */
[----:B------:R-:W-:Y:S02]  /*2ae80*/  @!UPT UIADD3 URZ, URZ, URZ, URZ ;  /* 0x0000003f3f3ff290 */ /* 0x000fe4000fffe03f */
[----:B------:R0:W-:Y:S01]  /*2ae90*/  STL [R1+0x164], R9 ;  /* 0x0001640901007387 */ /* 0x0001e20000100800 */
[----:B------:R-:W-:Y:S02]  /*2aea0*/  IMAD.MOV.U32 R28, RZ, RZ, R8 ;  /* 0x000000ffff1c7224 */ /* 0x000fe400078e0008 */
[----:B------:R1:W-:Y:S06]  /*2aeb0*/  STL.64 [R1+0x168], R10 ;  /* 0x0001680a01007387 */ /* 0x0003ec0000100a00 */
[----:B------:R-:W-:Y:S01]  /*2aec0*/  IMAD.MOV.U32 R0, RZ, RZ, R15 ;  /* 0x000000ffff007224 */ /* 0x000fe200078e000f */
[----:B0-----:R-:W3:Y:S04]  /*2aed0*/  LDL.LU.64 R8, [R1+0x1c0] ;  /* 0x0001c00001087983 */ /* 0x001ee80000300a00 */
[----:B-1----:R-:W3:Y:S01]  /*2aee0*/  LDL.LU.64 R10, [R1+0x1c8] ;  /* 0x0001c800010a7983 */ /* 0x002ee20000300a00 */
[----:B------:R-:W-:Y:S02]  /*2aef0*/  STL [R1+0x203c], R28 ;  /* 0x00203c1c01007387 */ /* 0x000fe40000100800 */
[----:B------:R0:W-:Y:S02]  /*2af00*/  STL.64 [R1+0x170], R12 ;  /* 0x0001700c01007387 */ /* 0x0001e40000100a00 */
[----:B------:R1:W-:Y:S01]  /*2af10*/  STL [R1+0x178], R14 ;  /* 0x0001780e01007387 */ /* 0x0003e20000100800 */
[----:B0-----:R-:W4:Y:S01]  /*2af20*/  LDL.LU.64 R12, [R1+0x1f0] ;  /* 0x0001f000010c7983 */ /* 0x001f220000300a00 */
[----:B-1----:R-:W2:Y:S03]  /*2af30*/  LDL.LU.64 R14, [R1+0x1f8] ;  /* 0x0001f800010e7983 */ /* 0x002ea60000300a00 */
[----:B--2---:R-:W-:Y:S01]  /*2af40*/  STL.64 [R1+0x2058], R14 ;  /* 0x0020580e01007387 */ /* 0x004fe20000100a00 */
[----:B----4-:R0:W-:Y:S03]  /*2af50*/  STL.64 [R1+0x2050], R12 ;  /* 0x0020500c01007387 */ /* 0x0101e60000100a00 */
[----:B0-----:R-:W2:Y:S01]  /*2af60*/  LDL.LU.64 R12, [R1+0x1d0] ;  /* 0x0001d000010c7983 */ /* 0x001ea20000300a00 */
[----:B------:R-:W2:Y:S02]  /*2af70*/  LDL.LU.64 R14, [R1+0x1d8] ;  /* 0x0001d800010e7983 */ /* 0x000ea40000300a00 */
[----:B------:R0:W-:Y:S02]  /*2af80*/  STL.64 [R1+0x2000], R16 ;  /* 0x0020001001007387 */ /* 0x0001e40000100a00 */
[----:B0-----:R-:W4:Y:S01]  /*2af90*/  LDL.LU.64 R16, [R1+0x50] ;  /* 0x0000500001107983 */ /* 0x001f220000300a00 */
[----:B---3--:R-:W-:Y:S03]  /*2afa0*/  HMMA.16816.F32.BF16 R4, R4, R24, R8 ;  /* 0x000000180404723c */ /* 0x008fe60000041808 */
[----:B----4-:R0:W-:Y:S04]  /*2afb0*/  STL.64 [R1+0x2018], R16 ;  /* 0x0020181001007387 */ /* 0x0101e80000100a00 */
[----:B0-----:R-:W3:Y:S04]  /*2afc0*/  LDL.LU.64 R16, [R1+0x60] ;  /* 0x0000600001107983 */ /* 0x001ee80000300a00 */
[----:B---3--:R0:W-:Y:S04]  /*2afd0*/  STL.64 [R1+0x2030], R16 ;  /* 0x0020301001007387 */ /* 0x0081e80000100a00 */
[----:B0-----:R-:W3:Y:S01]  /*2afe0*/  LDL.LU.64 R16, [R1+0x90] ;  /* 0x0000900001107983 */ /* 0x001ee20000300a00 */
[----:B------:R-:W2:Y:S02]  /*2aff0*/  LDL.LU.64 R10, [R1+0x2068] ;  /* 0x00206800010a7983 */ /* 0x000ea40000300a00 */
[----:B------:R-:W2:Y:S02]  /*2b000*/  LDL.LU.64 R8, [R1+0x2060] ;  /* 0x0020600001087983 */ /* 0x000ea40000300a00 */
[----:B------:R-:W-:Y:S01]  /*2b010*/  STL.64 [R1+0x2010], R26 ;  /* 0x0020101a01007387 */ /* 0x000fe20000100a00 */
[----:B------:R0:W-:Y:S02]  /*2b020*/  STL.64 [R1+0x2008], R24 ;  /* 0x0020081801007387 */ /* 0x0001e40000100a00 */
[----:B------:R-:W-:Y:S02]  /*2b030*/  STL.64 [R1+0x1c0], R4 ;  /* 0x0001c00401007387 */ /* 0x000fe40000100a00 */
[----:B------:R1:W-:Y:S01]  /*2b040*/  STL.64 [R1+0x1c8], R6 ;  /* 0x0001c80601007387 */ /* 0x0003e20000100a00 */
[----:B0-----:R-:W3:Y:S01]  /*2b050*/  LDL.LU.64 R24, [R1+0x1e0] ;  /* 0x0001e00001187983 */ /* 0x001ee20000300a00 */
[----:B------:R-:W3:Y:S02]  /*2b060*/  LDL.LU.64 R26, [R1+0x1e8] ;  /* 0x0001e800011a7983 */ /* 0x000ee40000300a00 */
[----:B-1----:R-:W4:Y:S02]  /*2b070*/  LDL R6, [R1+0x78] ;  /* 0x0000780001067983 */ /* 0x002f240000100800 */
[----:B------:R-:W4:Y:S02]  /*2b080*/  LDL R7, [R1+0x7c] ;  /* 0x00007c0001077983 */ /* 0x000f240000100800 */
[----:B------:R-:W-:-:S02]  /*2b090*/  IMAD.MOV.U32 R4, RZ, RZ, R22 ;  /* 0x000000ffff047224 */ /* 0x000fc400078e0016 */
[----:B------:R-:W-:Y:S02]  /*2b0a0*/  IMAD.MOV.U32 R5, RZ, RZ, R23 ;  /* 0x000000ffff057224 */ /* 0x000fe400078e0017 */
[----:B------:R-:W-:Y:S02]  /*2b0b0*/  IMAD.MOV.U32 R3, RZ, RZ, R20 ;  /* 0x000000ffff037224 */ /* 0x000fe400078e0014 */
[----:B------:R-:W-:Y:S01]  /*2b0c0*/  IMAD.MOV.U32 R2, RZ, RZ, R21 ;  /* 0x000000ffff027224 */ /* 0x000fe200078e0015 */
[C---:B--2---:R-:W-:Y:S08]  /*2b0d0*/  HMMA.16816.F32.BF16 R12, R8.reuse, R20, R12 ;  /* 0x00000014080c723c */ /* 0x044ff0000004180c */
[----:B---3--:R-:W-:Y:S11]  /*2b0e0*/  HMMA.16816.F32.BF16 R24, R8, R16, R24 ;  /* 0x000000100818723c */ /* 0x008ff60000041818 */
[----:B------:R-:W-:Y:S04]  /*2b0f0*/  @!UPT UIADD3 URZ, URZ, URZ, URZ ;  /* 0x0000003f3f3ff290 */ /* 0x000fe8000fffe03f */
[----:B------:R-:W-:Y:S01]  /*2b100*/  STL.64 [R1+0x1d0], R12 ;  /* 0x0001d00c01007387 */ /* 0x000fe20000100a00 */
[----:B------:R0:W-:Y:S03]  /*2b110*/  STL.64 [R1+0x1d8], R14 ;  /* 0x0001d80e01007387 */ /* 0x0001e60000100a00 */
[----:B0-----:R-:W2:Y:S01]  /*2b120*/  LDL.LU.64 R14, [R1+0x2058] ;  /* 0x00205800010e7983 */ /* 0x001ea20000300a00 */
[----:B------:R-:W2:Y:S02]  /*2b130*/  LDL.LU.64 R12, [R1+0x2050] ;  /* 0x00205000010c7983 */ /* 0x000ea40000300a00 */
[----:B------:R-:W3:Y:S02]  /*2b140*/  LDL.LU.64 R22, [R1+0x2048] ;  /* 0x0020480001167983 */ /* 0x000ee40000300a00 */
[----:B------:R-:W2:Y:S01]  /*2b150*/  LDL.LU.64 R20, [R1+0x2040] ;  /* 0x0020400001147983 */ /* 0x000ea20000300a00 */
[----:B------:R0:W-:Y:S01]  /*2b160*/  STL.64 [R1+0x1e0], R24 ;  /* 0x0001e01801007387 */ /* 0x0001e20000100a00 */
[----:B------:R-:W-:-:S02]  /*2b170*/  IMAD.MOV.U32 R28, RZ, RZ, R16 ;  /* 0x000000ffff1c7224 */ /* 0x000fc400078e0010 */
[----:B------:R-:W-:Y:S02]  /*2b180*/  IMAD.MOV.U32 R29, RZ, RZ, R17 ;  /* 0x000000ffff1d7224 */ /* 0x000fe400078e0011 */
[----:B------:R1:W-:Y:S01]  /*2b190*/  STL.64 [R1+0x1e8], R26 ;  /* 0x0001e81a01007387 */ /* 0x0003e20000100a00 */
[----:B------:R-:W3:Y:S01]  /*2b1a0*/  LDL.LU.64 R16, [R1+0x200] ;  /* 0x0002000001107983 */ /* 0x000ee20000300a00 */
[----:B------:R-:W3:Y:S03]  /*2b1b0*/  LDL.LU.64 R18, [R1+0x208] ;  /* 0x0002080001127983 */ /* 0x000ee60000300a00 */
[----:B0-----:R-:W4:Y:S01]  /*2b1c0*/  LDL.LU.64 R24, [R1+0x250] ;  /* 0x0002500001187983 */ /* 0x001f220000300a00 */
[----:B-1----:R-:W4:Y:S01]  /*2b1d0*/  LDL.LU.64 R26, [R1+0x258] ;  /* 0x00025800011a7983 */ /* 0x002f220000300a00 */
[C---:B--2---:R-:W-:Y:S08]  /*2b1e0*/  HMMA.16816.F32.BF16 R12, R8.reuse, R20, R12 ;  /* 0x00000014080c723c */ /* 0x044ff0000004180c */
[----:B---3--:R-:W-:Y:S11]  /*2b1f0*/  HMMA.16816.F32.BF16 R16, R8, R4, R16 ;  /* 0x000000040810723c */ /* 0x008ff60000041810 */
[----:B------:R-:W-:Y:S04]  /*2b200*/  @!UPT UIADD3 URZ, URZ, URZ, URZ ;  /* 0x0000003f3f3ff290 */ /* 0x000fe8000fffe03f */
[----:B------:R-:W-:Y:S01]  /*2b210*/  STL.64 [R1+0x1f0], R12 ;  /* 0x0001f00c01007387 */ /* 0x000fe20000100a00 */
[----:B------:R-:W-:Y:S02]  /*2b220*/  STL.64 [R1+0x1f8], R14 ;  /* 0x0001f80e01007387 */ /* 0x000fe40000100a00 */
[----:B----4-:R-:W-:Y:S02]  /*2b230*/  STL.64 [R1+0x2028], R26 ;  /* 0x0020281a01007387 */ /* 0x010fe40000100a00 */
[----:B------:R0:W-:Y:S02]  /*2b240*/  STL.64 [R1+0x2020], R24 ;  /* 0x0020201801007387 */ /* 0x0001e40000100a00 */
[----:B0-----:R-:W2:Y:S01]  /*2b250*/  LDL.LU.64 R24, [R1+0x210] ;  /* 0x0002100001187983 */ /* 0x001ea20000300a00 */
[----:B------:R-:W2:Y:S02]  /*2b260*/  LDL.LU.64 R26, [R1+0x218] ;  /* 0x00021800011a7983 */ /* 0x000ea40000300a00 */
[----:B------:R-:W3:Y:S02]  /*2b270*/  LDL.LU.64 R12, [R1+0x270] ;  /* 0x00027000010c7983 */ /* 0x000ee40000300a00 */
[----:B------:R-:W3:Y:S01]  /*2b280*/  LDL.LU.64 R14, [R1+0x278] ;  /* 0x00027800010e7983 */ /* 0x000ee20000300a00 */
[----:B------:R-:W-:Y:S01]  /*2b290*/  STL.64 [R1+0x1fc0], R22 ;  /* 0x001fc01601007387 */ /* 0x000fe20000100a00 */
[----:B------:R0:W-:Y:S02]  /*2b2a0*/  STL.64 [R1+0x1fb8], R20 ;  /* 0x001fb81401007387 */ /* 0x0001e40000100a00 */
[----:B0-----:R-:W-:-:S02]  /*2b2b0*/  IMAD.MOV.U32 R20, RZ, RZ, R28 ;  /* 0x000000ffff147224 */ /* 0x001fc400078e001c */
[----:B------:R-:W-:Y:S01]  /*2b2c0*/  IMAD.MOV.U32 R21, RZ, RZ, R29 ;  /* 0x000000ffff157224 */ /* 0x000fe200078e001d */
[----:B------:R-:W4:Y:S01]  /*2b2d0*/  LDL.LU R28, [R1+0x203c] ;  /* 0x00203c00011c7983 */ /* 0x000f220000300800 */
[----:B------:R-:W2:Y:S03]  /*2b2e0*/  LDL.LU R29, [R1+0x2038] ;  /* 0x00203800011d7983 */ /* 0x000ea60000300800 */
[----:B------:R-:W-:Y:S01]  /*2b2f0*/  STL.64 [R1+0x1fd8], R20 ;  /* 0x001fd81401007387 */ /* 0x000fe20000100a00 */
[----:B------:R0:W-:Y:S02]  /*2b300*/  STL.64 [R1+0x200], R16 ;  /* 0x0002001001007387 */ /* 0x0001e40000100a00 */
[----:B------:R-:W-:Y:S01]  /*2b310*/  STL.64 [R1+0x208], R18 ;  /* 0x0002081201007387 */ /* 0x000fe20000100a00 */
[----:B0-----:R-:W2:Y:S01]  /*2b320*/  LDL.LU.64 R16, [R1+0x2030] ;  /* 0x0020300001107983 */ /* 0x001ea20000300a00 */
[----:B------:R-:W-:Y:S02]  /*2b330*/  STL.64 [R1+0x1fb0], R6 ;  /* 0x001fb00601007387 */ /* 0x000fe40000100a00 */
[----:B------:R0:W-:Y:S02]  /*2b340*/  STL.64 [R1+0x1fa8], R4 ;  /* 0x001fa80401007387 */ /* 0x0001e40000100a00 */
[----:B0-----:R-:W3:Y:S01]  /*2b350*/  LDL.LU.64 R4, [R1+0x240] ;  /* 0x0002400001047983 */ /* 0x001ee20000300a00 */
[----:B------:R-:W3:Y:S01]  /*2b360*/  LDL.LU.64 R6, [R1+0x248] ;  /* 0x0002480001067983 */ /* 0x000ee20000300a00 */
[----:B--2---:R-:W-:Y:S01]  /*2b370*/  HMMA.16816.F32.BF16 R24, R8, R16, R24 ;  /* 0x000000100818723c */ /* 0x004fe20000041818 */
[----:B------:R-:W-:-:S02]  /*2b380*/  IMAD.MOV.U32 R23, RZ, RZ, R16 ;  /* 0x000000ffff177224 */ /* 0x000fc400078e0010 */
[----:B------:R-:W-:Y:S11]  /*2b390*/  IMAD.MOV.U32 R22, RZ, RZ, R17 ;  /* 0x000000ffff167224 */ /* 0x000ff600078e0011 */
[----:B------:R-:W-:Y:S09]  /*2b3a0*/  @!UPT UIADD3 URZ, URZ, URZ, URZ ;  /* 0x0000003f3f3ff290 */ /* 0x000ff2000fffe03f */
[----:B------:R-:W-:Y:S01]  /*2b3b0*/  STL.64 [R1+0x210], R24 ;  /* 0x0002101801007387 */ /* 0x000fe20000100a00 */
[----:B------:R0:W-:Y:S03]  /*2b3c0*/  STL.64 [R1+0x218], R26 ;  /* 0x0002181a01007387 */ /* 0x0001e60000100a00 */
[----:B0-----:R-:W2:Y:S01]  /*2b3d0*/  LDL.LU.64 R26, [R1+0x2028] ;  /* 0x00202800011a7983 */ /* 0x001ea20000300a00 */
[----:B------:R-:W2:Y:S02]  /*2b3e0*/  LDL.LU.64 R24, [R1+0x2020] ;  /* 0x0020200001187983 */ /* 0x000ea40000300a00 */
[----:B------:R-:W2:Y:S02]  /*2b3f0*/  LDL.LU.64 R16, [R1+0x2018] ;  /* 0x0020180001107983 */ /* 0x000ea40000300a00 */
[----:B------:R-:W-:Y:S02]  /*2b400*/  IMAD.MOV.U32 R20, RZ, RZ, R3 ;  /* 0x000000ffff147224 */ /* 0x000fe400078e0003 */
[----:B------:R-:W-:Y:S01]  /*2b410*/  IMAD.MOV.U32 R21, RZ, RZ, R2 ;  /* 0x000000ffff157224 */ /* 0x000fe200078e0002 */
        /* <DEDUP_REMOVED lines=8> */
[----:B------:R-:W3:Y:S02]  /*2b4a0*/  LDL.LU.64 R16, [R1+0x2000] ;  /* 0x0020000001107983 */ /* 0x000ee40000300a00 */
[C---:B---3--:R-:W-:Y:S08]  /*2b4b0*/  HMMA.16816.F32.BF16 R12, R8.reuse, R16, R12 ;  /* 0x00000010080c723c */ /* 0x048ff0000004180c */
[----:B--2---:R-:W-:Y:S11]  /*2b4c0*/  HMMA.16816.F32.BF16 R8, R8, R24, R4 ;  /* 0x000000180808723c */ /* 0x004ff60000041804 */
[----:B------:R-:W-:Y:S04]  /*2b4d0*/  @!UPT UIADD3 URZ, URZ, URZ, URZ ;  /* 0x0000003f3f3ff290 */ /* 0x000fe8000fffe03f */
[----:B------:R-:W-:Y:S01]  /*2b4e0*/  STL.64 [R1+0x270], R12 ;  /* 0x0002700c01007387 */ /* 0x000fe20000100a00 */
[----:B------:R0:W-:Y:S03]  /*2b4f0*/  STL.64 [R1+0x278], R14 ;  /* 0x0002780e01007387 */ /* 0x0001e60000100a00 */
[----:B0-----:R-:W2:Y:S01]  /*2b500*/  LDL.LU.64 R14, [R1+0x1ff8] ;  /* 0x001ff800010e7983 */ /* 0x001ea20000300a00 */
[----:B------:R-:W2:Y:S02]  /*2b510*/  LDL.LU.64 R12, [R1+0x1ff0] ;  /* 0x001ff000010c7983 */ /* 0x000ea40000300a00 */
[----:B------:R-:W-:Y:S02]  /*2b520*/  STL.64 [R1+0x1f88], R16 ;  /* 0x001f881001007387 */ /* 0x000fe40000100a00 */
[----:B------:R-:W3:Y:S01]  /*2b530*/  LDL.LU.64 R4, [R1+0x260] ;  /* 0x0002600001047983 */ /* 0x000ee20000300a00 */
[----:B------:R-:W2:Y:S01]  /*2b540*/  LDL.LU.64 R6, [R1+0x268] ;  /* 0x0002680001067983 */ /* 0x000ea20000300a00 */
[----:B------:R-:W-:Y:S02]  /*2b550*/  STL.64 [R1+0x240], R8 ;  /* 0x0002400801007387 */ /* 0x000fe40000100a00 */
[----:B------:R-:W-:Y:S01]  /*2b560*/  STL.64 [R1+0x248], R10 ;  /* 0x0002480a01007387 */ /* 0x000fe20000100a00 */
[----:B--2---:R-:W-:Y:S01]  /*2b570*/  STL.64 [R1+0x1fd0], R6 ;  /* 0x001fd00601007387 */ /* 0x004fe20000100a00 */
[----:B---3--:R0:W-:Y:S03]  /*2b580*/  STL.64 [R1+0x1fc8], R4 ;  /* 0x001fc80401007387 */ /* 0x0081e60000100a00 */
[----:B0-----:R-:W2:Y:S01]  /*2b590*/  LDL.LU.64 R4, [R1+0x220] ;  /* 0x0002200001047983 */ /* 0x001ea20000300a00 */
[----:B------:R-:W3:Y:S03]  /*2b5a0*/  LDL.LU.64 R6, [R1+0x228] ;  /* 0x0002280001067983 */ /* 0x000ee60000300a00 */
[----:B---3--:R-:W-:Y:S01]  /*2b5b0*/  STL.64 [R1+0x1fe8], R6 ;  /* 0x001fe80601007387 */ /* 0x008fe20000100a00 */
[----:B--2---:R0:W-:Y:S03]  /*2b5c0*/  STL.64 [R1+0x1fe0], R4 ;  /* 0x001fe00401007387 */ /* 0x0041e60000100a00 */
[----:B0-----:R-:W2:Y:S01]  /*2b5d0*/  LDL.LU.64 R4, [R1+0x230] ;  /* 0x0002300001047983 */ /* 0x001ea20000300a00 */
[----:B------:R-:W2:Y:S02]  /*2b5e0*/  LDL.LU.64 R6, [R1+0x238] ;  /* 0x0002380001067983 */ /* 0x000ea40000300a00 */
[----:B------:R-:W3:Y:S02]  /*2b5f0*/  LDL.LU.64 R16, [R1+0x1b0] ;  /* 0x0001b00001107983 */ /* 0x000ee40000300a00 */
[----:B------:R-:W3:Y:S02]  /*2b600*/  LDL.LU.64 R18, [R1+0x1b8] ;  /* 0x0001b80001127983 */ /* 0x000ee40000300a00 */
[----:B------:R-:W-:-:S02]  /*2b610*/  IMAD.MOV.U32 R8, RZ, RZ, R23 ;  /* 0x000000ffff087224 */ /* 0x000fc400078e0017 */
[----:B------:R-:W-:Y:S02]  /*2b620*/  IMAD.MOV.U32 R9, RZ, RZ, R22 ;  /* 0x000000ffff097224 */ /* 0x000fe400078e0016 */
[C---:B--2---:R-:W-:Y:S01]  /*2b630*/  HMMA.16816.F32.BF16 R20, R12.reuse, R20, R4 ;  /* 0x000000140c14723c */ /* 0x044fe20000041804 */
[----:B---3--:R-:W-:Y:S01]  /*2b640*/  STL.64 [R1+0x1f98], R18 ;  /* 0x001f981201007387 */ /* 0x008fe20000100a00 */
[----:B------:R0:W-:Y:S03]  /*2b650*/  STL.64 [R1+0x1f90], R16 ;  /* 0x001f901001007387 */ /* 0x0001e60000100a00 */
[----:B0-----:R-:W2:Y:S01]  /*2b660*/  LDL.LU.64 R16, [R1+0x280] ;  /* 0x0002800001107983 */ /* 0x001ea20000300a00 */
[----:B------:R-:W2:Y:S02]  /*2b670*/  LDL.LU.64 R18, [R1+0x288] ;  /* 0x0002880001127983 */ /* 0x000ea40000300a00 */
[----:B------:R-:W-:Y:S02]  /*2b680*/  STL.64 [R1+0x1f80], R26 ;  /* 0x001f801a01007387 */ /* 0x000fe40000100a00 */
[----:B------:R0:W-:Y:S01]  /*2b690*/  STL.64 [R1+0x1f78], R24 ;  /* 0x001f781801007387 */ /* 0x0001e20000100a00 */
[----:B------:R-:W3:Y:S04]  /*2b6a0*/  LDL R10, [R1+0x68] ;  /* 0x00006800010a7983 */ /* 0x000ee80000100800 */
[----:B------:R-:W3:Y:S04]  /*2b6b0*/  LDL R11, [R1+0x6c] ;  /* 0x00006c00010b7983 */ /* 0x000ee80000100800 */
[----:B0-----:R-:W2:Y:S01]  /*2b6c0*/  LDL.LU.64 R24, [R1+0x190] ;  /* 0x0001900001187983 */ /* 0x001ea20000300a00 */
[----:B------:R-:W2:Y:S02]  /*2b6d0*/  LDL.LU.64 R26, [R1+0x198] ;  /* 0x00019800011a7983 */ /* 0x000ea40000300a00 */
[----:B------:R-:W2:Y:S02]  /*2b6e0*/  LDL.LU.64 R6, [R1+0x1fe8] ;  /* 0x001fe80001067983 */ /* 0x000ea40000300a00 */
[----:B------:R-:W2:Y:S01]  /*2b6f0*/  LDL.LU.64 R4, [R1+0x1fe0] ;  /* 0x001fe00001047983 */ /* 0x000ea20000300a00 */
[----:B------:R0:W-:Y:S01]  /*2b700*/  STL.64 [R1+0x230], R20 ;  /* 0x0002301401007387 */ /* 0x0001e20000100a00 */
[----:B------:R2:W-:Y:S03]  /*2b710*/  STL.64 [R1+0x238], R22 ;  /* 0x0002381601007387 */ /* 0x0005e60000100a00 */
[----:B0-----:R-:W2:Y:S02]  /*2b720*/  LDL.LU.64 R20, [R1+0x1fd8] ;  /* 0x001fd80001147983 */ /* 0x001ea40000300a00 */
[C---:B--2---:R-:W-:Y:S02]  /*2b730*/  HMMA.16816.F32.BF16 R20, R12.reuse, R20, R4 ;  /* 0x000000140c14723c */ /* 0x044fe40000041804 */
[----:B------:R-:W2:Y:S01]  /*2b740*/  LDL.LU.64 R6, [R1+0x1fd0] ;  /* 0x001fd00001067983 */ /* 0x000ea20000300a00 */
[----:B------:R-:W2:Y:S11]  /*2b750*/  LDL.LU.64 R4, [R1+0x1fc8] ;  /* 0x001fc80001047983 */ /* 0x000eb60000300a00 */
[----:B------:R-:W-:Y:S09]  /*2b760*/  @!UPT UIADD3 URZ, URZ, URZ, URZ ;  /* 0x0000003f3f3ff290 */ /* 0x000ff2000fffe03f */
[----:B------:R-:W-:Y:S01]  /*2b770*/  STL.64 [R1+0x220], R20 ;  /* 0x0002201401007387 */ /* 0x000fe20000100a00 */
[----:B------:R0:W-:Y:S03]  /*2b780*/  STL.64 [R1+0x228], R22 ;  /* 0x0002281601007387 */ /* 0x0001e60000100a00 */
[----:B0-----:R-:W2:Y:S01]  /*2b790*/  LDL.LU.64 R22, [R1+0x1fc0] ;  /* 0x001fc00001167983 */ /* 0x001ea20000300a00 */
[----:B------:R-:W2:Y:S02]  /*2b7a0*/  LDL.LU.64 R20, [R1+0x1fb8] ;  /* 0x001fb80001147983 */ /* 0x000ea40000300a00 */
[C---:B--2---:R-:W-:Y:S11]  /*2b7b0*/  HMMA.16816.F32.BF16 R4, R12.reuse, R20, R4 ;  /* 0x000000140c04723c */ /* 0x044ff60000041804 */
[----:B------:R-:W-:Y:S11]  /*2b7c0*/  @!UPT UIADD3 URZ, URZ, URZ, URZ ;  /* 0x0000003f3f3ff290 */ /* 0x000ff6000fffe03f */
[----:B------:R-:W-:Y:S01]  /*2b7d0*/  @!UPT UIADD3 URZ, URZ, URZ, URZ ;  /* 0x0000003f3f3ff290 */ /* 0x000fe2000fffe03f */
[----:B------:R-:W-:Y:S01]  /*2b7e0*/  STL.64 [R1+0x260], R4 ;  /* 0x0002600401007387 */ /* 0x000fe20000100a00 */
[----:B------:R0:W-:Y:S03]  /*2b7f0*/  STL.64 [R1+0x268], R6 ;  /* 0x0002680601007387 */ /* 0x0001e60000100a00 */
[----:B0-----:R-:W2:Y:S01]  /*2b800*/  LDL.LU.64 R6, [R1+0x1fb0] ;  /* 0x001fb00001067983 */ /* 0x001ea20000300a00 */
[----:B------:R-:W2:Y:S02]  /*2b810*/  LDL.LU.64 R4, [R1+0x1fa8] ;  /* 0x001fa80001047983 */ /* 0x000ea40000300a00 */
[----:B------:R-:W-:Y:S02]  /*2b820*/  STL.64 [R1+0x1f40], R22 ;  /* 0x001f401601007387 */ /* 0x000fe40000100a00 */
[----:B------:R-:W-:Y:S02]  /*2b830*/  IMAD.MOV.U32 R20, RZ, RZ, R3 ;  /* 0x000000ffff147224 */ /* 0x000fe400078e0003 */
[----:B------:R-:W-:Y:S01]  /*2b840*/  IMAD.MOV.U32 R21, RZ, RZ, R2 ;  /* 0x000000ffff157224 */ /* 0x000fe200078e0002 */
[----:B------:R-:W3:Y:S01]  /*2b850*/  LDL.LU R3, [R1+0x1fa4] ;  /* 0x001fa40001037983 */ /* 0x000ee20000300800 */
[----:B------:R-:W3:Y:S01]  /*2b860*/  LDL.LU R2, [R1+0x1fa0] ;  /* 0x001fa00001027983 */ /* 0x000ee20000300800 */
[C---:B--2---:R-:W-:Y:S11]  /*2b870*/  HMMA.16816.F32.BF16 R16, R12.reuse, R4, R16 ;  /* 0x000000040c10723c */ /* 0x044ff60000041810 */
[----:B------:R-:W-:Y:S11]  /*2b880*/  @!UPT UIADD3 URZ, URZ, URZ, URZ ;  /* 0x0000003f3f3ff290 */ /* 0x000ff6000fffe03f */
[----:B------:R-:W-:Y:S01]  /*2b890*/  @!UPT UIADD3 URZ, URZ, URZ, URZ ;  /* 0x0000003f3f3ff290 */ /* 0x000fe2000fffe03f */
[----:B------:R-:W-:Y:S01]  /*2b8a0*/  STL.64 [R1+0x280], R16 ;  /* 0x0002801001007387 */ /* 0x000fe20000100a00 */
[----:B------:R0:W-:Y:S03]  /*2b8b0*/  STL.64 [R1+0x288], R18 ;  /* 0x0002881201007387 */ /* 0x0001e60000100a00 */
[----:B0-----:R-:W2:Y:S01]  /*2b8c0*/  LDL.LU.64 R18, [R1+0x1f98] ;  /* 0x001f980001127983 */ /* 0x001ea20000300a00 */
[----:B------:R-:W2:Y:S02]  /*2b8d0*/  LDL.LU.64 R16, [R1+0x1f90] ;  /* 0x001f900001107983 */ /* 0x000ea40000300a00 */
[----:B------:R0:W-:Y:S02]  /*2b8e0*/  STL.64 [R1+0x1f38], R6 ;  /* 0x001f380601007387 */ /* 0x0001e40000100a00 */
[----:B------:R-:W3:Y:S01]  /*2b8f0*/  LDL.LU.64 R4, [R1+0x180] ;  /* 0x0001800001047983 */ /* 0x000ee20000300a00 */
[----:B0-----:R-:W3:Y:S01]  /*2b900*/  LDL.LU.64 R6, [R1+0x188] ;  /* 0x0001880001067983 */ /* 0x001ee20000300a00 */
[C---:B--2---:R-:W-:Y:S11]  /*2b910*/  HMMA.16816.F32.BF16 R16, R12.reuse, R8, R16 ;  /* 0x000000080c10723c */ /* 0x044ff60000041810 */
[----:B------:R-:W-:Y:S11]  /*2b920*/  @!UPT UIADD3 URZ, URZ, URZ, URZ ;  /* 0x0000003f3f3ff290 */ /* 0x000ff6000fffe03f */
[----:B------:R-:W-:Y:S01]  /*2b930*/  @!UPT UIADD3 URZ, URZ, URZ, URZ ;  /* 0x0000003f3f3ff290 */ /* 0x000fe2000fffe03f */
[----:B------:R0:W-:Y:S01]  /*2b940*/  STL.64 [R1+0x290], R16 ;  /* 0x0002901001007387 */ /* 0x0001e20000100a00 */
[----:B------:R-:W-:Y:S03]  /*2b950*/  STL.64 [R1+0x298], R18 ;  /* 0x0002981201007387 */ /* 0x000fe60000100a00 */
[----:B0-----:R-:W2:Y:S01]  /*2b960*/  LDL.LU.64 R16, [R1+0x1f88] ;  /* 0x001f880001107983 */ /* 0x001ea20000300a00 */
[----:B---3--:R0:W-:Y:S02]  /*2b970*/  STL.64 [R1+0x1f28], R10 ;  /* 0x001f280a01007387 */ /* 0x0081e40000100a00 */
[----:B------:R-:W3:Y:S01]  /*2b980*/  LDL.LU.64 R8, [R1+0x1a0] ;  /* 0x0001a00001087983 */ /* 0x000ee20000300a00 */
[----:B0-----:R-:W3:Y:S02]  /*2b990*/  LDL.LU.64 R10, [R1+0x1a8] ;  /* 0x0001a800010a7983 */ /* 0x001ee40000300a00 */
[C---:B---3--:R-:W-:Y:S02]  /*2b9a0*/  HMMA.16816.F32.BF16 R20, R12.reuse, R20, R8 ;  /* 0x000000140c14723c */ /* 0x048fe40000041808 */
[----:B------:R-:W3:Y:S06]  /*2b9b0*/  LDL.LU R8, [R1+0x130] ;  /* 0x0001300001087983 */ /* 0x000eec0000300800 */
[C---:B--2---:R-:W-:Y:S11]  /*2b9c0*/  HMMA.16816.F32.BF16 R16, R12.reuse, R16, R24 ;  /* 0x000000100c10723c */ /* 0x044ff60000041818 */
[----:B------:R-:W-:Y:S04]  /*2b9d0*/  @!UPT UIADD3 URZ, URZ, URZ, URZ ;  /* 0x0000003f3f3ff290 */ /* 0x000fe8000fffe03f */
[----:B------:R-:W-:Y:S01]  /*2b9e0*/  STL.64 [R1+0x2b0], R20 ;  /* 0x0002b01401007387 */ /* 0x000fe20000100a00 */
[----:B------:R0:W-:Y:S02]  /*2b9f0*/  STL.64 [R1+0x2b8], R22 ;  /* 0x0002b81601007387 */ /* 0x0001e40000100a00 */
[----:B------:R-:W3:Y:S02]  /*2ba00*/  LDL.LU R9, [R1+0x134] ;  /* 0x0001340001097983 */ /* 0x000ee40000300800 */
[----:B------:R-:W3:Y:S01]  /*2ba10*/  LDL.LU R10, [R1+0x138] ;  /* 0x00013800010a7983 */ /* 0x000ee20000300800 */
[----:B------:R-:W3:Y:S04]  /*2ba20*/  LDL.LU R11, [R1+0x13c] ;  /* 0x00013c00010b7983 */ /* 0x000ee80000300800 */
[----:B0-----:R-:W3:Y:S01]  /*2ba30*/  LDL.64 R22, [R1+0xa8] ;  /* 0x0000a80001167983 */ /* 0x001ee20000100a00 */
[----:B------:R-:W2:Y:S02]  /*2ba40*/  LDL.LU.64 R26, [R1+0x1f80] ;  /* 0x001f8000011a7983 */ /* 0x000ea40000300a00 */
[----:B------:R-:W2:Y:S02]  /*2ba50*/  LDL.LU.64 R24, [R1+0x1f78] ;  /* 0x001f780001187983 */ /* 0x000ea40000300a00 */
[----:B------:R-:W-:Y:S01]  /*2ba60*/  STL.64 [R1+0x330], R16 ;  /* 0x0003301001007387 */ /* 0x000fe20000100a00 */
[----:B------:R0:W-:Y:S04]  /*2ba70*/  STL.64 [R1+0x338], R18 ;  /* 0x0003381201007387 */ /* 0x0001e80000100a00 */
[----:B0-----:R-:W3:Y:S01]  /*2ba80*/  LDL.LU.64 R18, [R1+0x1f70] ;  /* 0x001f700001127983 */ /* 0x001ee20000300a00 */
[----:B------:R-:W3:Y:S01]  /*2ba90*/  LDL.LU.64 R16, [R1+0x1f68] ;  /* 0x001f680001107983 */ /* 0x000ee20000300a00 */
[----:B--2---:R-:W-:Y:S02]  /*2baa0*/  HMMA.16816.F32.BF16 R4, R12, R24, R4 ;  /* 0x000000180c04723c */ /* 0x004fe40000041804 */
[----:B------:R-:W-:Y:S05]  /*2bab0*/  STL.64 [R1+0x1ef0], R26 ;  /* 0x001ef01a01007387 */ /* 0x000fea0000100a00 */
[----:B---3--:R-:W-:Y:S11]  /*2bac0*/  IMAD.MOV.U32 R12, RZ, RZ, R17 ;  /* 0x000000ffff0c7224 */ /* 0x008ff600078e0011 */
[----:B------:R-:W-:Y:S05]  /*2bad0*/  @!UPT UIADD3 URZ, URZ, URZ, URZ ;  /* 0x0000003f3f3ff290 */ /* 0x000fea000fffe03f */
[----:B------:R-:W-:Y:S01]  /*2bae0*/  STL.64 [R1+0x320], R4 ;  /* 0x0003200401007387 */ /* 0x000fe20000100a00 */
[----:B------:R-:W-:Y:S02]  /*2baf0*/  STL.64 [R1+0x328], R6 ;  /* 0x0003280601007387 */ /* 0x000fe40000100a00 */
[----:B------:R-:W2:Y:S02]  /*2bb00*/  LDL.LU R17, [R1+0x1f64] ;  /* 0x001f640001117983 */ /* 0x000ea40000300800 */
[----:B------:R-:W-:Y:S02]  /*2bb10*/  IMAD.MOV.U32 R14, RZ, RZ, R3 ;  /* 0x000000ffff0e7224 */ /* 0x000fe400078e0003 */
[----:B------:R-:W-:Y:S02]  /*2bb20*/  IMAD.MOV.U32 R15, RZ, RZ, R29 ;  /* 0x000000ffff0f7224 */ /* 0x000fe400078e001d */
[----:B------:R-:W-:Y:S02]  /*2bb30*/  IMAD.MOV.U32 R13, RZ, RZ, R2 ;  /* 0x000000ffff0d7224 */ /* 0x000fe400078e0002 */
[----:B------:R-:W3:Y:S01]  /*2bb40*/  LDL.LU R2, [R1+0x1f60] ;  /* 0x001f600001027983 */ /* 0x000ee20000300800 */
[----:B------:R-:W3:Y:S02]  /*2bb50*/  LDL.LU R3, [R1+0x1f5c] ;  /* 0x001f5c0001037983 */ /* 0x000ee40000300800 */
[----:B------:R-:W3:Y:S02]  /*2bb60*/  LDL.LU R29, [R1+0x1f58] ;  /* 0x001f5800011d7983 */ /* 0x000ee40000300800 */
[----:B------:R-:W-:Y:S01]  /*2bb70*/  STL.64 [R1+0x1ea0], R14 ;  /* 0x001ea00e01007387 */ /* 0x000fe20000100a00 */
[----:B------:R0:W-:Y:S02]  /*2bb80*/  STL.64 [R1+0x1e98], R12 ;  /* 0x001e980c01007387 */ /* 0x0001e40000100a00 */
[----:B0-----:R-:W-:-:S02]  /*2bb90*/  IMAD.MOV.U32 R12, RZ, RZ, R16 ;  /* 0x000000ffff0c7224 */ /* 0x001fc400078e0010 */
[----:B------:R-:W-:Y:S01]  /*2bba0*/  IMAD.MOV.U32 R14, RZ, RZ, R18 ;  /* 0x000000ffff0e7224 */ /* 0x000fe200078e0012 */
[----:B------:R-:W3:Y:S01]  /*2bbb0*/  LDL.LU R16, [R1+0x1f54] ;  /* 0x001f540001107983 */ /* 0x000ee20000300800 */
[----:B------:R-:W-:Y:S02]  /*2bbc0*/  IMAD.MOV.U32 R15, RZ, RZ, R19 ;  /* 0x000000ffff0f7224 */ /* 0x000fe400078e0013 */
[----:B--2---:R-:W-:Y:S02]  /*2bbd0*/  IMAD.MOV.U32 R13, RZ, RZ, R17 ;  /* 0x000000ffff0d7224 */ /* 0x004fe400078e0011 */
[----:B------:R-:W3:Y:S01]  /*2bbe0*/  LDL.LU R17, [R1+0x1f50] ;  /* 0x001f500001117983 */ /* 0x000ee20000300800 */
[----:B------:R-:W3:Y:S02]  /*2bbf0*/  LDL.LU R18, [R1+0x1f4c] ;  /* 0x001f4c0001127983 */ /* 0x000ee40000300800 */
[----:B------:R-:W3:Y:S02]  /*2bc00*/  LDL.LU R19, [R1+0x1f48] ;  /* 0x001f480001137983 */ /* 0x000ee40000300800 */
[----:B------:R-:W2:Y:S01]  /*2bc10*/  LDL R26, [R1+0x48] ;  /* 0x00004800011a7983 */ /* 0x000ea20000100800 */
[----:B------:R-:W2:Y:S04]  /*2bc20*/  LDL R27, [R1+0x4c] ;  /* 0x00004c00011b7983 */ /* 0x000ea80000100800 */
[----:B--2---:R-:W-:Y:S01]  /*2bc30*/  STL.64 [R1+0x1f08], R26 ;  /* 0x001f081a01007387 */ /* 0x004fe20000100a00 */
[----:B------:R0:W-:Y:S02]  /*2bc40*/  STL.64 [R1+0x1eb0], R14 ;  /* 0x001eb00e01007387 */ /* 0x0001e40000100a00 */
[----:B------:R-:W-:Y:S01]  /*2bc50*/  STL.64 [R1+0x1ea8], R12 ;  /* 0x001ea80c01007387 */ /* 0x000fe20000100a00 */
[----:B0-----:R-:W2:Y:S04]  /*2bc60*/  LDL R14, [R1+0x98] ;  /* 0x00009800010e7983 */ /* 0x001ea80000100800 */
[----:B------:R-:W2:Y:S01]  /*2bc70*/  LDL R15, [R1+0x9c] ;  /* 0x00009c00010f7983 */ /* 0x000ea20000100800 */
[----:B------:R-:W2:Y:S02]  /*2bc80*/  LDL.LU R4, [R1+0x110] ;  /* 0x0001100001047983 */ /* 0x000ea40000300800 */
[----:B------:R-:W2:Y:S02]  /*2bc90*/  LDL.LU R5, [R1+0x114] ;  /* 0x0001140001057983 */ /* 0x000ea40000300800 */
[----:B------:R-:W2:Y:S01]  /*2bca0*/  LDL.LU R6, [R1+0x118] ;  /* 0x0001180001067983 */ /* 0x000ea20000300800 */
[----:B------:R-:W2:Y:S01]  /*2bcb0*/  LDL.LU R7, [R1+0x11c] ;  /* 0x00011c0001077983 */ /* 0x000ea20000300800 */
[----:B------:R-:W2:Y:S01]  /*2bcc0*/  LDL.64 R26, [R1+0x58] ;  /* 0x00005800011a7983 */ /* 0x000ea20000100a00 */
[C---:B---3--:R-:W-:Y:S02]  /*2bcd0*/  HMMA.16816.F32.BF16 R8, R16.reuse, R22, R8 ;  /* 0x000000161008723c */ /* 0x048fe40000041808 */
[----:B--2---:R0:W-:Y:S01]  /*2bce0*/  STL.64 [R1+0x1f20], R26 ;  /* 0x001f201a01007387 */ /* 0x0041e20000100a00 */
[----:B------:R-:W2:Y:S02]  /*2bcf0*/  LDL.LU R24, [R1+0x120] ;  /* 0x0001200001187983 */ /* 0x000ea40000300800 */
[----:B------:R-:W2:Y:S01]  /*2bd00*/  LDL.LU R25, [R1+0x124] ;  /* 0x0001240001197983 */ /* 0x000ea20000300800 */
[----:B0-----:R-:W2:Y:S01]  /*2bd10*/  LDL.LU R26, [R1+0x128] ;  /* 0x00012800011a7983 */ /* 0x001ea20000300800 */
[----:B------:R-:W2:Y:S11]  /*2bd20*/  LDL.LU R27, [R1+0x12c] ;  /* 0x00012c00011b7983 */ /* 0x000eb60000300800 */
[----:B------:R-:W-:Y:S05]  /*2bd30*/  @!UPT UIADD3 URZ, URZ, URZ, URZ ;  /* 0x0000003f3f3ff290 */ /* 0x000fea000fffe03f */
[----:B------:R0:W-:Y:S02]  /*2bd40*/  STL.64 [R1+0x310], R8 ;  /* 0x0003100801007387 */ /* 0x0001e40000100a00 */
[----:B------:R-:W-:Y:S02]  /*2bd50*/  STL.64 [R1+0x318], R10 ;  /* 0x0003180a01007387 */ /* 0x000fe40000100a00 */
[----:B0-----:R-:W-:Y:S02]  /*2bd60*/  IMAD.MOV.U32 R8, RZ, RZ, R23 ;  /* 0x000000ffff087224 */ /* 0x001fe400078e0017 */
[----:B------:R-:W-:Y:S02]  /*2bd70*/  IMAD.MOV.U32 R9, RZ, RZ, R22 ;  /* 0x000000ffff097224 */ /* 0x000fe400078e0016 */
[----:B------:R-:W3:Y:S01]  /*2bd80*/  LDL.LU.64 R22, [R1+0x1f40] ;  /* 0x001f400001167983 */ /* 0x000ee20000300a00 */
[----:B------:R0:W-:Y:S01]  /*2bd90*/  STL.64 [R1+0x1ec0], R14 ;  /* 0x001ec00e01007387 */ /* 0x0001e20000100a00 */
[----:B--2---:R-:W-:Y:S07]  /*2bda0*/  HMMA.16816.F32.BF16 R24, R16, R14, R24 ;  /* 0x0000000e1018723c */ /* 0x004fee0000041818 */
[----:B0-----:R-:W-:-:S02]  /*2bdb0*/  IMAD.MOV.U32 R15, RZ, RZ, R8 ;  /* 0x000000ffff0f7224 */ /* 0x001fc400078e0008 */
[----:B------:R-:W-:Y:S11]  /*2bdc0*/  IMAD.MOV.U32 R14, RZ, RZ, R9 ;  /* 0x000000ffff0e7224 */ /* 0x000ff600078e0009 */
[----:B------:R-:W-:Y:S03]  /*2bdd0*/  @!UPT UIADD3 URZ, URZ, URZ, URZ ;  /* 0x0000003f3f3ff290 */ /* 0x000fe6000fffe03f */
[----:B------:R0:W-:Y:S01]  /*2bde0*/  STL.64 [R1+0x300], R24 ;  /* 0x0003001801007387 */ /* 0x0001e20000100a00 */
[----:B------:R1:W-:Y:S02]  /*2bdf0*/  STL.64 [R1+0x308], R26 ;  /* 0x0003081a01007387 */ /* 0x0003e40000100a00 */
[----:B------:R-:W2:Y:S02]  /*2be00*/  LDL.LU R8, [R1+0x100] ;  /* 0x0001000001087983 */ /* 0x000ea40000300800 */
[----:B------:R-:W2:Y:S01]  /*2be10*/  LDL.LU R9, [R1+0x104] ;  /* 0x0001040001097983 */ /* 0x000ea20000300800 */
[----:B------:R-:W2:Y:S01]  /*2be20*/  LDL.LU R10, [R1+0x108] ;  /* 0x00010800010a7983 */ /* 0x000ea20000300800 */
[----:B------:R-:W2:Y:S03]  /*2be30*/  LDL.LU R11, [R1+0x10c] ;  /* 0x00010c00010b7983 */ /* 0x000ea60000300800 */
[----:B0-----:R-:W2:Y:S01]  /*2be40*/  LDL.LU R24, [R1+0xf0] ;  /* 0x0000f00001187983 */ /* 0x001ea20000300800 */
[----:B------:R-:W2:Y:S02]  /*2be50*/  LDL.LU R25, [R1+0xf4] ;  /* 0x0000f40001197983 */ /* 0x000ea40000300800 */
[----:B-1----:R-:W2:Y:S02]  /*2be60*/  LDL.LU R26, [R1+0xf8] ;  /* 0x0000f800011a7983 */ /* 0x002ea40000300800 */
[----:B------:R-:W2:Y:S01]  /*2be70*/  LDL.LU R27, [R1+0xfc] ;  /* 0x0000fc00011b7983 */ /* 0x000ea20000300800 */
[----:B------:R0:W-:Y:S01]  /*2be80*/  STL.64 [R1+0x1ee8], R14 ;  /* 0x001ee80e01007387 */ /* 0x0001e20000100a00 */
[----:B------:R-:W2:Y:S02]  /*2be90*/  LDL.LU R12, [R1+0xb0] ;  /* 0x0000b000010c7983 */ /* 0x000ea40000300800 */
[----:B------:R-:W2:Y:S01]  /*2bea0*/  LDL.LU R13, [R1+0xb4] ;  /* 0x0000b400010d7983 */ /* 0x000ea20000300800 */
[----:B0-----:R-:W2:Y:S01]  /*2beb0*/  LDL.LU R14, [R1+0xb8] ;  /* 0x0000b800010e7983 */ /* 0x001ea20000300800 */
[----:B------:R-:W2:Y:S01]  /*2bec0*/  LDL.LU R15, [R1+0xbc] ;  /* 0x0000bc00010f7983 */ /* 0x000ea20000300800 */
[C---:B---3--:R-:W-:Y:S02]  /*2bed0*/  HMMA.16816.F32.BF16 R4, R16.reuse, R22, R4 ;  /* 0x000000161004723c */ /* 0x048fe40000041804 */
[----:B--2---:R-:W-:Y:S01]  /*2bee0*/  STL.64 [R1+0x1f00], R14 ;  /* 0x001f000e01007387 */ /* 0x004fe20000100a00 */
[----:B------:R0:W-:Y:S03]  /*2bef0*/  STL.64 [R1+0x1ef8], R12 ;  /* 0x001ef80c01007387 */ /* 0x0001e60000100a00 */
[----:B0-----:R-:W2:Y:S01]  /*2bf00*/  LDL.LU R12, [R1+0xd0] ;  /* 0x0000d000010c7983 */ /* 0x001ea20000300800 */
[----:B------:R-:W2:Y:S02]  /*2bf10*/  LDL.LU R13, [R1+0xd4] ;  /* 0x0000d400010d7983 */ /* 0x000ea40000300800 */
[----:B------:R-:W3:Y:S02]  /*2bf20*/  LDL.LU R14, [R1+0xd8] ;  /* 0x0000d800010e7983 */ /* 0x000ee40000300800 */
[----:B------:R-:W3:Y:S02]  /*2bf30*/  LDL.LU R15, [R1+0xdc] ;  /* 0x0000dc00010f7983 */ /* 0x000ee40000300800 */
[----:B---3--:R-:W-:Y:S01]  /*2bf40*/  STL.64 [R1+0x1f18], R14 ;  /* 0x001f180e01007387 */ /* 0x008fe20000100a00 */
[----:B--2---:R0:W-:Y:S03]  /*2bf50*/  STL.64 [R1+0x1f10], R12 ;  /* 0x001f100c01007387 */ /* 0x0041e60000100a00 */
[----:B0-----:R-:W2:Y:S01]  /*2bf60*/  LDL.LU R12, [R1+0xe0] ;  /* 0x0000e000010c7983 */ /* 0x001ea20000300800 */
[----:B------:R-:W2:Y:S02]  /*2bf70*/  LDL.LU R13, [R1+0xe4] ;  /* 0x0000e400010d7983 */ /* 0x000ea40000300800 */
[----:B------:R-:W2:Y:S02]  /*2bf80*/  LDL.LU R14, [R1+0xe8] ;  /* 0x0000e800010e7983 */ /* 0x000ea40000300800 */
[----:B------:R-:W2:Y:S01]  /*2bf90*/  LDL.LU R15, [R1+0xec] ;  /* 0x0000ec00010f7983 */ /* 0x000ea20000300800 */
[----:B------:R-:W-:Y:S01]  /*2bfa0*/  STL.64 [R1+0x2f0], R4 ;  /* 0x0002f00401007387 */ /* 0x000fe20000100a00 */
[----:B------:R0:W-:Y:S03]  /*2bfb0*/  STL.64 [R1+0x2f8], R6 ;  /* 0x0002f80601007387 */ /* 0x0001e60000100a00 */
[----:B0-----:R-:W3:Y:S01]  /*2bfc0*/  LDL.LU.64 R6, [R1+0x1f38] ;  /* 0x001f380001067983 */ /* 0x001ee20000300a00 */
[----:B------:R0:W-:Y:S02]  /*2bfd0*/  STL.64 [R1+0x1eb8], R22 ;  /* 0x001eb81601007387 */ /* 0x0001e40000100a00 */
[----:B------:R-:W2:Y:S02]  /*2bfe0*/  LDL.LU R20, [R1+0x20] ;  /* 0x0000200001147983 */ /* 0x000ea40000300800 */
[----:B------:R-:W2:Y:S01]  /*2bff0*/  LDL.LU R21, [R1+0x24] ;  /* 0x0000240001157983 */ /* 0x000ea20000300800 */
[----:B0-----:R-:W2:Y:S01]  /*2c000*/  LDL.LU R22, [R1+0x28] ;  /* 0x0000280001167983 */ /* 0x001ea20000300800 */
[----:B------:R-:W2:Y:S01]  /*2c010*/  LDL.LU R23, [R1+0x2c] ;  /* 0x00002c0001177983 */ /* 0x000ea20000300800 */
[----:B---3--:R-:W-:Y:S02]  /*2c020*/  HMMA.16816.F32.BF16 R8, R16, R6, R8 ;  /* 0x000000061008723c */ /* 0x008fe40000041808 */
[----:B--2---:R-:W-:Y:S01]  /*2c030*/  STL.64 [R1+0x1ed0], R22 ;  /* 0x001ed01601007387 */ /* 0x004fe20000100a00 */
[----:B------:R0:W-:Y:S03]  /*2c040*/  STL.64 [R1+0x1ec8], R20 ;  /* 0x001ec81401007387 */ /* 0x0001e60000100a00 */
[----:B0-----:R-:W2:Y:S01]  /*2c050*/  LDL.LU R20, [R1+0x30] ;  /* 0x0000300001147983 */ /* 0x001ea20000300800 */
[----:B------:R-:W-:-:S02]  /*2c060*/  IMAD.MOV.U32 R21, RZ, RZ, R29 ;  /* 0x000000ffff157224 */ /* 0x000fc400078e001d */
[----:B------:R-:W3:Y:S11]  /*2c070*/  LDL.LU R29, [R1+0x1f30] ;  /* 0x001f3000011d7983 */ /* 0x000ef60000300800 */
[----:B------:R-:W-:Y:S03]  /*2c080*/  @!UPT UIADD3 URZ, URZ, URZ, URZ ;  /* 0x0000003f3f3ff290 */ /* 0x000fe6000fffe03f */
[----:B------:R-:W-:Y:S01]  /*2c090*/  STL.64 [R1+0x2c0], R8 ;  /* 0x0002c00801007387 */ /* 0x000fe20000100a00 */
[----:B------:R0:W-:Y:S04]  /*2c0a0*/  STL.64 [R1+0x2c8], R10 ;  /* 0x0002c80a01007387 */ /* 0x0001e80000100a00 */
[----:B0-----:R-:W2:Y:S02]  /*2c0b0*/  LDL.LU.64 R10, [R1+0x1f28] ;  /* 0x001f2800010a7983 */ /* 0x001ea40000300a00 */
[C---:B--2---:R-:W-:Y:S11]  /*2c0c0*/  HMMA.16816.F32.BF16 R24, R16.reuse, R10, R24 ;  /* 0x0000000a1018723c */ /* 0x044ff60000041818 */
[----:B------:R-:W-:Y:S11]  /*2c0d0*/  @!UPT UIADD3 URZ, URZ, URZ, URZ ;  /* 0x0000003f3f3ff290 */ /* 0x000ff6000fffe03f */
[----:B------:R-:W-:Y:S01]  /*2c0e0*/  @!UPT UIADD3 URZ, URZ, URZ, URZ ;  /* 0x0000003f3f3ff290 */ /* 0x000fe2000fffe03f */
[----:B------:R-:W-:Y:S01]  /*2c0f0*/  STL.64 [R1+0x2e0], R24 ;  /* 0x0002e01801007387 */ /* 0x000fe20000100a00 */
[----:B------:R0:W-:Y:S03]  /*2c100*/  STL.64 [R1+0x2e8], R26 ;  /* 0x0002e81a01007387 */ /* 0x0001e60000100a00 */
[----:B0-----:R-:W2:Y:S02]  /*2c110*/  LDL.LU.64 R26, [R1+0x1f20] ;  /* 0x001f2000011a7983 */ /* 0x001ea40000300a00 */
[C---:B--2---:R-:W-:Y:S01]  /*2c120*/  HMMA.16816.F32.BF16 R12, R16.reuse, R26, R12 ;  /* 0x0000001a100c723c */ /* 0x044fe2000004180c */
[----:B------:R-:W-:Y:S02]  /*2c130*/  IMAD.MOV.U32 R5, RZ, RZ, R26 ;  /* 0x000000ffff057224 */ /* 0x000fe400078e001a */
[----:B------:R-:W-:Y:S11]  /*2c140*/  IMAD.MOV.U32 R4, RZ, RZ, R27 ;  /* 0x000000ffff047224 */ /* 0x000ff600078e001b */
[----:B------:R-:W-:Y:S09]  /*2c150*/  @!UPT UIADD3 URZ, URZ, URZ, URZ ;  /* 0x0000003f3f3ff290 */ /* 0x000ff2000fffe03f */
[----:B------:R-:W-:Y:S01]  /*2c160*/  STL.64 [R1+0x2d0], R12 ;  /* 0x0002d00c01007387 */ /* 0x000fe20000100a00 */
[----:B------:R0:W-:Y:S03]  /*2c170*/  STL.64 [R1+0x2d8], R14 ;  /* 0x0002d80e01007387 */ /* 0x0001e60000100a00 */
[----:B0-----:R-:W2:Y:S01]  /*2c180*/  LDL.LU.64 R14, [R1+0x1f18] ;  /* 0x001f1800010e7983 */ /* 0x001ea20000300a00 */
[----:B------:R-:W2:Y:S02]  /*2c190*/  LDL.LU.64 R12, [R1+0x1f10] ;  /* 0x001f1000010c7983 */ /* 0x000ea40000300a00 */
[----:B------:R-:W2:Y:S02]  /*2c1a0*/  LDL.LU.64 R26, [R1+0x1f08] ;  /* 0x001f0800011a7983 */ /* 0x000ea40000300a00 */
[C---:B--2---:R-:W-:Y:S01]  /*2c1b0*/  HMMA.16816.F32.BF16 R24, R16.reuse, R26, R12 ;  /* 0x0000001a1018723c */ /* 0x044fe2000004180c */
[----:B------:R-:W2:Y:S01]  /*2c1c0*/  LDL.LU.64 R14, [R1+0x1f00] ;  /* 0x001f0000010e7983 */ /* 0x000ea20000300a00 */
[----:B------:R-:W2:Y:S11]  /*2c1d0*/  LDL.LU.64 R12, [R1+0x1ef8] ;  /* 0x001ef800010c7983 */ /* 0x000eb60000300a00 */
[----:B------:R-:W-:Y:S10]  /*2c1e0*/  @!UPT UIADD3 URZ, URZ, URZ, URZ ;  /* 0x0000003f3f3ff290 */ /* 0x000ff4000fffe03f */
[----:B------:R-:W-:Y:S01]  /*2c1f0*/  STL.64 [R1+0x2a0], R24 ;  /* 0x0002a01801007387 */ /* 0x000fe20000100a00 */
[----:B------:R0:W-:Y:S03]  /*2c200*/  STL.64 [R1+0x2a8], R26 ;  /* 0x0002a81a01007387 */ /* 0x0001e60000100a00 */
[----:B0-----:R-:W2:Y:S01]  /*2c210*/  LDL.LU.64 R26, [R1+0x1ef0] ;  /* 0x001ef000011a7983 */ /* 0x001ea20000300a00 */
[----:B------:R-:W-:Y:S02]  /*2c220*/  IMAD.MOV.U32 R22, RZ, RZ, R3 ;  /* 0x000000ffff167224 */ /* 0x000fe400078e0003 */
[----:B------:R-:W-:Y:S01]  /*2c230*/  IMAD.MOV.U32 R23, RZ, RZ, R2 ;  /* 0x000000ffff177224 */ /* 0x000fe200078e0002 */
[----:B--2---:R-:W-:Y:S01]  /*2c240*/  HMMA.16816.F32.BF16 R16, R16, R26, R12 ;  /* 0x0000001a1010723c */ /* 0x004fe2000004180c */
[----:B------:R-:W2:Y:S01]  /*2c250*/  LDL.LU.64 R14, [R1+0x1ee8] ;  /* 0x001ee800010e7983 */ /* 0x000ea20000300a00 */
[----:B------:R-:W-:-:S02]  /*2c260*/  IMAD.MOV.U32 R3, RZ, RZ, R26 ;  /* 0x000000ffff037224 */ /* 0x000fc400078e001a */
[----:B------:R-:W-:Y:S11]  /*2c270*/  IMAD.MOV.U32 R2, RZ, RZ, R27 ;  /* 0x000000ffff027224 */ /* 0x000ff600078e001b */
[----:B------:R-:W-:Y:S08]  /*2c280*/  @!UPT UIADD3 URZ, URZ, URZ, URZ ;  /* 0x0000003f3f3ff290 */ /* 0x000ff0000fffe03f */
[----:B------:R-:W-:Y:S01]  /*2c290*/  STL.64 [R1+0x1b0], R16 ;  /* 0x0001b01001007387 */ /* 0x000fe20000100a00 */
[----:B------:R-:W-:Y:S02]  /*2c2a0*/  STL.64 [R1+0x1b8], R18 ;  /* 0x0001b81201007387 */ /* 0x000fe40000100a00 */
        /* <DEDUP_REMOVED lines=8> */
[----:B0-----:R-:W2:Y:S02]  /*2c330*/  LDL.LU.64 R14, [R1+0x1ec0] ;  /* 0x001ec000010e7983 */ /* 0x001ea40000300a00 */
[C---:B--2---:R-:W-:Y:S02]  /*2c340*/  HMMA.16816.F32.BF16 R12, R24.reuse, R14, R20 ;  /* 0x0000000e180c723c */ /* 0x044fe40000041814 */
[----:B------:R-:W2:Y:S11]  /*2c350*/  LDL.LU.64 R22, [R1+0x1eb8] ;  /* 0x001eb80001167983 */ /* 0x000eb60000300a00 */
[----:B------:R-:W-:Y:S10]  /*2c360*/  @!UPT UIADD3 URZ, URZ, URZ, URZ ;  /* 0x0000003f3f3ff290 */ /* 0x000ff4000fffe03f */
[----:B------:R-:W-:Y:S01]  /*2c370*/  STL.64 [R1+0x190], R12 ;  /* 0x0001900c01007387 */ /* 0x000fe20000100a00 */
[----:B------:R0:W-:Y:S03]  /*2c380*/  STL.64 [R1+0x198], R14 ;  /* 0x0001980e01007387 */ /* 0x0001e60000100a00 */
[----:B0-----:R-:W2:Y:S01]  /*2c390*/  LDL.LU.64 R14, [R1+0x1eb0] ;  /* 0x001eb000010e7983 */ /* 0x001ea20000300a00 */
[----:B------:R-:W2:Y:S02]  /*2c3a0*/  LDL.LU.64 R12, [R1+0x1ea8] ;  /* 0x001ea800010c7983 */ /* 0x000ea40000300a00 */
[C---:B--2---:R-:W-:Y:S01]  /*2c3b0*/  HMMA.16816.F32.BF16 R20, R24.reuse, R22, R12 ;  /* 0x000000161814723c */ /* 0x044fe2000004180c */
[----:B------:R-:W2:Y:S01]  /*2c3c0*/  LDL.LU.64 R14, [R1+0x1ea0] ;  /* 0x001ea000010e7983 */ /* 0x000ea20000300a00 */
[----:B------:R-:W2:Y:S11]  /*2c3d0*/  LDL.LU.64 R12, [R1+0x1e98] ;  /* 0x001e9800010c7983 */ /* 0x000eb60000300a00 */
[----:B------:R-:W-:Y:S10]  /*2c3e0*/  @!UPT UIADD3 URZ, URZ, URZ, URZ ;  /* 0x0000003f3f3ff290 */ /* 0x000ff4000fffe03f */
[----:B------:R-:W-:Y:S01]  /*2c3f0*/  STL.64 [R1+0x180], R20 ;  /* 0x0001801401007387 */ /* 0x000fe20000100a00 */
[----:B------:R0:W-:Y:S03]  /*2c400*/  STL.64 [R1+0x188], R22 ;  /* 0x0001881601007387 */ /* 0x0001e60000100a00 */
[----:B0-----:R-:W3:Y:S01]  /*2c410*/  LDL.LU.64 R22, [R1+0x1e90] ;  /* 0x001e900001167983 */ /* 0x001ee20000300a00 */
[----:B------:R-:W3:Y:S02]  /*2c420*/  LDL.LU.64 R20, [R1+0x1e88] ;  /* 0x001e880001147983 */ /* 0x000ee40000300a00 */
[----:B------:R-:W-:Y:S02]  /*2c430*/  IMAD.MOV.U32 R18, RZ, RZ, R5 ;  /* 0x000000ffff127224 */ /* 0x000fe400078e0005 */
[----:B------:R-:W-:Y:S01]  /*2c440*/  IMAD.MOV.U32 R19, RZ, RZ, R4 ;  /* 0x000000ffff137224 */ /* 0x000fe200078e0004 */
[C---:B--2---:R-:W-:Y:S08]  /*2c450*/  HMMA.16816.F32.BF16 R8, R24.reuse, R10, R12 ;  /* 0x0000000a1808723c */ /* 0x044ff0000004180c */
[----:B---3--:R-:W-:Y:S01]  /*2c460*/  HMMA.16816.F32.BF16 R20, R24, R6, R20 ;  /* 0x000000061814723c */ /* 0x008fe20000041814 */
[----:B------:R-:W0:Y:S04]  /*2c470*/  LDSM.16.MT88.4 R4, [R29+0x10800] ;  /* 0x010800001d04783b */ /* 0x000e280000004200 */
[----:B0-----:R-:W-:Y:S11]  /*2c480*/  STL.64 [R1+0x1e68], R6 ;  /* 0x001e680601007387 */ /* 0x001ff60000100a00 */
[----:B------:R-:W-:Y:S07]  /*2c490*/  @!UPT UIADD3 URZ, URZ, URZ, URZ ;  /* 0x0000003f3f3ff290 */ /* 0x000fee000fffe03f */
[----:B------:R0:W-:Y:S02]  /*2c4a0*/  STL.64 [R1+0x150], R20 ;  /* 0x0001501401007387 */ /* 0x0001e40000100a00 */
[----:B------:R-:W-:Y:S02]  /*2c4b0*/  STL.64 [R1+0x158], R22 ;  /* 0x0001581601007387 */ /* 0x000fe40000100a00 */
[----:B------:R1:W-:Y:S01]  /*2c4c0*/  STL.64 [R1+0x1e60], R4 ;  /* 0x001e600401007387 */ /* 0x0003e20000100a00 */
[----:B0-----:R-:W2:Y:S01]  /*2c4d0*/  LDL R20, [R1+0x384] ;  /* 0x0003840001147983 */ /* 0x001ea20000100800 */
[----:B-1----:R-:W3:Y:S02]  /*2c4e0*/  LDL.LU R4, [R1+0x170] ;  /* 0x0001700001047983 */ /* 0x002ee40000300800 */
[----:B------:R-:W-:Y:S02]  /*2c4f0*/  STL.64 [R1+0x140], R8 ;  /* 0x0001400801007387 */ /* 0x000fe40000100a00 */
[----:B------:R-:W-:Y:S01]  /*2c500*/  STL.64 [R1+0x148], R10 ;  /* 0x0001480a01007387 */ /* 0x000fe20000100a00 */
[----:B------:R-:W3:Y:S01]  /*2c510*/  LDL.LU R5, [R1+0x174] ;  /* 0x0001740001057983 */ /* 0x000ee20000300800 */
[----:B------:R-:W2:Y:S02]  /*2c520*/  LDL.LU R6, [R1+0x178] ;  /* 0x0001780001067983 */ /* 0x000ea40000300800 */
[----:B------:R-:W-:-:S02]  /*2c530*/  IMAD.MOV.U32 R7, RZ, RZ, R0 ;  /* 0x000000ffff077224 */ /* 0x000fc400078e0000 */
[----:B------:R-:W4:Y:S04]  /*2c540*/  LDL.LU R0, [R1+0x1e84] ;  /* 0x001e840001007983 */ /* 0x000f280000300800 */
[----:B--2---:R-:W-:Y:S01]  /*2c550*/  STL.64 [R1+0x1e78], R6 ;  /* 0x001e780601007387 */ /* 0x004fe20000100a00 */
[----:B---3--:R0:W-:Y:S03]  /*2c560*/  STL.64 [R1+0x1e70], R4 ;  /* 0x001e700401007387 */ /* 0x0081e60000100a00 */
[----:B----4-:R-:W1:Y:S01]  /*2c570*/  LDSM.16.MT88.4 R8, [R0+0x10800] ;  /* 0x010800000008783b */ /* 0x010e620000004200 */
[----:B0-----:R-:W-:-:S03]  /*2c580*/  IMAD.MOV.U32 R4, RZ, RZ, R28 ;  /* 0x000000ffff047224 */ /* 0x001fc600078e001c */
[----:B------:R-:W2:Y:S01]  /*2c590*/  LDL.LU R28, [R1+0x1e80] ;  /* 0x001e8000011c7983 */ /* 0x000ea20000300800 */
[----:B------:R-:W3:Y:S02]  /*2c5a0*/  LDL.LU R5, [R1+0x164] ;  /* 0x0001640001057983 */ /* 0x000ee40000300800 */
[----:B------:R-:W3:Y:S02]  /*2c5b0*/  LDL.LU R6, [R1+0x168] ;  /* 0x0001680001067983 */ /* 0x000ee40000300800 */
[----:B------:R-:W3:Y:S01]  /*2c5c0*/  LDL.LU R7, [R1+0x16c] ;  /* 0x00016c0001077983 */ /* 0x000ee20000300800 */
[----:B------:R-:W4:Y:S04]  /*2c5d0*/  LDL R23, [R1+0xe40] ;  /* 0x000e400001177983 */ /* 0x000f280000100800 */
[----:B-1----:R-:W-:Y:S01]  /*2c5e0*/  STL.64 [R1+0x1de0], R10 ;  /* 0x001de00a01007387 */ /* 0x002fe20000100a00 */
[----:B------:R-:W-:Y:S02]  /*2c5f0*/  STL.64 [R1+0x1dd8], R8 ;  /* 0x001dd80801007387 */ /* 0x000fe40000100a00 */
[----:B------:R-:W-:Y:S04]  /*2c600*/  LDSM.16.M88.4 R8, [R20] ;  /* 0x000000001408783b */ /* 0x000fe80000000200 */
[----:B------:R-:W-:Y:S01]  /*2c610*/  STL [R1+0x1bc8], R0 ;  /* 0x001bc80001007387 */ /* 0x000fe20000100800 */
[----:B--2---:R-:W0:Y:S04]  /*2c620*/  LDSM.16.MT88.4 R12, [R28+0x11000] ;  /* 0x011000001c0c783b */ /* 0x004e280000004200 */
[----:B0-----:R-:W-:Y:S01]  /*2c630*/  STL.64 [R1+0x1d08], R14 ;  /* 0x001d080e01007387 */ /* 0x001fe20000100a00 */
[----:B------:R0:W-:Y:S02]  /*2c640*/  STL.64 [R1+0x1d00], R12 ;  /* 0x001d000c01007387 */ /* 0x0001e40000100a00 */
[----:B------:R-:W-:Y:S02]  /*2c650*/  STL [R1+0x1b98], R28 ;  /* 0x001b981c01007387 */ /* 0x000fe40000100800 */
[----:B------:R-:W-:Y:S01]  /*2c660*/  STL.64 [R1+0x30], R8 ;  /* 0x0000300801007387 */ /* 0x000fe20000100a00 */
[----:B------:R3:W-:Y:S01]  /*2c670*/  STL.64 [R1+0x38], R10 ;  /* 0x0000380a01007387 */ /* 0x0007e20000100a00 */
[----:B0-----:R-:W-:-:S02]  /*2c680*/  IMAD.MOV.U32 R13, RZ, RZ, R8 ;  /* 0x000000ffff0d7224 */ /* 0x001fc400078e0008 */
[----:B------:R-:W-:Y:S02]  /*2c690*/  IMAD.MOV.U32 R12, RZ, RZ, R9 ;  /* 0x000000ffff0c7224 */ /* 0x000fe400078e0009 */
[----:B---3--:R-:W-:Y:S01]  /*2c6a0*/  HMMA.16816.F32.BF16 R8, R24, R18, R4 ;  /* 0x000000121808723c */ /* 0x008fe20000041804 */
[----:B------:R-:W0:Y:S04]  /*2c6b0*/  LDSM.16.M88.4 R16, [R20+0x2000] ;  /* 0x002000001410783b */ /* 0x000e280000000200 */
[----:B------:R-:W1:Y:S11]  /*2c6c0*/  LDSM.16.M88.4 R4, [R20+0x4000] ;  /* 0x004000001404783b */ /* 0x000e760000000200 */
[----:B------:R-:W-:Y:S07]  /*2c6d0*/  @!UPT UIADD3 URZ, URZ, URZ, URZ ;  /* 0x0000003f3f3ff290 */ /* 0x000fee000fffe03f */
[----:B------:R-:W-:Y:S01]  /*2c6e0*/  STL.64 [R1+0x130], R8 ;  /* 0x0001300801007387 */ /* 0x000fe20000100a00 */
[----:B------:R2:W-:Y:S03]  /*2c6f0*/  STL.64 [R1+0x138], R10 ;  /* 0x0001380a01007387 */ /* 0x0005e60000100a00 */
[----:B0-----:R-:W-:Y:S01]  /*2c700*/  STL.64 [R1+0x20], R16 ;  /* 0x0000201001007387 */ /* 0x001fe20000100a00 */
[----:B------:R-:W-:Y:S02]  /*2c710*/  STL.64 [R1+0x28], R18 ;  /* 0x0000281201007387 */ /* 0x000fe40000100a00 */
[----:B-1----:R-:W-:Y:S02]  /*2c720*/  STL.64 [R1+0x10], R4 ;  /* 0x0000100401007387 */ /* 0x002fe40000100a00 */
[----:B------:R-:W0:Y:S04]  /*2c730*/  LDSM.16.M88.4 R16, [R20+0x6000] ;  /* 0x006000001410783b */ /* 0x000e280000000200 */
[----:B--2---:R-:W-:Y:S01]  /*2c740*/  IMAD.MOV.U32 R11, RZ, RZ, R4 ;  /* 0x000000ffff0b7224 */ /* 0x004fe200078e0004 */
[----:B------:R-:W-:Y:S01]  /*2c750*/  STL.64 [R1+0x18], R6 ;  /* 0x0000180601007387 */ /* 0x000fe20000100a00 */
[----:B------:R-:W-:-:S02]  /*2c760*/  IMAD.MOV.U32 R10, RZ, RZ, R5 ;  /* 0x000000ffff0a7224 */ /* 0x000fc400078e0005 */
[----:B------:R-:W1:Y:S01]  /*2c770*/  LDSM.16.M88.4 R4, [R20+0x8000] ;  /* 0x008000001404783b */ /* 0x000e620000000200 */
[----:B0-----:R0:W-:Y:S03]  /*2c780*/  STL [R1+0x1ab8], R18 ;  /* 0x001ab81201007387 */ /* 0x0011e60000100800 */
[----:B------:R-:W-:Y:S01]  /*2c790*/  STL [R1+0x1aa0], R19 ;  /* 0x001aa01301007387 */ /* 0x000fe20000100800 */
[----:B-1----:R-:W-:Y:S01]  /*2c7a0*/  STL.64 [R1+0xc0], R4 ;  /* 0x0000c00401007387 */ /* 0x002fe20000100a00 */
[----:B------:R-:W-:Y:S02]  /*2c7b0*/  STL.64 [R1+0xc8], R6 ;  /* 0x0000c80601007387 */ /* 0x000fe40000100a00 */
[----:B0-----:R-:W-:Y:S02]  /*2c7c0*/  IMAD.MOV.U32 R18, RZ, RZ, R5 ;  /* 0x000000ffff127224 */ /* 0x001fe400078e0005 */
[----:B------:R-:W0:Y:S04]  /*2c7d0*/  LDSM.16.M88.4 R4, [R20+0xa000] ;  /* 0x00a000001404783b */ /* 0x000e280000000200 */
[----:B------:R1:W-:Y:S01]  /*2c7e0*/  STL [R1+0x1e48], R18 ;  /* 0x001e481201007387 */ /* 0x0003e20000100800 */
[----:B------:R-:W-:Y:S03]  /*2c7f0*/  STL.64 [R1+0x1e40], R16 ;  /* 0x001e401001007387 */ /* 0x000fe60000100a00 */
[----:B-1----:R-:W2:Y:S04]  /*2c800*/  LDL.LU.64 R18, [R1+0x48] ;  /* 0x0000480001127983 */ /* 0x002ea80000300a00 */
[----:B0-----:R-:W-:Y:S01]  /*2c810*/  STL.64 [R1+0xb0], R4 ;  /* 0x0000b00401007387 */ /* 0x001fe20000100a00 */
[----:B------:R-:W-:Y:S02]  /*2c820*/  STL.64 [R1+0xb8], R6 ;  /* 0x0000b80601007387 */ /* 0x000fe40000100a00 */
[----:B------:R-:W0:Y:S04]  /*2c830*/  LDSM.16.M88.4 R4, [R20+0xc000] ;  /* 0x00c000001404783b */ /* 0x000e280000000200 */
[----:B------:R-:W-:-:S02]  /*2c840*/  IMAD.MOV.U32 R14, RZ, RZ, R3 ;  /* 0x000000ffff0e7224 */ /* 0x000fc400078e0003 */
[----:B------:R-:W-:Y:S01]  /*2c850*/  IMAD.MOV.U32 R15, RZ, RZ, R2 ;  /* 0x000000ffff0f7224 */ /* 0x000fe200078e0002 */
[----:B0-----:R-:W-:Y:S01]  /*2c860*/  STL.64 [R1+0xe0], R4 ;  /* 0x0000e00401007387 */ /* 0x001fe20000100a00 */
[----:B------:R-:W-:Y:S02]  /*2c870*/  IMAD.MOV.U32 R2, RZ, RZ, R5 ;  /* 0x000000ffff027224 */ /* 0x000fe400078e0005 */
[----:B------:R-:W-:Y:S02]  /*2c880*/  STL.64 [R1+0xe8], R6 ;  /* 0x0000e80601007387 */ /* 0x000fe40000100a00 */
[----:B------:R-:W-:Y:S02]  /*2c890*/  IMAD.MOV.U32 R3, RZ, RZ, R7 ;  /* 0x000000ffff037224 */ /* 0x000fe400078e0007 */
[----:B------:R-:W0:Y:S04]  /*2c8a0*/  LDSM.16.M88.4 R4, [R20+0xe000] ;  /* 0x00e000001404783b */ /* 0x000e280000000200 */
[----:B------:R-:W-:Y:S01]  /*2c8b0*/  STL [R1+0x1df8], R2 ;  /* 0x001df80201007387 */ /* 0x000fe20000100800 */
[----:B------:R-:W-:Y:S02]  /*2c8c0*/  STL [R1+0x1abc], R3 ;  /* 0x001abc0301007387 */ /* 0x000fe40000100800 */
[----:B----4-:R-:W1:Y:S01]  /*2c8d0*/  LDSM.16.MT88.4 R20, [R23+0x11000] ;  /* 0x011000001714783b */ /* 0x010e620000004200 */
[----:B0-----:R-:W-:Y:S03]  /*2c8e0*/  STL.64 [R1+0x100], R4 ;  /* 0x0001000401007387 */ /* 0x001fe60000100a00 */
[----:B------:R0:W-:Y:S02]  /*2c8f0*/  STL.64 [R1+0x108], R6 ;  /* 0x0001080601007387 */ /* 0x0001e40000100a00 */
[----:B0-----:R-:W3:Y:S01]  /*2c900*/  LDL.LU.64 R6, [R1+0x1e78] ;  /* 0x001e780001067983 */ /* 0x001ee20000300a00 */
[----:B------:R-:W3:Y:S02]  /*2c910*/  LDL.LU.64 R4, [R1+0x1e70] ;  /* 0x001e700001047983 */ /* 0x000ee40000300a00 */
[----:B--2---:R-:W-:-:S02]  /*2c920*/  IMAD.MOV.U32 R9, RZ, RZ, R18 ;  /* 0x000000ffff097224 */ /* 0x004fc400078e0012 */
[----:B------:R-:W-:Y:S01]  /*2c930*/  IMAD.MOV.U32 R8, RZ, RZ, R19 ;  /* 0x000000ffff087224 */ /* 0x000fe200078e0013 */
[C---:B---3--:R-:W-:Y:S11]  /*2c940*/  HMMA.16816.F32.BF16 R4, R24.reuse, R18, R4 ;  /* 0x000000121804723c */ /* 0x048ff60000041804 */
[----:B------:R-:W-:Y:S11]  /*2c950*/  @!UPT UIADD3 URZ, URZ, URZ, URZ ;  /* 0x0000003f3f3ff290 */ /* 0x000ff6000fffe03f */
[----:B------:R-:W-:Y:S01]  /*2c960*/  @!UPT UIADD3 URZ, URZ, URZ, URZ ;  /* 0x0000003f3f3ff290 */ /* 0x000fe2000fffe03f */
[----:B------:R-:W-:Y:S01]  /*2c970*/  STL.64 [R1+0x120], R4 ;  /* 0x0001200401007387 */ /* 0x000fe20000100a00 */
[----:B------:R0:W-:Y:S03]  /*2c980*/  STL.64 [R1+0x128], R6 ;  /* 0x0001280601007387 */ /* 0x0001e60000100a00 */
[----:B0-----:R-:W2:Y:S01]  /*2c990*/  LDL.LU.64 R6, [R1+0x1e68] ;  /* 0x001e680001067983 */ /* 0x001ea20000300a00 */
[----:B------:R-:W2:Y:S02]  /*2c9a0*/  LDL.LU.64 R4, [R1+0x1e60] ;  /* 0x001e600001047983 */ /* 0x000ea40000300a00 */
[----:B------:R-:W-:Y:S02]  /*2c9b0*/  STL.64 [R1+0x1e10], R10 ;  /* 0x001e100a01007387 */ /* 0x000fe40000100a00 */
[----:B------:R-:W-:Y:S01]  /*2c9c0*/  STL.64 [R1+0x1e08], R8 ;  /* 0x001e080801007387 */ /* 0x000fe20000100a00 */
[----:B------:R-:W3:Y:S01]  /*2c9d0*/  LDL.LU R16, [R1+0x1e0] ;  /* 0x0001e00001107983 */ /* 0x000ee20000300800 */
[----:B------:R-:W3:Y:S02]  /*2c9e0*/  LDL.LU R17, [R1+0x1e4] ;  /* 0x0001e40001117983 */ /* 0x000ee40000300800 */
[----:B------:R-:W4:Y:S02]  /*2c9f0*/  LDL.LU R18, [R1+0x1e8] ;  /* 0x0001e80001127983 */ /* 0x000f240000300800 */
[----:B------:R-:W4:Y:S02]  /*2ca00*/  LDL.LU R19, [R1+0x1ec] ;  /* 0x0001ec0001137983 */ /* 0x000f240000300800 */
[----:B----4-:R-:W-:Y:S01]  /*2ca10*/  STL.64 [R1+0x1e58], R18 ;  /* 0x001e581201007387 */ /* 0x010fe20000100a00 */
[----:B---3--:R0:W-:Y:S03]  /*2ca20*/  STL.64 [R1+0x1e50], R16 ;  /* 0x001e501001007387 */ /* 0x0081e60000100a00 */
[----:B0-----:R-:W2:Y:S01]  /*2ca30*/  LDL.LU R16, [R1+0x1d0] ;  /* 0x0001d00001107983 */ /* 0x001ea20000300800 */
[----:B------:R-:W2:Y:S02]  /*2ca40*/  LDL.LU R17, [R1+0x1d4] ;  /* 0x0001d40001117983 */ /* 0x000ea40000300800 */
[----:B------:R-:W2:Y:S02]  /*2ca50*/  LDL.LU R18, [R1+0x1d8] ;  /* 0x0001d80001127983 */ /* 0x000ea40000300800 */
[----:B------:R-:W2:Y:S01]  /*2ca60*/  LDL.LU R19, [R1+0x1dc] ;  /* 0x0001dc0001137983 */ /* 0x000ea20000300800 */
[----:B------:R-:W3:Y:S04]  /*2ca70*/  LDL.LU.64 R10, [R1+0x78] ;  /* 0x00007800010a7983 */ /* 0x000ee80000300a00 */
[----:B---3--:R0:W-:Y:S01]  /*2ca80*/  STL.64 [R1+0x1e28], R10 ;  /* 0x001e280a01007387 */ /* 0x0081e20000100a00 */
[----:B------:R-:W3:Y:S02]  /*2ca90*/  LDL.LU R8, [R1+0x1c0] ;  /* 0x0001c00001087983 */ /* 0x000ee40000300800 */
[----:B------:R-:W3:Y:S01]  /*2caa0*/  LDL.LU R9, [R1+0x1c4] ;  /* 0x0001c40001097983 */ /* 0x000ee20000300800 */
[----:B0-----:R-:W3:Y:S01]  /*2cab0*/  LDL.LU R10, [R1+0x1c8] ;  /* 0x0001c800010a7983 */ /* 0x001ee20000300800 */
[----:B------:R-:W3:Y:S02]  /*2cac0*/  LDL.LU R11, [R1+0x1cc] ;  /* 0x0001cc00010b7983 */ /* 0x000ee40000300800 */
[----:B-1----:R-:W-:Y:S02]  /*2cad0*/  STL.64 [R1+0x1c78], R22 ;  /* 0x001c781601007387 */ /* 0x002fe40000100a00 */
[----:B------:R0:W-:Y:S01]  /*2cae0*/  STL.64 [R1+0x1c70], R20 ;  /* 0x001c701401007387 */ /* 0x0001e20000100a00 */
[----:B---3--:R-:W-:Y:S01]  /*2caf0*/  HMMA.16816.F32.BF16 R24, R24, R14, R8 ;  /* 0x0000000e1818723c */ /* 0x008fe20000041808 */
[----:B------:R-:W3:Y:S01]  /*2cb00*/  LDL.LU.64 R10, [R1+0x88] ;  /* 0x00008800010a7983 */ /* 0x000ee20000300a00 */
[----:B0-----:R-:W4:Y:S11]  /*2cb10*/  LDL.LU R20, [R1+0x210] ;  /* 0x0002100001147983 */ /* 0x001f360000300800 */
[----:B------:R-:W-:Y:S10]  /*2cb20*/  @!UPT UIADD3 URZ, URZ, URZ, URZ ;  /* 0x0000003f3f3ff290 */ /* 0x000ff4000fffe03f */
[----:B------:R-:W-:Y:S01]  /*2cb30*/  STL.64 [R1+0x110], R24 ;  /* 0x0001101801007387 */ /* 0x000fe20000100a00 */
[----:B------:R-:W-:Y:S02]  /*2cb40*/  STL.64 [R1+0x118], R26 ;  /* 0x0001181a01007387 */ /* 0x000fe40000100a00 */
[----:B------:R-:W4:Y:S02]  /*2cb50*/  LDL.LU R21, [R1+0x214] ;  /* 0x0002140001157983 */ /* 0x000f240000300800 */
[----:B------:R-:W2:Y:S01]  /*2cb60*/  LDL.LU R22, [R1+0x218] ;  /* 0x0002180001167983 */ /* 0x000ea20000300800 */
[----:B------:R-:W2:Y:S04]  /*2cb70*/  LDL.LU R23, [R1+0x21c] ;  /* 0x00021c0001177983 */ /* 0x000ea80000300800 */
[----:B------:R-:W0:Y:S04]  /*2cb80*/  LDSM.16.MT88.4 R24, [R29+0x11000] ;  /* 0x011000001d18783b */ /* 0x000e280000004200 */
[----:B--2---:R-:W-:Y:S01]  /*2cb90*/  STL.64 [R1+0x1e20], R22 ;  /* 0x001e201601007387 */ /* 0x004fe20000100a00 */
[----:B----4-:R1:W-:Y:S03]  /*2cba0*/  STL.64 [R1+0x1e18], R20 ;  /* 0x001e181401007387 */ /* 0x0103e60000100a00 */
[----:B-1----:R-:W2:Y:S01]  /*2cbb0*/  LDL.LU R20, [R1+0x200] ;  /* 0x0002000001147983 */ /* 0x002ea20000300800 */
[----:B------:R-:W2:Y:S02]  /*2cbc0*/  LDL.LU R21, [R1+0x204] ;  /* 0x0002040001157983 */ /* 0x000ea40000300800 */
[----:B------:R-:W4:Y:S02]  /*2cbd0*/  LDL.LU R22, [R1+0x208] ;  /* 0x0002080001167983 */ /* 0x000f240000300800 */
[----:B------:R-:W4:Y:S02]  /*2cbe0*/  LDL.LU R23, [R1+0x20c] ;  /* 0x00020c0001177983 */ /* 0x000f240000300800 */
[----:B----4-:R-:W-:Y:S01]  /*2cbf0*/  STL.64 [R1+0x1e38], R22 ;  /* 0x001e381601007387 */ /* 0x010fe20000100a00 */
[----:B--2---:R1:W-:Y:S03]  /*2cc00*/  STL.64 [R1+0x1e30], R20 ;  /* 0x001e301401007387 */ /* 0x0043e60000100a00 */
[----:B-1----:R-:W3:Y:S01]  /*2cc10*/  LDL.LU R20, [R1+0x1f0] ;  /* 0x0001f00001147983 */ /* 0x002ee20000300800 */
[----:B------:R-:W3:Y:S02]  /*2cc20*/  LDL.LU R21, [R1+0x1f4] ;  /* 0x0001f40001157983 */ /* 0x000ee40000300800 */
[----:B------:R-:W3:Y:S02]  /*2cc30*/  LDL.LU R22, [R1+0x1f8] ;  /* 0x0001f80001167983 */ /* 0x000ee40000300800 */
[----:B------:R-:W3:Y:S01]  /*2cc40*/  LDL.LU R23, [R1+0x1fc] ;  /* 0x0001fc0001177983 */ /* 0x000ee20000300800 */
[----:B------:R1:W-:Y:S01]  /*2cc50*/  STL.64 [R1+0x1df0], R14 ;  /* 0x001df00e01007387 */ /* 0x0003e20000100a00 */
[----:B------:R-:W-:Y:S03]  /*2cc60*/  STL.64 [R1+0x1de8], R12 ;  /* 0x001de80c01007387 */ /* 0x000fe60000100a00 */
[----:B-1----:R-:W2:Y:S01]  /*2cc70*/  LDL.LU.64 R14, [R1+0xa8] ;  /* 0x0000a800010e7983 */ /* 0x002ea20000300a00 */
[----:B0-----:R0:W-:Y:S02]  /*2cc80*/  STL.64 [R1+0x1be0], R26 ;  /* 0x001be01a01007387 */ /* 0x0011e40000100a00 */
[----:B------:R-:W-:Y:S01]  /*2cc90*/  STL.64 [R1+0x1bd8], R24 ;  /* 0x001bd81801007387 */ /* 0x000fe20000100a00 */
[----:B0-----:R-:W4:Y:S01]  /*2cca0*/  LDL.LU.64 R26, [R1+0x98] ;  /* 0x00009800011a7983 */ /* 0x001f220000300a00 */
[----:B--2---:R-:W-:Y:S11]  /*2ccb0*/  HMMA.16816.F32.BF16 R16, R4, R14, R16 ;  /* 0x0000000e0410723c */ /* 0x004ff60000041810 */
[----:B------:R-:W-:Y:S11]  /*2ccc0*/  @!UPT UIADD3 URZ, URZ, URZ, URZ ;  /* 0x0000003f3f3ff290 */ /* 0x000ff6000fffe03f */
[----:B------:R-:W-:Y:S01]  /*2ccd0*/  @!UPT UIADD3 URZ, URZ, URZ, URZ ;  /* 0x0000003f3f3ff290 */ /* 0x000fe2000fffe03f */
[----:B------:R-:W-:Y:S01]  /*2cce0*/  STL.64 [R1+0xf0], R16 ;  /* 0x0000f01001007387 */ /* 0x000fe20000100a00 */
[----:B------:R0:W-:Y:S03]  /*2ccf0*/  STL.64 [R1+0xf8], R18 ;  /* 0x0000f81201007387 */ /* 0x0001e60000100a00 */
[----:B0-----:R-:W2:Y:S01]  /*2cd00*/  LDL.LU.64 R18, [R1+0x1e58] ;  /* 0x001e580001127983 */ /* 0x001ea20000300a00 */
[----:B------:R-:W2:Y:S02]  /*2cd10*/  LDL.LU.64 R16, [R1+0x1e50] ;  /* 0x001e500001107983 */ /* 0x000ea40000300a00 */
[----:B------:R-:W-:Y:S02]  /*2cd20*/  IMAD.MOV.U32 R0, RZ, RZ, R15 ;  /* 0x000000ffff007224 */ /* 0x000fe400078e000f */
[----:B------:R-:W-:Y:S02]  /*2cd30*/  IMAD.MOV.U32 R3, RZ, RZ, R14 ;  /* 0x000000ffff037224 */ /* 0x000fe400078e000e */
[----:B----4-:R-:W-:-:S02]  /*2cd40*/  IMAD.MOV.U32 R13, RZ, RZ, R26 ;  /* 0x000000ffff0d7224 */ /* 0x010fc400078e001a */
[----:B------:R-:W-:Y:S01]  /*2cd50*/  IMAD.MOV.U32 R12, RZ, RZ, R27 ;  /* 0x000000ffff0c7224 */ /* 0x000fe200078e001b */
[----:B------:R-:W-:Y:S01]  /*2cd60*/  STL [R1+0x1e00], R0 ;  /* 0x001e000001007387 */ /* 0x000fe20000100800 */
[----:B------:R-:W-:Y:S01]  /*2cd70*/  STL [R1+0x1dfc], R3 ;  /* 0x001dfc0301007387 */ /* 0x000fe20000100800 */
[C---:B--2---:R-:W-:Y:S11]  /*2cd80*/  HMMA.16816.F32.BF16 R16, R4.reuse, R26, R16 ;  /* 0x0000001a0410723c */ /* 0x044ff60000041810 */
[----:B------:R-:W-:Y:S11]  /*2cd90*/  @!UPT UIADD3 URZ, URZ, URZ, URZ ;  /* 0x0000003f3f3ff290 */ /* 0x000ff6000fffe03f */
[----:B------:R-:W-:Y:S02]  /*2cda0*/  @!UPT UIADD3 URZ, URZ, URZ, URZ ;  /* 0x0000003f3f3ff290 */ /* 0x000fe4000fffe03f */
[----:B------:R-:W-:Y:S02]  /*2cdb0*/  IMAD.MOV.U32 R26, RZ, RZ, R18 ;  /* 0x000000ffff1a7224 */ /* 0x000fe400078e0012 */
[----:B------:R-:W-:Y:S02]  /*2cdc0*/  IMAD.MOV.U32 R29, RZ, RZ, R16 ;  /* 0x000000ffff1d7224 */ /* 0x000fe400078e0010 */
[----:B------:R-:W-:Y:S01]  /*2cdd0*/  IMAD.MOV.U32 R27, RZ, RZ, R17 ;  /* 0x000000ffff1b7224 */ /* 0x000fe200078e0011 */
[----:B------:R-:W2:Y:S01]  /*2cde0*/  LDL.LU R18, [R1+0x1e48] ;  /* 0x001e480001127983 */ /* 0x000ea20000300800 */
[----:B------:R-:W4:Y:S01]  /*2cdf0*/  LDL.LU.64 R16, [R1+0x1e40] ;  /* 0x001e400001107983 */ /* 0x000f220000300a00 */
[----:B---3--:R-:W-:Y:S01]  /*2ce00*/  HMMA.16816.F32.BF16 R20, R4, R10, R20 ;  /* 0x0000000a0414723c */ /* 0x008fe20000041814 */
[----:B------:R-:W-:Y:S02]  /*2ce10*/  STL [R1+0x1cc8], R19 ;  /* 0x001cc81301007387 */ /* 0x000fe40000100800 */
[----:B------:R-:W-:-:S02]  /*2ce20*/  IMAD.MOV.U32 R15, RZ, RZ, R10 ;  /* 0x000000ffff0f7224 */ /* 0x000fc400078e000a */
[----:B------:R-:W-:Y:S01]  /*2ce30*/  IMAD.MOV.U32 R14, RZ, RZ, R11 ;  /* 0x000000ffff0e7224 */ /* 0x000fe200078e000b */
[----:B----4-:R-:W-:Y:S01]  /*2ce40*/  STL.64 [R1+0x1cc0], R16 ;  /* 0x001cc01001007387 */ /* 0x010fe20000100a00 */
[----:B------:R-:W-:Y:S11]  /*2ce50*/  STL [R1+0x1c08], R29 ;  /* 0x001c081d01007387 */ /* 0x000ff60000100800 */
[----:B------:R-:W-:Y:S05]  /*2ce60*/  @!UPT UIADD3 URZ, URZ, URZ, URZ ;  /* 0x0000003f3f3ff290 */ /* 0x000fea000fffe03f */
[----:B------:R-:W-:Y:S02]  /*2ce70*/  STL.64 [R1+0x160], R20 ;  /* 0x0001601401007387 */ /* 0x000fe40000100a00 */
[----:B------:R0:W-:Y:S02]  /*2ce80*/  STL.64 [R1+0x168], R22 ;  /* 0x0001681601007387 */ /* 0x0001e40000100a00 */
[----:B0-----:R-:W3:Y:S01]  /*2ce90*/  LDL.LU.64 R22, [R1+0x1e38] ;  /* 0x001e380001167983 */ /* 0x001ee20000300a00 */
[----:B------:R-:W3:Y:S02]  /*2cea0*/  LDL.LU.64 R20, [R1+0x1e30] ;  /* 0x001e300001147983 */ /* 0x000ee40000300a00 */
[----:B------:R-:W3:Y:S02]  /*2ceb0*/  LDL.LU.64 R10, [R1+0x1e28] ;  /* 0x001e2800010a7983 */ /* 0x000ee40000300a00 */
[----:B---3--:R-:W-:Y:S01]  /*2cec0*/  HMMA.16816.F32.BF16 R20, R4, R10, R20 ;  /* 0x0000000a0414723c */ /* 0x008fe20000041814 */
[----:B------:R-:W-:-:S02]  /*2ced0*/  IMAD.MOV.U32 R2, RZ, RZ, R10 ;  /* 0x000000ffff027224 */ /* 0x000fc400078e000a */
[----:B------:R-:W-:Y:S11]  /*2cee0*/  IMAD.MOV.U32 R29, RZ, RZ, R11 ;  /* 0x000000ffff1d7224 */ /* 0x000ff600078e000b */
[----:B------:R-:W-:Y:S09]  /*2cef0*/  @!UPT UIADD3 URZ, URZ, URZ, URZ ;  /* 0x0000003f3f3ff290 */ /* 0x000ff2000fffe03f */
[----:B------:R-:W-:Y:S01]  /*2cf00*/  STL.64 [R1+0x170], R20 ;  /* 0x0001701401007387 */ /* 0x000fe20000100a00 */
[----:B------:R0:W-:Y:S03]  /*2cf10*/  STL.64 [R1+0x178], R22 ;  /* 0x0001781601007387 */ /* 0x0001e60000100a00 */
[----:B0-----:R-:W3:Y:S01]  /*2cf20*/  LDL.LU.64 R22, [R1+0x1e20] ;  /* 0x001e200001167983 */ /* 0x001ee20000300a00 */
[----:B------:R-:W3:Y:S02]  /*2cf30*/  LDL.LU.64 R20, [R1+0x1e18] ;  /* 0x001e180001147983 */ /* 0x000ee40000300a00 */
[----:B------:R-:W4:Y:S02]  /*2cf40*/  LDL.LU.64 R10, [R1+0x1e10] ;  /* 0x001e1000010a7983 */ /* 0x000f240000300a00 */
[----:B------:R-:W2:Y:S01]  /*2cf50*/  LDL.LU.64 R8, [R1+0x1e08] ;  /* 0x001e080001087983 */ /* 0x000ea20000300a00 */
[----:B------:R-:W2:Y:S01]  /*2cf60*/  LDL.64 R24, [R1+0x100] ;  /* 0x0001000001187983 */ /* 0x000ea20000100a00 */
[----:B------:R0:W-:Y:S03]  /*2cf70*/  STL.64 [R1+0x1c88], R26 ;  /* 0x001c881a01007387 */ /* 0x0001e60000100a00 */
[----:B--2---:R1:W-:Y:S01]  /*2cf80*/  STL.64 [R1+0x1c80], R24 ;  /* 0x001c801801007387 */ /* 0x0043e20000100a00 */
[----:B0-----:R-:W3:Y:S02]  /*2cf90*/  LDL.LU.64 R26, [R1+0x68] ;  /* 0x00006800011a7983 */ /* 0x001ee40000300a00 */
[----:B---3--:R-:W-:Y:S11]  /*2cfa0*/  HMMA.16816.F32.BF16 R20, R4, R26, R20 ;  /* 0x0000001a0414723c */ /* 0x008ff60000041814 */
[----:B------:R-:W-:Y:S11]  /*2cfb0*/  @!UPT UIADD3 URZ, URZ, URZ, URZ ;  /* 0x0000003f3f3ff290 */ /* 0x000ff6000fffe03f */
[----:B------:R-:W-:Y:S01]  /*2cfc0*/  @!UPT UIADD3 URZ, URZ, URZ, URZ ;  /* 0x0000003f3f3ff290 */ /* 0x000fe2000fffe03f */
[----:B------:R0:W-:Y:S01]  /*2cfd0*/  STL [R1+0x1c0], R20 ;  /* 0x0001c01401007387 */ /* 0x0001e20000100800 */
[----:B------:R2:W-:Y:S02]  /*2cfe0*/  STL.64 [R1+0x1c8], R22 ;  /* 0x0001c81601007387 */ /* 0x0005e40000100a00 */
[----:B-1----:R-:W3:Y:S02]  /*2cff0*/  LDL.64 R24, [R1+0xb0] ;  /* 0x0000b00001187983 */ /* 0x002ee40000100a00 */
[----:B------:R-:W-:Y:S01]  /*2d000*/  IMAD.MOV.U32 R28, RZ, RZ, R21 ;  /* 0x000000ffff1c7224 */ /* 0x000fe200078e0015 */
[----:B---3--:R1:W-:Y:S01]  /*2d010*/  STL.64 [R1+0x1ca0], R24 ;  /* 0x001ca01801007387 */ /* 0x0083e20000100a00 */
[----:B0-----:R-:W3:Y:S02]  /*2d020*/  LDL.LU R20, [R1+0x2a0] ;  /* 0x0002a00001147983 */ /* 0x001ee40000300800 */
[----:B------:R-:W3:Y:S02]  /*2d030*/  LDL.LU R21, [R1+0x2a4] ;  /* 0x0002a40001157983 */ /* 0x000ee40000300800 */
[----:B--2---:R-:W2:Y:S01]  /*2d040*/  LDL.LU R22, [R1+0x2a8] ;  /* 0x0002a80001167983 */ /* 0x004ea20000300800 */
[----:B------:R-:W2:Y:S04]  /*2d050*/  LDL.LU R23, [R1+0x2ac] ;  /* 0x0002ac0001177983 */ /* 0x000ea80000300800 */
[----:B-1----:R-:W2:Y:S01]  /*2d060*/  LDL R24, [R1+0xc0] ;  /* 0x0000c00001187983 */ /* 0x002ea20000100800 */
[----:B------:R-:W-:-:S02]  /*2d070*/  IMAD.MOV.U32 R25, RZ, RZ, R18 ;  /* 0x000000ffff197224 */ /* 0x000fc400078e0012 */
[----:B------:R-:W-:Y:S02]  /*2d080*/  IMAD.MOV.U32 R0, RZ, RZ, R26 ;  /* 0x000000ffff007224 */ /* 0x000fe400078e001a */
[----:B------:R-:W-:Y:S01]  /*2d090*/  IMAD.MOV.U32 R3, RZ, RZ, R27 ;  /* 0x000000ffff037224 */ /* 0x000fe200078e001b */
[----:B--2---:R-:W-:Y:S01]  /*2d0a0*/  STL.64 [R1+0x1cb8], R24 ;  /* 0x001cb81801007387 */ /* 0x004fe20000100a00 */
[----:B------:R-:W-:Y:S02]  /*2d0b0*/  STL.64 [R1+0x1c98], R22 ;  /* 0x001c981601007387 */ /* 0x000fe40000100a00 */
[----:B---3--:R0:W-:Y:S02]  /*2d0c0*/  STL.64 [R1+0x1c90], R20 ;  /* 0x001c901401007387 */ /* 0x0081e40000100a00 */
[----:B0-----:R-:W2:Y:S01]  /*2d0d0*/  LDL.LU R20, [R1+0x2d0] ;  /* 0x0002d00001147983 */ /* 0x001ea20000300800 */
[----:B------:R-:W2:Y:S02]  /*2d0e0*/  LDL.LU R21, [R1+0x2d4] ;  /* 0x0002d40001157983 */ /* 0x000ea40000300800 */
[----:B------:R-:W3:Y:S02]  /*2d0f0*/  LDL.LU R22, [R1+0x2d8] ;  /* 0x0002d80001167983 */ /* 0x000ee40000300800 */
[----:B------:R-:W3:Y:S01]  /*2d100*/  LDL.LU R23, [R1+0x2dc] ;  /* 0x0002dc0001177983 */ /* 0x000ee20000300800 */
[----:B------:R-:W2:Y:S01]  /*2d110*/  LDL.LU R24, [R1+0x2c0] ;  /* 0x0002c00001187983 */ /* 0x000ea20000300800 */
[----:B------:R-:W2:Y:S02]  /*2d120*/  LDL.LU R25, [R1+0x2c4] ;  /* 0x0002c40001197983 */ /* 0x000ea40000300800 */
[----:B------:R-:W2:Y:S02]  /*2d130*/  LDL.LU R26, [R1+0x2c8] ;  /* 0x0002c800011a7983 */ /* 0x000ea40000300800 */
[----:B------:R-:W2:Y:S02]  /*2d140*/  LDL.LU R27, [R1+0x2cc] ;  /* 0x0002cc00011b7983 */ /* 0x000ea40000300800 */
[----:B----4-:R-:W-:-:S02]  /*2d150*/  IMAD.MOV.U32 R16, RZ, RZ, R11 ;  /* 0x000000ffff107224 */ /* 0x010fc400078e000b */
[----:B------:R-:W-:Y:S01]  /*2d160*/  IMAD.MOV.U32 R17, RZ, RZ, R10 ;  /* 0x000000ffff117224 */ /* 0x000fe200078e000a */
[----:B--2---:R-:W-:Y:S01]  /*2d170*/  STL.64 [R1+0x1cd8], R26 ;  /* 0x001cd81a01007387 */ /* 0x004fe20000100a00 */
[----:B------:R-:W-:Y:S03]  /*2d180*/  STL.64 [R1+0x1cd0], R24 ;  /* 0x001cd01801007387 */ /* 0x000fe60000100a00 */
[----:B------:R0:W-:Y:S02]  /*2d190*/  STL.64 [R1+0x1ce0], R16 ;  /* 0x001ce01001007387 */ /* 0x0001e40000100a00 */
[----:B0-----:R-:W2:Y:S04]  /*2d1a0*/  LDL.64 R16, [R1+0x20] ;  /* 0x0000200001107983 */ /* 0x001ea80000100a00 */
[----:B--2---:R0:W-:Y:S01]  /*2d1b0*/  STL.64 [R1+0x1cf8], R16 ;  /* 0x001cf81001007387 */ /* 0x0041e20000100a00 */
[----:B------:R-:W2:Y:S02]  /*2d1c0*/  LDL.LU R24, [R1+0x2f0] ;  /* 0x0002f00001187983 */ /* 0x000ea40000300800 */
[----:B------:R-:W2:Y:S02]  /*2d1d0*/  LDL.LU R25, [R1+0x2f4] ;  /* 0x0002f40001197983 */ /* 0x000ea40000300800 */
[----:B------:R-:W4:Y:S01]  /*2d1e0*/  LDL.LU R26, [R1+0x2f8] ;  /* 0x0002f800011a7983 */ /* 0x000f220000300800 */
[----:B------:R-:W4:Y:S04]  /*2d1f0*/  LDL.LU R27, [R1+0x2fc] ;  /* 0x0002fc00011b7983 */ /* 0x000f280000300800 */
[----:B0-----:R-:W2:Y:S01]  /*2d200*/  LDL.LU R16, [R1+0x310] ;  /* 0x0003100001107983 */ /* 0x001ea20000300800 */
[----:B------:R-:W2:Y:S02]  /*2d210*/  LDL.LU R17, [R1+0x314] ;  /* 0x0003140001117983 */ /* 0x000ea40000300800 */
[----:B------:R-:W2:Y:S02]  /*2d220*/  LDL.LU R18, [R1+0x318] ;  /* 0x0003180001127983 */ /* 0x000ea40000300800 */
[----:B------:R-:W2:Y:S02]  /*2d230*/  LDL.LU R19, [R1+0x31c] ;  /* 0x00031c0001137983 */ /* 0x000ea40000300800 */
[----:B--2---:R-:W-:Y:S01]  /*2d240*/  STL.64 [R1+0x1d18], R18 ;  /* 0x001d181201007387 */ /* 0x004fe20000100a00 */
[----:B------:R0:W-:Y:S03]  /*2d250*/  STL.64 [R1+0x1d10], R16 ;  /* 0x001d101001007387 */ /* 0x0001e60000100a00 */
[----:B0-----:R-:W2:Y:S01]  /*2d260*/  LDL.LU R16, [R1+0x320] ;  /* 0x0003200001107983 */ /* 0x001ea20000300800 */
[----:B------:R-:W2:Y:S02]  /*2d270*/  LDL.LU R17, [R1+0x324] ;  /* 0x0003240001117983 */ /* 0x000ea40000300800 */
[----:B------:R-:W2:Y:S02]  /*2d280*/  LDL.LU R18, [R1+0x328] ;  /* 0x0003280001127983 */ /* 0x000ea40000300800 */
[----:B------:R-:W2:Y:S02]  /*2d290*/  LDL.LU R19, [R1+0x32c] ;  /* 0x00032c0001137983 */ /* 0x000ea40000300800 */
[----:B--2---:R-:W-:Y:S01]  /*2d2a0*/  STL.64 [R1+0x1d28], R18 ;  /* 0x001d281201007387 */ /* 0x004fe20000100a00 */
[----:B------:R-:W-:Y:S02]  /*2d2b0*/  STL.64 [R1+0x1d20], R16 ;  /* 0x001d201001007387 */ /* 0x000fe40000100a00 */
[----:B----4-:R-:W-:Y:S02]  /*2d2c0*/  STL.64 [R1+0x1cf0], R26 ;  /* 0x001cf01a01007387 */ /* 0x010fe40000100a00 */
[----:B------:R0:W-:Y:S02]  /*2d2d0*/  STL.64 [R1+0x1ce8], R24 ;  /* 0x001ce81801007387 */ /* 0x0001e40000100a00 */
[----:B0-----:R-:W2:Y:S01]  /*2d2e0*/  LDL.LU R24, [R1+0x300] ;  /* 0x0003000001187983 */ /* 0x001ea20000300800 */
[----:B------:R-:W2:Y:S02]  /*2d2f0*/  LDL.LU R25, [R1+0x304] ;  /* 0x0003040001197983 */ /* 0x000ea40000300800 */
[----:B------:R-:W4:Y:S02]  /*2d300*/  LDL.LU R26, [R1+0x308] ;  /* 0x00030800011a7983 */ /* 0x000f240000300800 */
[----:B------:R-:W4:Y:S02]  /*2d310*/  LDL.LU R27, [R1+0x30c] ;  /* 0x00030c00011b7983 */ /* 0x000f240000300800 */
[----:B----4-:R-:W-:Y:S01]  /*2d320*/  STL.64 [R1+0x1d38], R26 ;  /* 0x001d381a01007387 */ /* 0x010fe20000100a00 */
[----:B--2---:R0:W-:Y:S03]  /*2d330*/  STL.64 [R1+0x1d30], R24 ;  /* 0x001d301801007387 */ /* 0x0041e60000100a00 */
[----:B0-----:R-:W2:Y:S01]  /*2d340*/  LDL.LU R24, [R1+0x330] ;  /* 0x0003300001187983 */ /* 0x001ea20000300800 */
[----:B------:R-:W2:Y:S02]  /*2d350*/  LDL.LU R25, [R1+0x334] ;  /* 0x0003340001197983 */ /* 0x000ea40000300800 */
[----:B------:R-:W4:Y:S02]  /*2d360*/  LDL.LU R26, [R1+0x338] ;  /* 0x00033800011a7983 */ /* 0x000f240000300800 */
[----:B------:R-:W4:Y:S02]  /*2d370*/  LDL.LU R27, [R1+0x33c] ;  /* 0x00033c00011b7983 */ /* 0x000f240000300800 */
[----:B------:R-:W-:-:S02]  /*2d380*/  IMAD.MOV.U32 R19, RZ, RZ, R8 ;  /* 0x000000ffff137224 */ /* 0x000fc400078e0008 */
[----:B------:R-:W-:Y:S01]  /*2d390*/  IMAD.MOV.U32 R18, RZ, RZ, R9 ;  /* 0x000000ffff127224 */ /* 0x000fe200078e0009 */
[----:B------:R-:W3:Y:S01]  /*2d3a0*/  LDL.LU R8, [R1+0x250] ;  /* 0x0002500001087983 */ /* 0x000ee20000300800 */
[----:B------:R-:W3:Y:S02]  /*2d3b0*/  LDL.LU R9, [R1+0x254] ;  /* 0x0002540001097983 */ /* 0x000ee40000300800 */
[----:B------:R-:W3:Y:S02]  /*2d3c0*/  LDL.LU R10, [R1+0x258] ;  /* 0x00025800010a7983 */ /* 0x000ee40000300800 */
[----:B------:R-:W3:Y:S01]  /*2d3d0*/  LDL.LU R11, [R1+0x25c] ;  /* 0x00025c00010b7983 */ /* 0x000ee20000300800 */
[----:B----4-:R0:W-:Y:S01]  /*2d3e0*/  STL.64 [R1+0x1d48], R26 ;  /* 0x001d481a01007387 */ /* 0x0101e20000100a00 */
[----:B--2---:R-:W-:Y:S03]  /*2d3f0*/  STL.64 [R1+0x1d40], R24 ;  /* 0x001d401801007387 */ /* 0x004fe60000100a00 */
[----:B0-----:R-:W2:Y:S01]  /*2d400*/  LDL.LU R26, [R1+0x58] ;  /* 0x00005800011a7983 */ /* 0x001ea20000300800 */
[----:B------:R-:W2:Y:S02]  /*2d410*/  LDL.LU R27, [R1+0x5c] ;  /* 0x00005c00011b7983 */ /* 0x000ea40000300800 */
[----:B---3--:R-:W-:Y:S02]  /*2d420*/  STL.64 [R1+0x1cb0], R22 ;  /* 0x001cb01601007387 */ /* 0x008fe40000100a00 */
[----:B------:R0:W-:Y:S02]  /*2d430*/  STL.64 [R1+0x1ca8], R20 ;  /* 0x001ca81401007387 */ /* 0x0001e40000100a00 */
[----:B0-----:R-:W3:Y:S01]  /*2d440*/  LDL.LU R20, [R1+0x2e0] ;  /* 0x0002e00001147983 */ /* 0x001ee20000300800 */
[----:B------:R-:W3:Y:S02]  /*2d450*/  LDL.LU R21, [R1+0x2e4] ;  /* 0x0002e40001157983 */ /* 0x000ee40000300800 */
[----:B------:R-:W4:Y:S02]  /*2d460*/  LDL.LU R22, [R1+0x2e8] ;  /* 0x0002e80001167983 */ /* 0x000f240000300800 */
[----:B------:R-:W4:Y:S02]  /*2d470*/  LDL.LU R23, [R1+0x2ec] ;  /* 0x0002ec0001177983 */ /* 0x000f240000300800 */
[----:B----4-:R-:W-:Y:S01]  /*2d480*/  STL.64 [R1+0x1d58], R22 ;  /* 0x001d581601007387 */ /* 0x010fe20000100a00 */
[----:B---3--:R0:W-:Y:S03]  /*2d490*/  STL.64 [R1+0x1d50], R20 ;  /* 0x001d501401007387 */ /* 0x0081e60000100a00 */
[----:B0-----:R-:W3:Y:S01]  /*2d4a0*/  LDL.LU R20, [R1+0x2b0] ;  /* 0x0002b00001147983 */ /* 0x001ee20000300800 */
[----:B------:R-:W3:Y:S02]  /*2d4b0*/  LDL.LU R21, [R1+0x2b4] ;  /* 0x0002b40001157983 */ /* 0x000ee40000300800 */
[----:B------:R-:W4:Y:S02]  /*2d4c0*/  LDL.LU R22, [R1+0x2b8] ;  /* 0x0002b80001167983 */ /* 0x000f240000300800 */
[----:B------:R-:W4:Y:S01]  /*2d4d0*/  LDL.LU R23, [R1+0x2bc] ;  /* 0x0002bc0001177983 */ /* 0x000f220000300800 */
[----:B--2---:R-:W-:Y:S01]  /*2d4e0*/  HMMA.16816.F32.BF16 R8, R4, R26, R8 ;  /* 0x0000001a0408723c */ /* 0x004fe20000041808 */
[----:B----4-:R0:W-:Y:S01]  /*2d4f0*/  STL.64 [R1+0x1d68], R22 ;  /* 0x001d681601007387 */ /* 0x0101e20000100a00 */
[----:B---3--:R-:W-:Y:S02]  /*2d500*/  STL.64 [R1+0x1d60], R20 ;  /* 0x001d601401007387 */ /* 0x008fe40000100a00 */
[----:B0-----:R-:W-:-:S02]  /*2d510*/  IMAD.MOV.U32 R22, RZ, RZ, R0 ;  /* 0x000000ffff167224 */ /* 0x001fc400078e0000 */
[----:B------:R-:W2:Y:S01]  /*2d520*/  LDL.LU R0, [R1+0x1e00] ;  /* 0x001e000001007983 */ /* 0x000ea20000300800 */
[----:B------:R-:W-:Y:S02]  /*2d530*/  IMAD.MOV.U32 R23, RZ, RZ, R3 ;  /* 0x000000ffff177224 */ /* 0x000fe400078e0003 */
[----:B------:R-:W3:Y:S03]  /*2d540*/  LDL.LU R3, [R1+0x1dfc] ;  /* 0x001dfc0001037983 */ /* 0x000ee60000300800 */
[----:B------:R0:W-:Y:S02]  /*2d550*/  STL.64 [R1+0x1d78], R22 ;  /* 0x001d781601007387 */ /* 0x0001e40000100a00 */
[----:B0-----:R-:W-:Y:S02]  /*2d560*/  IMAD.MOV.U32 R22, RZ, RZ, R2 ;  /* 0x000000ffff167224 */ /* 0x001fe400078e0002 */
[----:B------:R-:W-:Y:S01]  /*2d570*/  IMAD.MOV.U32 R23, RZ, RZ, R29 ;  /* 0x000000ffff177224 */ /* 0x000fe200078e001d */
[----:B------:R-:W4:Y:S04]  /*2d580*/  LDL.LU R2, [R1+0x1df8] ;  /* 0x001df80001027983 */ /* 0x000f280000300800 */
[----:B------:R0:W-:Y:S02]  /*2d590*/  STL.64 [R1+0x1d90], R22 ;  /* 0x001d901601007387 */ /* 0x0001e40000100a00 */
[----:B0-----:R-:W-:-:S02]  /*2d5a0*/  IMAD.MOV.U32 R22, RZ, RZ, R15 ;  /* 0x000000ffff167224 */ /* 0x001fc400078e000f */
[----:B------:R-:W-:-:S05]  /*2d5b0*/  IMAD.MOV.U32 R23, RZ, RZ, R14 ;  /* 0x000000ffff177224 */ /* 0x000fca00078e000e */
[----:B------:R0:W-:Y:S02]  /*2d5c0*/  STL.64 [R1+0x1da8], R22 ;  /* 0x001da81601007387 */ /* 0x0001e40000100a00 */
[----:B0-----:R-:W-:Y:S02]  /*2d5d0*/  IMAD.MOV.U32 R22, RZ, RZ, R13 ;  /* 0x000000ffff167224 */ /* 0x001fe400078e000d */
[----:B------:R-:W-:-:S05]  /*2d5e0*/  IMAD.MOV.U32 R23, RZ, RZ, R12 ;  /* 0x000000ffff177224 */ /* 0x000fca00078e000c */
[----:B------:R-:W-:Y:S01]  /*2d5f0*/  STL.64 [R1+0x1dc0], R22 ;  /* 0x001dc01601007387 */ /* 0x000fe20000100a00 */
[----:B------:R-:W-:Y:S02]  /*2d600*/  STL [R1+0x1bcc], R28 ;  /* 0x001bcc1c01007387 */ /* 0x000fe40000100800 */
[----:B------:R0:W-:Y:S02]  /*2d610*/  STL.64 [R1+0x1e0], R8 ;  /* 0x0001e00801007387 */ /* 0x0001e40000100a00 */
[----:B------:R1:W-:Y:S01]  /*2d620*/  STL [R1+0x1e8], R10 ;  /* 0x0001e80a01007387 */ /* 0x0003e20000100800 */
[----:B------:R-:W3:Y:S01]  /*2d630*/  LDL.LU R12, [R1+0x270] ;  /* 0x00027000010c7983 */ /* 0x000ee20000300800 */
[----:B------:R-:W3:Y:S02]  /*2d640*/  LDL.LU R13, [R1+0x274] ;  /* 0x00027400010d7983 */ /* 0x000ee40000300800 */
[----:B------:R-:W3:Y:S02]  /*2d650*/  LDL.LU R14, [R1+0x278] ;  /* 0x00027800010e7983 */ /* 0x000ee40000300800 */
[----:B------:R-:W3:Y:S01]  /*2d660*/  LDL.LU R15, [R1+0x27c] ;  /* 0x00027c00010f7983 */ /* 0x000ee20000300800 */
[----:B0-----:R-:W3:Y:S01]  /*2d670*/  LDL.LU R8, [R1+0x240] ;  /* 0x0002400001087983 */ /* 0x001ee20000300800 */
[----:B------:R-:W3:Y:S02]  /*2d680*/  LDL.LU R9, [R1+0x244] ;  /* 0x0002440001097983 */ /* 0x000ee40000300800 */
[----:B-1----:R-:W3:Y:S02]  /*2d690*/  LDL.LU R10, [R1+0x248] ;  /* 0x00024800010a7983 */ /* 0x002ee40000300800 */
[----:B--2---:R-:W-:-:S02]  /*2d6a0*/  IMAD.MOV.U32 R23, RZ, RZ, R0 ;  /* 0x000000ffff177224 */ /* 0x004fc400078e0000 */
[----:B------:R-:W-:Y:S02]  /*2d6b0*/  IMAD.MOV.U32 R0, RZ, RZ, R11 ;  /* 0x000000ffff007224 */ /* 0x000fe400078e000b */
[----:B------:R-:W2:Y:S01]  /*2d6c0*/  LDL.LU R11, [R1+0x24c] ;  /* 0x00024c00010b7983 */ /* 0x000ea20000300800 */
[----:B------:R0:W-:Y:S02]  /*2d6d0*/  STL.64 [R1+0x1d70], R26 ;  /* 0x001d701a01007387 */ /* 0x0001e40000100a00 */
[----:B------:R-:W2:Y:S02]  /*2d6e0*/  LDL.LU R24, [R1+0x290] ;  /* 0x0002900001187983 */ /* 0x000ea40000300800 */
[----:B------:R-:W2:Y:S01]  /*2d6f0*/  LDL.LU R25, [R1+0x294] ;  /* 0x0002940001197983 */ /* 0x000ea20000300800 */
[----:B0-----:R-:W2:Y:S01]  /*2d700*/  LDL.LU R26, [R1+0x298] ;  /* 0x00029800011a7983 */ /* 0x001ea20000300800 */
[----:B------:R-:W2:Y:S03]  /*2d710*/  LDL.LU R27, [R1+0x29c] ;  /* 0x00029c00011b7983 */ /* 0x000ea60000300800 */
[----:B--2---:R-:W-:Y:S01]  /*2d720*/  STL.64 [R1+0x1d88], R26 ;  /* 0x001d881a01007387 */ /* 0x004fe20000100a00 */
[----:B------:R0:W-:Y:S03]  /*2d730*/  STL.64 [R1+0x1d80], R24 ;  /* 0x001d801801007387 */ /* 0x0001e60000100a00 */
        /* <DEDUP_REMOVED lines=9> */
[----:B------:R-:W2:Y:S01]  /*2d7d0*/  LDL.LU R27, [R1+0x26c] ;  /* 0x00026c00011b7983 */ /* 0x000ea20000300800 */
[C---:B---3--:R-:W-:Y:S01]  /*2d7e0*/  HMMA.16816.F32.BF16 R12, R4.reuse, R18, R12 ;  /* 0x00000012040c723c */ /* 0x048fe2000004180c */
[----:B--2---:R-:W-:Y:S01]  /*2d7f0*/  STL.64 [R1+0x1db8], R26 ;  /* 0x001db81a01007387 */ /* 0x004fe20000100a00 */
[----:B------:R0:W-:Y:S03]  /*2d800*/  STL.64 [R1+0x1db0], R24 ;  /* 0x001db01801007387 */ /* 0x0001e60000100a00 */
[----:B0-----:R-:W2:Y:S01]  /*2d810*/  LDL.LU R24, [R1+0x220] ;  /* 0x0002200001187983 */ /* 0x001ea20000300800 */
[----:B------:R-:W2:Y:S02]  /*2d820*/  LDL.LU R25, [R1+0x224] ;  /* 0x0002240001197983 */ /* 0x000ea40000300800 */
[----:B------:R-:W3:Y:S02]  /*2d830*/  LDL.LU R26, [R1+0x228] ;  /* 0x00022800011a7983 */ /* 0x000ee40000300800 */
[----:B------:R-:W3:Y:S11]  /*2d840*/  LDL.LU R27, [R1+0x22c] ;  /* 0x00022c00011b7983 */ /* 0x000ef60000300800 */
[----:B------:R-:W-:Y:S03]  /*2d850*/  @!UPT UIADD3 URZ, URZ, URZ, URZ ;  /* 0x0000003f3f3ff290 */ /* 0x000fe6000fffe03f */
[----:B------:R-:W-:Y:S01]  /*2d860*/  IMAD.MOV.U32 R28, RZ, RZ, R15 ;  /* 0x000000ffff1c7224 */ /* 0x000fe200078e000f */
[----:B---3--:R-:W-:Y:S01]  /*2d870*/  STL.64 [R1+0x1dd0], R26 ;  /* 0x001dd01a01007387 */ /* 0x008fe20000100a00 */
[----:B--2---:R0:W-:Y:S03]  /*2d880*/  STL.64 [R1+0x1dc8], R24 ;  /* 0x001dc81801007387 */ /* 0x0041e60000100a00 */
[----:B0-----:R-:W2:Y:S01]  /*2d890*/  LDL.LU R24, [R1+0x230] ;  /* 0x0002300001187983 */ /* 0x001ea20000300800 */
[----:B------:R-:W2:Y:S02]  /*2d8a0*/  LDL.LU R25, [R1+0x234] ;  /* 0x0002340001197983 */ /* 0x000ea40000300800 */
[----:B------:R-:W2:Y:S02]  /*2d8b0*/  LDL.LU R26, [R1+0x238] ;  /* 0x00023800011a7983 */ /* 0x000ea40000300800 */
[----:B------:R-:W2:Y:S01]  /*2d8c0*/  LDL.LU R27, [R1+0x23c] ;  /* 0x00023c00011b7983 */ /* 0x000ea20000300800 */
[----:B------:R-:W-:Y:S01]  /*2d8d0*/  STL.64 [R1+0x360], R12 ;  /* 0x0003600c01007387 */ /* 0x000fe20000100a00 */
[----:B------:R0:W-:Y:S03]  /*2d8e0*/  STL [R1+0x368], R14 ;  /* 0x0003680e01007387 */ /* 0x0001e60000100800 */
[----:B0-----:R-:W3:Y:S01]  /*2d8f0*/  LDL.LU.64 R14, [R1+0x1df0] ;  /* 0x001df000010e7983 */ /* 0x001ee20000300a00 */
[----:B------:R-:W2:Y:S02]  /*2d900*/  LDL.LU.64 R12, [R1+0x1de8] ;  /* 0x001de800010c7983 */ /* 0x000ea40000300a00 */
[----:B------:R-:W-:Y:S01]  /*2d910*/  IMAD.MOV.U32 R22, RZ, RZ, R3 ;  /* 0x000000ffff167224 */ /* 0x000fe200078e0003 */
[----:B---3--:R-:W-:Y:S01]  /*2d920*/  HMMA.16816.F32.BF16 R4, R4, R14, R8 ;  /* 0x0000000e0404723c */ /* 0x008fe20000041808 */
[----:B------:R-:W2:Y:S01]  /*2d930*/  LDL.LU.64 R10, [R1+0x1de0] ;  /* 0x001de000010a7983 */ /* 0x000ea20000300a00 */
[----:B------:R-:W2:Y:S11]  /*2d940*/  LDL.LU.64 R8, [R1+0x1dd8] ;  /* 0x001dd80001087983 */ /* 0x000eb60000300a00 */
[----:B------:R-:W-:Y:S10]  /*2d950*/  @!UPT UIADD3 URZ, URZ, URZ, URZ ;  /* 0x0000003f3f3ff290 */ /* 0x000ff4000fffe03f */
[----:B------:R-:W-:Y:S01]  /*2d960*/  STL.64 [R1+0x350], R4 ;  /* 0x0003500401007387 */ /* 0x000fe20000100a00 */
[----:B------:R-:W-:Y:S01]  /*2d970*/  STL.64 [R1+0x358], R6 ;  /* 0x0003580601007387 */ /* 0x000fe20000100a00 */
[C---:B--2---:R-:W-:Y:S02]  /*2d980*/  HMMA.16816.F32.BF16 R20, R8.reuse, R22, R24 ;  /* 0x000000160814723c */ /* 0x044fe40000041818 */
[----:B------:R-:W2:Y:S01]  /*2d990*/  LDL.LU.64 R26, [R1+0x1dd0] ;  /* 0x001dd000011a7983 */ /* 0x000ea20000300a00 */
[----:B------:R-:W2:Y:S11]  /*2d9a0*/  LDL.LU.64 R24, [R1+0x1dc8] ;  /* 0x001dc80001187983 */ /* 0x000eb60000300a00 */
[----:B------:R-:W-:Y:S09]  /*2d9b0*/  @!UPT UIADD3 URZ, URZ, URZ, URZ ;  /* 0x0000003f3f3ff290 */ /* 0x000ff2000fffe03f */
[----:B------:R-:W-:Y:S01]  /*2d9c0*/  STL.64 [R1+0x340], R20 ;  /* 0x0003401401007387 */ /* 0x000fe20000100a00 */
        /* <DEDUP_REMOVED lines=38> */
[C---:B---3--:R-:W-:Y:S01]  /*2dc30*/  HMMA.16816.F32.BF16 R16, R8.reuse, R18, R24 ;  /* 0x000000120810723c */ /* 0x048fe20000041818 */
[----:B------:R-:W3:Y:S01]  /*2dc40*/  LDL.LU.64 R26, [R1+0x1d38] ;  /* 0x001d3800011a7983 */ /* 0x000ee20000300a00 */
[----:B------:R-:W3:Y:S11]  /*2dc50*/  LDL.LU.64 R24, [R1+0x1d30] ;  /* 0x001d300001187983 */ /* 0x000ef60000300a00 */
[----:B------:R-:W-:Y:S10]  /*2dc60*/  @!UPT UIADD3 URZ, URZ, URZ, URZ ;  /* 0x0000003f3f3ff290 */ /* 0x000ff4000fffe03f */
[----:B------:R-:W-:Y:S01]  /*2dc70*/  STL.64 [R1+0x220], R16 ;  /* 0x0002201001007387 */ /* 0x000fe20000100a00 */
[----:B------:R0:W-:Y:S03]  /*2dc80*/  STL.64 [R1+0x228], R18 ;  /* 0x0002281201007387 */ /* 0x0001e60000100a00 */
[----:B0-----:R-:W2:Y:S01]  /*2dc90*/  LDL.LU.64 R18, [R1+0x1d28] ;  /* 0x001d280001127983 */ /* 0x001ea20000300a00 */
[----:B------:R-:W2:Y:S02]  /*2dca0*/  LDL.LU.64 R16, [R1+0x1d20] ;  /* 0x001d200001107983 */ /* 0x000ea40000300a00 */
[----:B------:R-:W-:Y:S02]  /*2dcb0*/  IMAD.MOV.U32 R4, RZ, RZ, R13 ;  /* 0x000000ffff047224 */ /* 0x000fe400078e000d */
[----:B------:R-:W-:Y:S01]  /*2dcc0*/  IMAD.MOV.U32 R5, RZ, RZ, R12 ;  /* 0x000000ffff057224 */ /* 0x000fe200078e000c */
[----:B--2---:R-:W-:Y:S01]  /*2dcd0*/  HMMA.16816.F32.BF16 R8, R8, R14, R16 ;  /* 0x0000000e0808723c */ /* 0x004fe20000041810 */
[----:B------:R-:W2:Y:S01]  /*2dce0*/  LDL.LU.64 R18, [R1+0x1d18] ;  /* 0x001d180001127983 */ /* 0x000ea20000300a00 */
[----:B------:R-:W2:Y:S02]  /*2dcf0*/  LDL.LU.64 R16, [R1+0x1d10] ;  /* 0x001d100001107983 */ /* 0x000ea40000300a00 */
[----:B------:R-:W2:Y:S02]  /*2dd00*/  LDL.LU.64 R14, [R1+0x1d08] ;  /* 0x001d0800010e7983 */ /* 0x000ea40000300a00 */
[----:B------:R-:W2:Y:S11]  /*2dd10*/  LDL.LU.64 R12, [R1+0x1d00] ;  /* 0x001d0000010c7983 */ /* 0x000eb60000300a00 */
[----:B------:R-:W-:Y:S06]  /*2dd20*/  @!UPT UIADD3 URZ, URZ, URZ, URZ ;  /* 0x0000003f3f3ff290 */ /* 0x000fec000fffe03f */
[----:B------:R0:W-:Y:S01]  /*2dd30*/  STL.64 [R1+0x200], R8 ;  /* 0x0002000801007387 */ /* 0x0001e20000100a00 */
[----:B------:R-:W-:Y:S03]  /*2dd40*/  STL.64 [R1+0x208], R10 ;  /* 0x0002080a01007387 */ /* 0x000fe60000100a00 */
[----:B0-----:R-:W3:Y:S01]  /*2dd50*/  LDL R8, [R1+0xe0] ;  /* 0x0000e00001087983 */ /* 0x001ee20000100800 */
[----:B--2---:R-:W-:Y:S11]  /*2dd60*/  HMMA.16816.F32.BF16 R16, R12, R4, R16 ;  /* 0x000000040c10723c */ /* 0x004ff60000041810 */
[----:B------:R-:W-:Y:S11]  /*2dd70*/  @!UPT UIADD3 URZ, URZ, URZ, URZ ;  /* 0x0000003f3f3ff290 */ /* 0x000ff6000fffe03f */
[----:B------:R-:W-:Y:S01]  /*2dd80*/  @!UPT UIADD3 URZ, URZ, URZ, URZ ;  /* 0x0000003f3f3ff290 */ /* 0x000fe2000fffe03f */
[----:B------:R0:W-:Y:S01]  /*2dd90*/  STL.64 [R1+0x210], R16 ;  /* 0x0002101001007387 */ /* 0x0001e20000100a00 */
[----:B------:R-:W-:Y:S03]  /*2dda0*/  STL [R1+0x218], R18 ;  /* 0x0002181201007387 */ /* 0x000fe60000100800 */
[----:B0-----:R-:W3:Y:S01]  /*2ddb0*/  LDL.LU.64 R16, [R1+0x1cf8] ;  /* 0x001cf80001107983 */ /* 0x001ee20000300a00 */
[----:B----4-:R-:W-:Y:S02]  /*2ddc0*/  IMAD.MOV.U32 R9, RZ, RZ, R2 ;  /* 0x000000ffff097224 */ /* 0x010fe400078e0002 */
[----:B------:R-:W-:-:S05]  /*2ddd0*/  IMAD.MOV.U32 R2, RZ, RZ, R19 ;  /* 0x000000ffff027224 */ /* 0x000fca00078e0013 */
[----:B------:R-:W-:Y:S01]  /*2dde0*/  STL [R1+0x1b78], R2 ;  /* 0x001b780201007387 */ /* 0x000fe20000100800 */
[C---:B---3--:R-:W-:Y:S01]  /*2ddf0*/  HMMA.16816.F32.BF16 R24, R12.reuse, R16, R24 ;  /* 0x000000100c18723c */ /* 0x048fe20000041818 */
        /* <DEDUP_REMOVED lines=14> */
[----:B0-----:R-:W3:Y:S01]  /*2dee0*/  LDL.LU R19, [R1+0x1cc8] ;  /* 0x001cc80001137983 */ /* 0x001ee20000300800 */
[----:B------:R-:W2:Y:S02]  /*2def0*/  LDL.LU.64 R16, [R1+0x1cc0] ;  /* 0x001cc00001107983 */ /* 0x000ea40000300a00 */
[C---:B--2---:R-:W-:Y:S11]  /*2df00*/  HMMA.16816.F32.BF16 R24, R12.reuse, R16, R24 ;  /* 0x000000100c18723c */ /* 0x044ff60000041818 */
[----:B------:R-:W-:Y:S11]  /*2df10*/  @!UPT UIADD3 URZ, URZ, URZ, URZ ;  /* 0x0000003f3f3ff290 */ /* 0x000ff6000fffe03f */
[----:B------:R-:W-:Y:S01]  /*2df20*/  @!UPT UIADD3 URZ, URZ, URZ, URZ ;  /* 0x0000003f3f3ff290 */ /* 0x000fe2000fffe03f */
[----:B------:R0:W-:Y:S01]  /*2df30*/  STL.64 [R1+0x2c0], R24 ;  /* 0x0002c01801007387 */ /* 0x0001e20000100a00 */
[----:B------:R1:W-:Y:S03]  /*2df40*/  STL.64 [R1+0x2c8], R26 ;  /* 0x0002c81a01007387 */ /* 0x0003e60000100a00 */
[----:B0-----:R-:W1:Y:S02]  /*2df50*/  LDL.LU.64 R24, [R1+0x1cb8] ;  /* 0x001cb80001187983 */ /* 0x001e640000300a00 */
[C---:B-1----:R-:W-:Y:S02]  /*2df60*/  HMMA.16816.F32.BF16 R24, R12.reuse, R24, R20 ;  /* 0x000000180c18723c */ /* 0x042fe40000041814 */
[----:B------:R-:W2:Y:S01]  /*2df70*/  LDL.LU.64 R22, [R1+0x1cb0] ;  /* 0x001cb00001167983 */ /* 0x000ea20000300a00 */
[----:B------:R-:W2:Y:S11]  /*2df80*/  LDL.LU.64 R20, [R1+0x1ca8] ;  /* 0x001ca80001147983 */ /* 0x000eb60000300a00 */
[----:B------:R-:W-:Y:S09]  /*2df90*/  @!UPT UIADD3 URZ, URZ, URZ, URZ ;  /* 0x0000003f3f3ff290 */ /* 0x000ff2000fffe03f */
[----:B------:R0:W-:Y:S01]  /*2dfa0*/  STL.64 [R1+0x2e0], R24 ;  /* 0x0002e01801007387 */ /* 0x0001e20000100a00 */
[----:B------:R-:W-:Y:S03]  /*2dfb0*/  STL.64 [R1+0x2e8], R26 ;  /* 0x0002e81a01007387 */ /* 0x000fe60000100a00 */
[----:B0-----:R-:W2:Y:S02]  /*2dfc0*/  LDL.LU.64 R24, [R1+0x1ca0] ;  /* 0x001ca00001187983 */ /* 0x001ea40000300a00 */
[C---:B--2---:R-:W-:Y:S11]  /*2dfd0*/  HMMA.16816.F32.BF16 R20, R12.reuse, R24, R20 ;  /* 0x000000180c14723c */ /* 0x044ff60000041814 */
[----:B------:R-:W-:Y:S11]  /*2dfe0*/  @!UPT UIADD3 URZ, URZ, URZ, URZ ;  /* 0x0000003f3f3ff290 */ /* 0x000ff6000fffe03f */
[----:B------:R-:W-:Y:S01]  /*2dff0*/  @!UPT UIADD3 URZ, URZ, URZ, URZ ;  /* 0x0000003f3f3ff290 */ /* 0x000fe2000fffe03f */
[----:B------:R-:W-:Y:S01]  /*2e000*/  STL.64 [R1+0x2f0], R20 ;  /* 0x0002f01401007387 */ /* 0x000fe20000100a00 */
[----:B------:R0:W-:Y:S03]  /*2e010*/  STL.64 [R1+0x2f8], R22 ;  /* 0x0002f81601007387 */ /* 0x0001e60000100a00 */
[----:B0-----:R-:W2:Y:S01]  /*2e020*/  LDL.LU.64 R22, [R1+0x1c98] ;  /* 0x001c980001167983 */ /* 0x001ea20000300a00 */
[----:B------:R-:W2:Y:S02]  /*2e030*/  LDL.LU.64 R20, [R1+0x1c90] ;  /* 0x001c900001147983 */ /* 0x000ea40000300a00 */
[----:B------:R-:W-:Y:S02]  /*2e040*/  IMAD.MOV.U32 R29, RZ, RZ, R24 ;  /* 0x000000ffff1d7224 */ /* 0x000fe400078e0018 */
[----:B------:R-:W-:Y:S01]  /*2e050*/  IMAD.MOV.U32 R2, RZ, RZ, R25 ;  /* 0x000000ffff027224 */ /* 0x000fe200078e0019 */
[----:B------:R-:W4:Y:S01]  /*2e060*/  LDL.LU.64 R26, [R1+0x1c88] ;  /* 0x001c8800011a7983 */ /* 0x000f220000300a00 */
[----:B------:R-:W3:Y:S01]  /*2e070*/  LDL.LU.64 R24, [R1+0x1c80] ;  /* 0x001c800001187983 */ /* 0x000ee20000300a00 */
[----:B--2---:R-:W-:Y:S11]  /*2e080*/  HMMA.16816.F32.BF16 R20, R12, R8, R20 ;  /* 0x000000080c14723c */ /* 0x004ff60000041814 */
[----:B------:R-:W-:Y:S11]  /*2e090*/  @!UPT UIADD3 URZ, URZ, URZ, URZ ;  /* 0x0000003f3f3ff290 */ /* 0x000ff6000fffe03f */
[----:B------:R-:W-:Y:S01]  /*2e0a0*/  @!UPT UIADD3 URZ, URZ, URZ, URZ ;  /* 0x0000003f3f3ff290 */ /* 0x000fe2000fffe03f */
[----:B------:R-:W-:Y:S01]  /*2e0b0*/  STL.64 [R1+0x2d0], R20 ;  /* 0x0002d01401007387 */ /* 0x000fe20000100a00 */
        /* <DEDUP_REMOVED lines=11> */
[----:B------:R-:W3:Y:S01]  /*2e170*/  LDL.LU R20, [R1+0x1b0] ;  /* 0x0001b00001147983 */ /* 0x000ee20000300800 */
[----:B------:R-:W-:-:S02]  /*2e180*/  IMAD.MOV.U32 R3, RZ, RZ, R22 ;  /* 0x000000ffff037224 */ /* 0x000fc400078e0016 */
[----:B------:R-:W3:Y:S02]  /*2e190*/  LDL.LU R21, [R1+0x1b4] ;  /* 0x0001b40001157983 */ /* 0x000ee40000300800 */
[----:B------:R-:W-:Y:S01]  /*2e1a0*/  IMAD.MOV.U32 R18, RZ, RZ, R23 ;  /* 0x000000ffff127224 */ /* 0x000fe200078e0017 */
[----:B------:R-:W3:Y:S01]  /*2e1b0*/  LDL.LU R22, [R1+0x1b8] ;  /* 0x0001b80001167983 */ /* 0x000ee20000300800 */
[----:B------:R-:W3:Y:S03]  /*2e1c0*/  LDL.LU R23, [R1+0x1bc] ;  /* 0x0001bc0001177983 */ /* 0x000ee60000300800 */
        /* <DEDUP_REMOVED lines=8> */
[----:B0-----:R-:W2:Y:S04]  /*2e250*/  LDL.64 R8, [R1+0x10] ;  /* 0x0000100001087983 */ /* 0x001ea80000100a00 */
[----:B--2---:R0:W-:Y:S02]  /*2e260*/  STL.64 [R1+0x1c50], R8 ;  /* 0x001c500801007387 */ /* 0x0041e40000100a00 */
[----:B0-----:R-:W-:-:S02]  /*2e270*/  IMAD.MOV.U32 R8, RZ, RZ, R7 ;  /* 0x000000ffff087224 */ /* 0x001fc400078e0007 */
[----:B------:R-:W-:-:S05]  /*2e280*/  IMAD.MOV.U32 R9, RZ, RZ, R6 ;  /* 0x000000ffff097224 */ /* 0x000fca00078e0006 */
[----:B------:R0:W-:Y:S04]  /*2e290*/  STL.64 [R1+0x1c68], R8 ;  /* 0x001c680801007387 */ /* 0x0001e80000100a00 */
[----:B0-----:R-:W2:Y:S01]  /*2e2a0*/  LDL.LU R8, [R1+0x1a0] ;  /* 0x0001a00001087983 */ /* 0x001ea20000300800 */
[----:B------:R-:W2:Y:S02]  /*2e2b0*/  LDL.LU R9, [R1+0x1a4] ;  /* 0x0001a40001097983 */ /* 0x000ea40000300800 */
[----:B------:R-:W2:Y:S02]  /*2e2c0*/  LDL.LU R10, [R1+0x1a8] ;  /* 0x0001a800010a7983 */ /* 0x000ea40000300800 */
[----:B------:R-:W2:Y:S01]  /*2e2d0*/  LDL.LU R11, [R1+0x1ac] ;  /* 0x0001ac00010b7983 */ /* 0x000ea20000300800 */
[----:B------:R-:W-:Y:S01]  /*2e2e0*/  STL [R1+0x1acc], R18 ;  /* 0x001acc1201007387 */ /* 0x000fe20000100800 */
[----:B---3--:R-:W-:Y:S02]  /*2e2f0*/  STL [R1+0x1c48], R19 ;  /* 0x001c481301007387 */ /* 0x008fe40000100800 */
[----:B------:R0:W-:Y:S02]  /*2e300*/  STL.64 [R1+0x1c40], R16 ;  /* 0x001c401001007387 */ /* 0x0001e40000100a00 */
[----:B0-----:R-:W3:Y:S01]  /*2e310*/  LDL.LU R16, [R1+0x180] ;  /* 0x0001800001107983 */ /* 0x001ee20000300800 */
[----:B------:R-:W3:Y:S02]  /*2e320*/  LDL.LU R17, [R1+0x184] ;  /* 0x0001840001117983 */ /* 0x000ee40000300800 */
[----:B------:R-:W2:Y:S02]  /*2e330*/  LDL.LU R18, [R1+0x188] ;  /* 0x0001880001127983 */ /* 0x000ea40000300800 */
[----:B------:R-:W2:Y:S01]  /*2e340*/  LDL.LU R19, [R1+0x18c] ;  /* 0x00018c0001137983 */ /* 0x000ea20000300800 */
[----:B------:R-:W-:Y:S01]  /*2e350*/  HMMA.16816.F32.BF16 R12, R12, R24, R20 ;  /* 0x000000180c0c723c */ /* 0x000fe20000041814 */
[----:B--2---:R-:W-:Y:S01]  /*2e360*/  STL.64 [R1+0x1c60], R18 ;  /* 0x001c601201007387 */ /* 0x004fe20000100a00 */
[----:B---3--:R0:W-:Y:S03]  /*2e370*/  STL.64 [R1+0x1c58], R16 ;  /* 0x001c581001007387 */ /* 0x0081e60000100a00 */
[----:B0-----:R-:W2:Y:S01]  /*2e380*/  LDL.LU R16, [R1+0x190] ;  /* 0x0001900001107983 */ /* 0x001ea20000300800 */
[----:B------:R-:W2:Y:S02]  /*2e390*/  LDL.LU R17, [R1+0x194] ;  /* 0x0001940001117983 */ /* 0x000ea40000300800 */
[----:B------:R-:W2:Y:S02]  /*2e3a0*/  LDL.LU R18, [R1+0x198] ;  /* 0x0001980001127983 */ /* 0x000ea40000300800 */
[----:B------:R-:W2:Y:S01]  /*2e3b0*/  LDL.LU R19, [R1+0x19c] ;  /* 0x00019c0001137983 */ /* 0x000ea20000300800 */
[----:B------:R-:W-:Y:S01]  /*2e3c0*/  STL [R1+0x1ac8], R3 ;  /* 0x001ac80301007387 */ /* 0x000fe20000100800 */
[----:B------:R-:W3:Y:S02]  /*2e3d0*/  LDL.LU.64 R22, [R1+0x1c78] ;  /* 0x001c780001167983 */ /* 0x000ee40000300a00 */
[----:B------:R-:W3:Y:S02]  /*2e3e0*/  LDL.LU.64 R20, [R1+0x1c70] ;  /* 0x001c700001147983 */ /* 0x000ee40000300a00 */
[----:B----4-:R-:W-:Y:S01]  /*2e3f0*/  STL.64 [R1+0x1bf8], R26 ;  /* 0x001bf81a01007387 */ /* 0x010fe20000100a00 */
[----:B------:R0:W-:Y:S06]  /*2e400*/  STL.64 [R1+0x1bf0], R24 ;  /* 0x001bf01801007387 */ /* 0x0001ec0000100a00 */
[----:B------:R1:W-:Y:S02]  /*2e410*/  STL.64 [R1+0x2a0], R12 ;  /* 0x0002a00c01007387 */ /* 0x0003e40000100a00 */
[----:B------:R-:W-:Y:S01]  /*2e420*/  STL.64 [R1+0x2a8], R14 ;  /* 0x0002a80e01007387 */ /* 0x000fe20000100a00 */
[----:B0-----:R-:W4:Y:S01]  /*2e430*/  LDL.LU R24, [R1+0x120] ;  /* 0x0001200001187983 */ /* 0x001f220000300800 */
[----:B------:R-:W4:Y:S02]  /*2e440*/  LDL.LU R25, [R1+0x124] ;  /* 0x0001240001197983 */ /* 0x000f240000300800 */
[----:B------:R-:W4:Y:S02]  /*2e450*/  LDL.LU R26, [R1+0x128] ;  /* 0x00012800011a7983 */ /* 0x000f240000300800 */
[----:B------:R-:W4:Y:S01]  /*2e460*/  LDL.LU R27, [R1+0x12c] ;  /* 0x00012c00011b7983 */ /* 0x000f220000300800 */
[----:B-1----:R-:W2:Y:S01]  /*2e470*/  LDL.LU.64 R12, [R1+0xc0] ;  /* 0x0000c000010c7983 */ /* 0x002ea20000300a00 */
[C---:B---3--:R-:W-:Y:S11]  /*2e480*/  HMMA.16816.F32.BF16 R8, R20.reuse, R4, R8 ;  /* 0x000000041408723c */ /* 0x048ff60000041808 */
[----:B------:R-:W-:Y:S11]  /*2e490*/  @!UPT UIADD3 URZ, URZ, URZ, URZ ;  /* 0x0000003f3f3ff290 */ /* 0x000ff6000fffe03f */
[----:B------:R-:W-:Y:S01]  /*2e4a0*/  @!UPT UIADD3 URZ, URZ, URZ, URZ ;  /* 0x0000003f3f3ff290 */ /* 0x000fe2000fffe03f */
[----:B------:R0:W-:Y:S01]  /*2e4b0*/  STL.64 [R1+0x280], R8 ;  /* 0x0002800801007387 */ /* 0x0001e20000100a00 */
[----:B------:R-:W-:Y:S03]  /*2e4c0*/  STL.64 [R1+0x288], R10 ;  /* 0x0002880a01007387 */ /* 0x000fe60000100a00 */
[----:B0-----:R-:W2:Y:S01]  /*2e4d0*/  LDL.LU.64 R8, [R1+0x1c68] ;  /* 0x001c680001087983 */ /* 0x001ea20000300a00 */
[----:B------:R0:W-:Y:S03]  /*2e4e0*/  STL.64 [R1+0x1be8], R4 ;  /* 0x001be80401007387 */ /* 0x0001e60000100a00 */
[----:B0-----:R-:W3:Y:S01]  /*2e4f0*/  LDL.LU R4, [R1+0x110] ;  /* 0x0001100001047983 */ /* 0x001ee20000300800 */
[----:B------:R-:W3:Y:S02]  /*2e500*/  LDL.LU R5, [R1+0x114] ;  /* 0x0001140001057983 */ /* 0x000ee40000300800 */
[----:B------:R-:W3:Y:S02]  /*2e510*/  LDL.LU R6, [R1+0x118] ;  /* 0x0001180001067983 */ /* 0x000ee40000300800 */
[----:B------:R-:W3:Y:S01]  /*2e520*/  LDL.LU R7, [R1+0x11c] ;  /* 0x00011c0001077983 */ /* 0x000ee20000300800 */
[C---:B--2---:R-:W-:Y:S01]  /*2e530*/  HMMA.16816.F32.BF16 R8, R20.reuse, R8, R16 ;  /* 0x000000081408723c */ /* 0x044fe20000041810 */
[----:B------:R-:W2:Y:S01]  /*2e540*/  LDL.LU.64 R18, [R1+0x1c60] ;  /* 0x001c600001127983 */ /* 0x000ea20000300a00 */
[----:B------:R-:W2:Y:S11]  /*2e550*/  LDL.LU.64 R16, [R1+0x1c58] ;  /* 0x001c580001107983 */ /* 0x000eb60000300a00 */
[----:B------:R-:W-:Y:S10]  /*2e560*/  @!UPT UIADD3 URZ, URZ, URZ, URZ ;  /* 0x0000003f3f3ff290 */ /* 0x000ff4000fffe03f */
[----:B------:R0:W-:Y:S01]  /*2e570*/  STL.64 [R1+0x1f0], R8 ;  /* 0x0001f00801007387 */ /* 0x0001e20000100a00 */
[----:B------:R-:W-:Y:S03]  /*2e580*/  STL.64 [R1+0x1f8], R10 ;  /* 0x0001f80a01007387 */ /* 0x000fe60000100a00 */
[----:B0-----:R-:W2:Y:S02]  /*2e590*/  LDL.LU.64 R8, [R1+0x1c50] ;  /* 0x001c500001087983 */ /* 0x001ea40000300a00 */
[C---:B--2---:R-:W-:Y:S01]  /*2e5a0*/  HMMA.16816.F32.BF16 R16, R20.reuse, R8, R16 ;  /* 0x000000081410723c */ /* 0x044fe20000041810 */
[----:B------:R-:W-:Y:S02]  /*2e5b0*/  IMAD.MOV.U32 R14, RZ, RZ, R8 ;  /* 0x000000ffff0e7224 */ /* 0x000fe400078e0008 */
[----:B------:R-:W-:Y:S11]  /*2e5c0*/  IMAD.MOV.U32 R3, RZ, RZ, R9 ;  /* 0x000000ffff037224 */ /* 0x000ff600078e0009 */
[----:B------:R-:W-:Y:S09]  /*2e5d0*/  @!UPT UIADD3 URZ, URZ, URZ, URZ ;  /* 0x0000003f3f3ff290 */ /* 0x000ff2000fffe03f */
[----:B------:R-:W-:Y:S01]  /*2e5e0*/  STL.64 [R1+0x1d0], R16 ;  /* 0x0001d01001007387 */ /* 0x000fe20000100a00 */
[----:B------:R0:W-:Y:S03]  /*2e5f0*/  STL.64 [R1+0x1d8], R18 ;  /* 0x0001d81201007387 */ /* 0x0001e60000100a00 */
[----:B0-----:R-:W2:Y:S01]  /*2e600*/  LDL.LU R19, [R1+0x1c48] ;  /* 0x001c480001137983 */ /* 0x001ea20000300800 */
[----:B------:R-:W2:Y:S02]  /*2e610*/  LDL.LU.64 R16, [R1+0x1c40] ;  /* 0x001c400001107983 */ /* 0x000ea40000300a00 */
[----:B------:R-:W2:Y:S02]  /*2e620*/  LDL.LU.64 R10, [R1+0x1c38] ;  /* 0x001c3800010a7983 */ /* 0x000ea40000300a00 */
        /* <DEDUP_REMOVED lines=8> */
[----:B--2---:R-:W-:Y:S11]  /*2e6b0*/  HMMA.16816.F32.BF16 R8, R20, R12, R8 ;  /* 0x0000000c1408723c */ /* 0x004ff60000041808 */
[----:B------:R-:W-:Y:S11]  /*2e6c0*/  @!UPT UIADD3 URZ, URZ, URZ, URZ ;  /* 0x0000003f3f3ff290 */ /* 0x000ff6000fffe03f */
[----:B------:R-:W-:Y:S01]  /*2e6d0*/  @!UPT UIADD3 URZ, URZ, URZ, URZ ;  /* 0x0000003f3f3ff290 */ /* 0x000fe2000fffe03f */
[----:B------:R-:W-:Y:S01]  /*2e6e0*/  STL.64 [R1+0x1a0], R8 ;  /* 0x0001a00801007387 */ /* 0x000fe20000100a00 */
[----:B------:R0:W-:Y:S03]  /*2e6f0*/  STL.64 [R1+0x1a8], R10 ;  /* 0x0001a80a01007387 */ /* 0x0001e60000100a00 */
[----:B0-----:R-:W2:Y:S01]  /*2e700*/  LDL.LU.64 R10, [R1+0x1c18] ;  /* 0x001c1800010a7983 */ /* 0x001ea20000300a00 */
[----:B------:R-:W2:Y:S02]  /*2e710*/  LDL.LU.64 R8, [R1+0x1c10] ;  /* 0x001c100001087983 */ /* 0x000ea40000300a00 */
[----:B------:R0:W-:Y:S02]  /*2e720*/  STL.64 [R1+0x1ba0], R12 ;  /* 0x001ba00c01007387 */ /* 0x0001e40000100a00 */
[----:B0-----:R-:W-:Y:S02]  /*2e730*/  IMAD.MOV.U32 R12, RZ, RZ, R14 ;  /* 0x000000ffff0c7224 */ /* 0x001fe400078e000e */
[----:B------:R-:W-:-:S05]  /*2e740*/  IMAD.MOV.U32 R13, RZ, RZ, R3 ;  /* 0x000000ffff0d7224 */ /* 0x000fca00078e0003 */
[----:B------:R0:W-:Y:S02]  /*2e750*/  STL.64 [R1+0x1bb0], R12 ;  /* 0x001bb00c01007387 */ /* 0x0001e40000100a00 */
[----:B0-----:R-:W-:Y:S02]  /*2e760*/  IMAD.MOV.U32 R12, RZ, RZ, R29 ;  /* 0x000000ffff0c7224 */ /* 0x001fe400078e001d */
[----:B------:R-:W-:Y:S01]  /*2e770*/  IMAD.MOV.U32 R13, RZ, RZ, R2 ;  /* 0x000000ffff0d7224 */ /* 0x000fe200078e0002 */
[----:B------:R-:W3:Y:S06]  /*2e780*/  LDL.LU R29, [R1+0x1c08] ;  /* 0x001c0800011d7983 */ /* 0x000eec0000300800 */
[C---:B--2---:R-:W-:Y:S01]  /*2e790*/  HMMA.16816.F32.BF16 R12, R20.reuse, R12, R8 ;  /* 0x0000000c140c723c */ /* 0x044fe20000041808 */
[----:B------:R-:W4:Y:S11]  /*2e7a0*/  LDL.LU.64 R8, [R1+0x1c00] ;  /* 0x001c000001087983 */ /* 0x000f360000300a00 */
[----:B------:R-:W-:Y:S11]  /*2e7b0*/  @!UPT UIADD3 URZ, URZ, URZ, URZ ;  /* 0x0000003f3f3ff290 */ /* 0x000ff6000fffe03f */
[----:B------:R0:W-:Y:S01]  /*2e7c0*/  STL.64 [R1+0x190], R12 ;  /* 0x0001900c01007387 */ /* 0x0001e20000100a00 */
[----:B------:R-:W-:Y:S03]  /*2e7d0*/  STL.64 [R1+0x198], R14 ;  /* 0x0001980e01007387 */ /* 0x000fe60000100a00 */
[----:B0-----:R-:W2:Y:S01]  /*2e7e0*/  LDL.64 R12, [R1+0x20] ;  /* 0x00002000010c7983 */ /* 0x001ea20000100a00 */
[C---:B----4-:R-:W-:Y:S03]  /*2e7f0*/  HMMA.16816.F32.BF16 R8, R20.reuse, R8, R24 ;  /* 0x000000081408723c */ /* 0x050fe60000041818 */
[----:B--2---:R0:W-:Y:S04]  /*2e800*/  STL.64 [R1+0x1bd0], R12 ;  /* 0x001bd00c01007387 */ /* 0x0041e80000100a00 */
[----:B0-----:R-:W2:Y:S01]  /*2e810*/  LDL.LU R12, [R1+0xf0] ;  /* 0x0000f000010c7983 */ /* 0x001ea20000300800 */
[----:B------:R-:W2:Y:S02]  /*2e820*/  LDL.LU R13, [R1+0xf4] ;  /* 0x0000f400010d7983 */ /* 0x000ea40000300800 */
[----:B------:R-:W2:Y:S02]  /*2e830*/  LDL.LU R14, [R1+0xf8] ;  /* 0x0000f800010e7983 */ /* 0x000ea40000300800 */
[----:B------:R-:W2:Y:S01]  /*2e840*/  LDL.LU R15, [R1+0xfc] ;  /* 0x0000fc00010f7983 */ /* 0x000ea20000300800 */
[----:B------:R-:W4:Y:S01]  /*2e850*/  LDL.LU.64 R26, [R1+0x1bf8] ;  /* 0x001bf800011a7983 */ /* 0x000f220000300a00 */
[----:B------:R-:W3:Y:S09]  /*2e860*/  LDL.LU.64 R24, [R1+0x1bf0] ;  /* 0x001bf00001187983 */ /* 0x000ef20000300a00 */
[----:B------:R-:W-:Y:S02]  /*2e870*/  STL.64 [R1+0x180], R8 ;  /* 0x0001800801007387 */ /* 0x000fe40000100a00 */
[----:B------:R0:W-:Y:S02]  /*2e880*/  STL.64 [R1+0x188], R10 ;  /* 0x0001880a01007387 */ /* 0x0001e40000100a00 */
[----:B0-----:R-:W2:Y:S04]  /*2e890*/  LDL R11, [R1+0xe40] ;  /* 0x000e4000010b7983 */ /* 0x001ea80000100800 */
[----:B--2---:R-:W-:Y:S01]  /*2e8a0*/  STL [R1+0x1b84], R11 ;  /* 0x001b840b01007387 */ /* 0x004fe20000100800 */
[----:B------:R-:W2:Y:S03]  /*2e8b0*/  LDL.LU.64 R8, [R1+0xb0] ;  /* 0x0000b00001087983 */ /* 0x000ea60000300a00 */
[----:B--2---:R0:W-:Y:S04]  /*2e8c0*/  STL.64 [R1+0x1ba8], R8 ;  /* 0x001ba80801007387 */ /* 0x0041e80000100a00 */
[----:B0-----:R-:W2:Y:S01]  /*2e8d0*/  LDL.LU R8, [R1+0x160] ;  /* 0x0001600001087983 */ /* 0x001ea20000300800 */
[----:B------:R-:W2:Y:S02]  /*2e8e0*/  LDL.LU R9, [R1+0x164] ;  /* 0x0001640001097983 */ /* 0x000ea40000300800 */
[----:B------:R-:W2:Y:S02]  /*2e8f0*/  LDL.LU R10, [R1+0x168] ;  /* 0x00016800010a7983 */ /* 0x000ea40000300800 */
[----:B------:R-:W2:Y:S01]  /*2e900*/  LDL.LU R11, [R1+0x16c] ;  /* 0x00016c00010b7983 */ /* 0x000ea20000300800 */
[----:B---3--:R-:W-:Y:S01]  /*2e910*/  HMMA.16816.F32.BF16 R20, R20, R24, R4 ;  /* 0x000000181414723c */ /* 0x008fe20000041804 */
[----:B--2---:R4:W-:Y:S01]  /*2e920*/  STL.64 [R1+0x1bc0], R10 ;  /* 0x001bc00a01007387 */ /* 0x0049e20000100a00 */
[----:B------:R0:W-:Y:S02]  /*2e930*/  STL.64 [R1+0x1bb8], R8 ;  /* 0x001bb80801007387 */ /* 0x0001e40000100a00 */
[----:B------:R-:W2:Y:S02]  /*2e940*/  LDL.LU.64 R4, [R1+0x1be8] ;  /* 0x001be80001047983 */ /* 0x000ea40000300a00 */
[----:B----4-:R-:W-:-:S02]  /*2e950*/  IMAD.MOV.U32 R10, RZ, RZ, R26 ;  /* 0x000000ffff0a7224 */ /* 0x010fc400078e001a */
[----:B0-----:R-:W-:Y:S02]  /*2e960*/  IMAD.MOV.U32 R8, RZ, RZ, R29 ;  /* 0x000000ffff087224 */ /* 0x001fe400078e001d */
[----:B------:R-:W-:Y:S02]  /*2e970*/  IMAD.MOV.U32 R9, RZ, RZ, R27 ;  /* 0x000000ffff097224 */ /* 0x000fe400078e001b */
[----:B------:R-:W-:Y:S01]  /*2e980*/  IMAD.MOV.U32 R29, RZ, RZ, R25 ;  /* 0x000000ffff1d7224 */ /* 0x000fe200078e0019 */
[----:B------:R-:W2:Y:S01]  /*2e990*/  LDL.LU.64 R26, [R1+0x1be0] ;  /* 0x001be000011a7983 */ /* 0x000ea20000300a00 */
[----:B------:R-:W2:Y:S02]  /*2e9a0*/  LDL.LU.64 R24, [R1+0x1bd8] ;  /* 0x001bd80001187983 */ /* 0x000ea40000300a00 */
[----:B------:R-:W-:-:S07]  /*2e9b0*/  IMAD.MOV.U32 R11, RZ, RZ, R19 ;  /* 0x000000ffff0b7224 */ /* 0x000fce00078e0013 */
[----:B------:R0:W-:Y:S01]  /*2e9c0*/  STL [R1+0x154], R21 ;  /* 0x0001541501007387 */ /* 0x0001e20000100800 */
[----:B------:R1:W-:Y:S01]  /*2e9d0*/  STL.64 [R1+0x158], R22 ;  /* 0x0001581601007387 */ /* 0x0003e20000100a00 */
[----:B------:R-:W-:Y:S02]  /*2e9e0*/  IMAD.MOV.U32 R19, RZ, RZ, R20 ;  /* 0x000000ffff137224 */ /* 0x000fe400078e0014 */
[----:B------:R-:W3:Y:S01]  /*2e9f0*/  LDL.LU R20, [R1+0x170] ;  /* 0x0001700001147983 */ /* 0x000ee20000300800 */
[----:B0-----:R-:W3:Y:S01]  /*2ea00*/  LDL.LU R21, [R1+0x174] ;  /* 0x0001740001157983 */ /* 0x001ee20000300800 */
[----:B-1----:R-:W3:Y:S03]  /*2ea10*/  LDL.LU R22, [R1+0x178] ;  /* 0x0001780001167983 */ /* 0x002ee60000300800 */
[----:B------:R-:W3:Y:S01]  /*2ea20*/  LDL.LU R23, [R1+0x17c] ;  /* 0x00017c0001177983 */ /* 0x000ee20000300800 */
[----:B------:R-:W-:Y:S01]  /*2ea30*/  STL [R1+0x1ad0], R19 ;  /* 0x001ad01301007387 */ /* 0x000fe20000100800 */
[C---:B--2---:R-:W-:Y:S02]  /*2ea40*/  HMMA.16816.F32.BF16 R4, R24.reuse, R4, R12 ;  /* 0x000000041804723c */ /* 0x044fe4000004180c */
[----:B------:R-:W2:Y:S11]  /*2ea50*/  LDL.LU.64 R12, [R1+0x1bd0] ;  /* 0x001bd000010c7983 */ /* 0x000eb60000300a00 */
[----:B------:R-:W-:Y:S10]  /*2ea60*/  @!UPT UIADD3 URZ, URZ, URZ, URZ ;  /* 0x0000003f3f3ff290 */ /* 0x000ff4000fffe03f */
[----:B------:R-:W-:Y:S01]  /*2ea70*/  STL.64 [R1+0x130], R4 ;  /* 0x0001300401007387 */ /* 0x000fe20000100a00 */
[----:B------:R0:W-:Y:S03]  /*2ea80*/  STL.64 [R1+0x138], R6 ;  /* 0x0001380601007387 */ /* 0x0001e60000100a00 */
[----:B0-----:R-:W4:Y:S04]  /*2ea90*/  LDL R7, [R1+0xe3c] ;  /* 0x000e3c0001077983 */ /* 0x001f280000100800 */
[----:B----4-:R0:W-:Y:S01]  /*2eaa0*/  STL [R1+0x1b80], R7 ;  /* 0x001b800701007387 */ /* 0x0101e20000100800 */
[----:B------:R-:W4:Y:S02]  /*2eab0*/  LDL.LU R4, [R1+0x360] ;  /* 0x0003600001047983 */ /* 0x000f240000300800 */
[----:B------:R-:W4:Y:S02]  /*2eac0*/  LDL.LU R5, [R1+0x364] ;  /* 0x0003640001057983 */ /* 0x000f240000300800 */
[----:B------:R-:W3:Y:S01]  /*2ead0*/  LDL.LU R6, [R1+0x368] ;  /* 0x0003680001067983 */ /* 0x000ee20000300800 */
[----:B--2---:R-:W-:Y:S01]  /*2eae0*/  HMMA.16816.F32.BF16 R8, R24, R12, R8 ;  /* 0x0000000c1808723c */ /* 0x004fe20000041808 */
[----:B0-----:R-:W-:-:S02]  /*2eaf0*/  IMAD.MOV.U32 R7, RZ, RZ, R28 ;  /* 0x000000ffff077224 */ /* 0x001fc400078e001c */
[----:B------:R-:W2:Y:S01]  /*2eb00*/  LDL.LU R28, [R1+0x1bcc] ;  /* 0x001bcc00011c7983 */ /* 0x000ea20000300800 */
[----:B------:R-:W-:-:S03]  /*2eb10*/  IMAD.MOV.U32 R2, RZ, RZ, R13 ;  /* 0x000000ffff027224 */ /* 0x000fc600078e000d */
[----:B---3--:R-:W-:Y:S01]  /*2eb20*/  STL.64 [R1+0x1b90], R6 ;  /* 0x001b900601007387 */ /* 0x008fe20000100a00 */
[----:B----4-:R0:W-:Y:S03]  /*2eb30*/  STL.64 [R1+0x1b88], R4 ;  /* 0x001b880401007387 */ /* 0x0101e60000100a00 */
[----:B0-----:R-:W3:Y:S01]  /*2eb40*/  LDL.LU R4, [R1+0x1e0] ;  /* 0x0001e00001047983 */ /* 0x001ee20000300800 */
[----:B------:R-:W3:Y:S02]  /*2eb50*/  LDL.LU R5, [R1+0x1e4] ;  /* 0x0001e40001057983 */ /* 0x000ee40000300800 */
[----:B------:R-:W3:Y:S02]  /*2eb60*/  LDL.LU R6, [R1+0x1e8] ;  /* 0x0001e80001067983 */ /* 0x000ee40000300800 */
[----:B------:R-:W-:Y:S02]  /*2eb70*/  IMAD.MOV.U32 R7, RZ, RZ, R0 ;  /* 0x000000ffff077224 */ /* 0x000fe400078e0000 */
[----:B------:R-:W4:Y:S05]  /*2eb80*/  LDL.LU R0, [R1+0x1bc8] ;  /* 0x001bc80001007983 */ /* 0x000f2a0000300800 */
[----:B------:R-:W-:Y:S02]  /*2eb90*/  STL.64 [R1+0x110], R8 ;  /* 0x0001100801007387 */ /* 0x000fe40000100a00 */
[----:B------:R0:W-:Y:S02]  /*2eba0*/  STL.64 [R1+0x118], R10 ;  /* 0x0001180a01007387 */ /* 0x0001e40000100a00 */
[----:B0-----:R-:W2:Y:S01]  /*2ebb0*/  LDL.LU.64 R10, [R1+0x1bc0] ;  /* 0x001bc000010a7983 */ /* 0x001ea20000300a00 */
[----:B------:R-:W2:Y:S02]  /*2ebc0*/  LDL.LU.64 R8, [R1+0x1bb8] ;  /* 0x001bb80001087983 */ /* 0x000ea40000300a00 */
[----:B------:R-:W2:Y:S01]  /*2ebd0*/  LDL.LU.64 R12, [R1+0x1bb0] ;  /* 0x001bb000010c7983 */ /* 0x000ea20000300a00 */
[C---:B------:R-:W-:Y:S01]  /*2ebe0*/  HMMA.16816.F32.BF16 R20, R24.reuse, R16, R20 ;  /* 0x000000101814723c */ /* 0x040fe20000041814 */
[----:B------:R-:W-:Y:S11]  /*2ebf0*/  STL [R1+0x1b7c], R2 ;  /* 0x001b7c0201007387 */ /* 0x000ff60000100800 */
[----:B------:R-:W-:Y:S11]  /*2ec00*/  @!UPT UIADD3 URZ, URZ, URZ, URZ ;  /* 0x0000003f3f3ff290 */ /* 0x000ff6000fffe03f */
[----:B------:R-:W-:Y:S01]  /*2ec10*/  @!UPT UIADD3 URZ, URZ, URZ, URZ ;  /* 0x0000003f3f3ff290 */ /* 0x000fe2000fffe03f */
[----:B------:R-:W-:Y:S02]  /*2ec20*/  IMAD.MOV.U32 R19, RZ, RZ, R21 ;  /* 0x000000ffff137224 */ /* 0x000fe400078e0015 */
[----:B------:R-:W-:Y:S01]  /*2ec30*/  IMAD.MOV.U32 R18, RZ, RZ, R22 ;  /* 0x000000ffff127224 */ /* 0x000fe200078e0016 */
[----:B--2---:R-:W-:Y:S01]  /*2ec40*/  HMMA.16816.F32.BF16 R12, R24, R12, R8 ;  /* 0x0000000c180c723c */ /* 0x004fe20000041808 */
[----:B------:R-:W3:Y:S11]  /*2ec50*/  LDL.LU.64 R8, [R1+0x1ba8] ;  /* 0x001ba80001087983 */ /* 0x000ef60000300a00 */
[----:B------:R-:W-:Y:S11]  /*2ec60*/  @!UPT UIADD3 URZ, URZ, URZ, URZ ;  /* 0x0000003f3f3ff290 */ /* 0x000ff6000fffe03f */
[----:B------:R0:W-:Y:S01]  /*2ec70*/  STL.64 [R1+0xf0], R12 ;  /* 0x0000f00c01007387 */ /* 0x0001e20000100a00 */
[----:B------:R-:W-:Y:S03]  /*2ec80*/  STL.64 [R1+0xf8], R14 ;  /* 0x0000f80e01007387 */ /* 0x000fe60000100a00 */
[----:B0-----:R-:W2:Y:S01]  /*2ec90*/  LDL.LU.64 R12, [R1+0x1ba0] ;  /* 0x001ba000010c7983 */ /* 0x001ea20000300a00 */
[----:B------:R-:W-:Y:S02]  /*2eca0*/  STL [R1+0xd0], R20 ;  /* 0x0000d01401007387 */ /* 0x000fe40000100800 */
[----:B------:R-:W-:Y:S02]  /*2ecb0*/  STL.64 [R1+0x1b48], R18 ;  /* 0x001b481201007387 */ /* 0x000fe40000100a00 */
[----:B------:R0:W-:Y:S02]  /*2ecc0*/  STL.64 [R1+0x1b40], R16 ;  /* 0x001b401001007387 */ /* 0x0001e40000100a00 */
[----:B0-----:R-:W2:Y:S01]  /*2ecd0*/  LDL.LU R16, [R1+0x1c0] ;  /* 0x0001c00001107983 */ /* 0x001ea20000300800 */
[----:B------:R-:W-:-:S02]  /*2ece0*/  IMAD.MOV.U32 R17, RZ, RZ, R28 ;  /* 0x000000ffff117224 */ /* 0x000fc400078e001c */
[----:B------:R-:W2:Y:S02]  /*2ecf0*/  LDL.LU R28, [R1+0x1b98] ;  /* 0x001b9800011c7983 */ /* 0x000ea40000300800 */
[----:B------:R-:W2:Y:S01]  /*2ed00*/  LDL.LU R18, [R1+0x1c8] ;  /* 0x0001c80001127983 */ /* 0x000ea20000300800 */
[----:B------:R-:W2:Y:S01]  /*2ed10*/  LDL.LU R19, [R1+0x1cc] ;  /* 0x0001cc0001137983 */ /* 0x000ea20000300800 */
[----:B------:R-:W-:Y:S02]  /*2ed20*/  IMAD.MOV.U32 R3, RZ, RZ, R23 ;  /* 0x000000ffff037224 */ /* 0x000fe400078e0017 */
[----:B----4-:R0:W-:Y:S01]  /*2ed30*/  LDSM.16.MT88.4 R20, [R0+0x11000] ;  /* 0x011000000014783b */ /* 0x0101e20000004200 */
[C---:B---3--:R-:W-:Y:S08]  /*2ed40*/  HMMA.16816.F32.BF16 R4, R24.reuse, R8, R4 ;  /* 0x000000081804723c */ /* 0x048ff00000041804 */
[----:B--2---:R-:W-:Y:S01]  /*2ed50*/  HMMA.16816.F32.BF16 R16, R24, R12, R16 ;  /* 0x0000000c1810723c */ /* 0x004fe20000041810 */
[----:B0-----:R-:W-:Y:S11]  /*2ed60*/  IMAD.MOV.U32 R0, RZ, RZ, R13 ;  /* 0x000000ffff007224 */ /* 0x001ff600078e000d */
[----:B------:R-:W-:Y:S11]  /*2ed70*/  @!UPT UIADD3 URZ, URZ, URZ, URZ ;  /* 0x0000003f3f3ff290 */ /* 0x000ff6000fffe03f */
[----:B------:R-:W-:Y:S01]  /*2ed80*/  STL.64 [R1+0xa0], R16 ;  /* 0x0000a01001007387 */ /* 0x000fe20000100a00 */
[----:B------:R0:W-:Y:S02]  /*2ed90*/  STL.64 [R1+0xa8], R18 ;  /* 0x0000a81201007387 */ /* 0x0001e40000100a00 */
[----:B0-----:R-:W-:Y:S02]  /*2eda0*/  IMAD.MOV.U32 R18, RZ, RZ, R12 ;  /* 0x000000ffff127224 */ /* 0x001fe400078e000c */
[----:B------:R-:W0:Y:S04]  /*2edb0*/  LDSM.16.MT88.4 R12, [R28+0x11800] ;  /* 0x011800001c0c783b */ /* 0x000e280000004200 */
[----:B0-----:R-:W-:Y:S01]  /*2edc0*/  STL.64 [R1+0x1ae0], R14 ;  /* 0x001ae00e01007387 */ /* 0x001fe20000100a00 */
[----:B------:R0:W-:Y:S03]  /*2edd0*/  STL.64 [R1+0x1ad8], R12 ;  /* 0x001ad80c01007387 */ /* 0x0001e60000100a00 */
[----:B0-----:R-:W2:Y:S01]  /*2ede0*/  LDL.LU.64 R12, [R1+0xe0] ;  /* 0x0000e000010c7983 */ /* 0x001ea20000300a00 */
[----:B------:R-:W-:Y:S02]  /*2edf0*/  STL.64 [R1+0x90], R4 ;  /* 0x0000900401007387 */ /* 0x000fe40000100a00 */
[----:B------:R0:W-:Y:S02]  /*2ee00*/  STL.64 [R1+0x98], R6 ;  /* 0x0000980601007387 */ /* 0x0001e40000100a00 */
[----:B0-----:R-:W2:Y:S01]  /*2ee10*/  LDL.LU.64 R6, [R1+0x1b90] ;  /* 0x001b900001067983 */ /* 0x001ea20000300a00 */
[----:B------:R-:W2:Y:S02]  /*2ee20*/  LDL.LU.64 R4, [R1+0x1b88] ;  /* 0x001b880001047983 */ /* 0x000ea40000300a00 */
[----:B------:R-:W3:Y:S02]  /*2ee30*/  LDL.LU R11, [R1+0x1b84] ;  /* 0x001b8400010b7983 */ /* 0x000ee40000300800 */
[----:B------:R-:W-:-:S02]  /*2ee40*/  IMAD.MOV.U32 R28, RZ, RZ, R8 ;  /* 0x000000ffff1c7224 */ /* 0x000fc400078e0008 */
[----:B------:R-:W-:Y:S01]  /*2ee50*/  IMAD.MOV.U32 R19, RZ, RZ, R9 ;  /* 0x000000ffff137224 */ /* 0x000fe200078e0009 */
[----:B------:R-:W4:Y:S04]  /*2ee60*/  LDL R16, [R1+0x100] ;  /* 0x0001000001107983 */ /* 0x000f280000100800 */
[----:B---3--:R-:W0:Y:S01]  /*2ee70*/  LDSM.16.MT88.4 R8, [R11+0x11800] ;  /* 0x011800000b08783b */ /* 0x008e220000004200 */
[----:B--2---:R-:W-:Y:S03]  /*2ee80*/  HMMA.16816.F32.BF16 R4, R24, R12, R4 ;  /* 0x0000000c1804723c */ /* 0x004fe60000041804 */
[----:B0-----:R-:W-:Y:S01]  /*2ee90*/  STL.64 [R1+0x1a68], R10 ;  /* 0x001a680a01007387 */ /* 0x001fe20000100a00 */
[----:B------:R0:W-:Y:S03]  /*2eea0*/  STL.64 [R1+0x1a60], R8 ;  /* 0x001a600801007387 */ /* 0x0001e60000100a00 */
[----:B0-----:R-:W2:Y:S01]  /*2eeb0*/  LDL.LU.64 R8, [R1+0x30] ;  /* 0x0000300001087983 */ /* 0x001ea20000300a00 */
[----:B------:R-:W3:Y:S11]  /*2eec0*/  LDL.64 R10, [R1+0x38] ;  /* 0x00003800010a7983 */ /* 0x000ef60000100a00 */
[----:B------:R-:W-:Y:S04]  /*2eed0*/  @!UPT UIADD3 URZ, URZ, URZ, URZ ;  /* 0x0000003f3f3ff290 */ /* 0x000fe8000fffe03f */
[----:B------:R-:W-:Y:S02]  /*2eee0*/  STL.64 [R1+0x80], R4 ;  /* 0x0000800401007387 */ /* 0x000fe40000100a00 */
[----:B------:R0:W-:Y:S02]  /*2eef0*/  STL.64 [R1+0x88], R6 ;  /* 0x0000880601007387 */ /* 0x0001e40000100a00 */
[----:B0-----:R-:W2:Y:S04]  /*2ef00*/  LDL.LU R7, [R1+0x1b80] ;  /* 0x001b800001077983 */ /* 0x001ea80000300800 */
[----:B--2---:R-:W0:Y:S04]  /*2ef10*/  LDSM.16.MT88.4 R4, [R7+0x11800] ;  /* 0x011800000704783b */ /* 0x004e280000004200 */
[----:B0-----:R-:W-:Y:S01]  /*2ef20*/  STL.64 [R1+0x19d0], R6 ;  /* 0x0019d00601007387 */ /* 0x001fe20000100a00 */
[----:B------:R0:W-:Y:S03]  /*2ef30*/  STL.64 [R1+0x19c8], R4 ;  /* 0x0019c80401007387 */ /* 0x0001e60000100a00 */
[----:B0-----:R-:W2:Y:S01]  /*2ef40*/  LDL.LU R4, [R1+0x10] ;  /* 0x0000100001047983 */ /* 0x001ea20000300800 */
[----:B------:R-:W2:Y:S02]  /*2ef50*/  LDL.LU R5, [R1+0x14] ;  /* 0x0000140001057983 */ /* 0x000ea40000300800 */
[----:B------:R-:W2:Y:S02]  /*2ef60*/  LDL R6, [R1+0x18] ;  /* 0x0000180001067983 */ /* 0x000ea40000100800 */
[----:B------:R-:W2:Y:S02]  /*2ef70*/  LDL R7, [R1+0x1c] ;  /* 0x00001c0001077983 */ /* 0x000ea40000100800 */
[----:B------:R-:W-:-:S02]  /*2ef80*/  IMAD.MOV.U32 R17, RZ, RZ, R29 ;  /* 0x000000ffff117224 */ /* 0x000fc400078e001d */
[----:B------:R-:W-:Y:S02]  /*2ef90*/  IMAD.MOV.U32 R2, RZ, RZ, R12 ;  /* 0x000000ffff027224 */ /* 0x000fe400078e000c */
[----:B------:R-:W-:Y:S01]  /*2efa0*/  IMAD.MOV.U32 R29, RZ, RZ, R13 ;  /* 0x000000ffff1d7224 */ /* 0x000fe200078e000d */
[----:B--2---:R-:W-:Y:S01]  /*2efb0*/  STL.64 [R1+0x1b58], R6 ;  /* 0x001b580601007387 */ /* 0x004fe20000100a00 */
[----:B------:R0:W-:Y:S03]  /*2efc0*/  STL.64 [R1+0x1b50], R4 ;  /* 0x001b500401007387 */ /* 0x0001e60000100a00 */
[----:B0-----:R-:W4:Y:S01]  /*2efd0*/  LDL.LU R4, [R1+0x350] ;  /* 0x0003500001047983 */ /* 0x001f220000300800 */
[----:B------:R-:W4:Y:S02]  /*2efe0*/  LDL.LU R5, [R1+0x354] ;  /* 0x0003540001057983 */ /* 0x000f240000300800 */
[----:B------:R-:W4:Y:S02]  /*2eff0*/  LDL.LU R6, [R1+0x358] ;  /* 0x0003580001067983 */ /* 0x000f240000300800 */
[----:B------:R-:W4:Y:S01]  /*2f000*/  LDL.LU R7, [R1+0x35c] ;  /* 0x00035c0001077983 */ /* 0x000f220000300800 */
[----:B------:R-:W2:Y:S01]  /*2f010*/  LDL.LU R12, [R1+0x200] ;  /* 0x00020000010c7983 */ /* 0x000ea20000300800 */
[----:B------:R-:W2:Y:S02]  /*2f020*/  LDL.LU R13, [R1+0x204] ;  /* 0x00020400010d7983 */ /* 0x000ea40000300800 */
[----:B------:R-:W2:Y:S02]  /*2f030*/  LDL.LU R14, [R1+0x208] ;  /* 0x00020800010e7983 */ /* 0x000ea40000300800 */
[----:B------:R-:W2:Y:S01]  /*2f040*/  LDL.LU R15, [R1+0x20c] ;  /* 0x00020c00010f7983 */ /* 0x000ea20000300800 */
[----:B----4-:R-:W-:Y:S01]  /*2f050*/  HMMA.16816.F32.BF16 R4, R24, R16, R4 ;  /* 0x000000101804723c */ /* 0x010fe20000041804 */
[----:B--2---:R-:W-:Y:S01]  /*2f060*/  STL.64 [R1+0x1af0], R14 ;  /* 0x001af00e01007387 */ /* 0x004fe20000100a00 */
[----:B------:R0:W-:Y:S02]  /*2f070*/  STL.64 [R1+0x1ae8], R12 ;  /* 0x001ae80c01007387 */ /* 0x0001e40000100a00 */
[----:B0-----:R-:W-:-:S02]  /*2f080*/  IMAD.MOV.U32 R12, RZ, RZ, R2 ;  /* 0x000000ffff0c7224 */ /* 0x001fc400078e0002 */
[----:B------:R-:W-:Y:S01]  /*2f090*/  IMAD.MOV.U32 R13, RZ, RZ, R29 ;  /* 0x000000ffff0d7224 */ /* 0x000fe200078e001d */
[----:B------:R-:W2:Y:S01]  /*2f0a0*/  LDL.LU R2, [R1+0x1b7c] ;  /* 0x001b7c0001027983 */ /* 0x000ea20000300800 */
[----:B------:R-:W4:Y:S03]  /*2f0b0*/  LDL R15, [R1+0xe38] ;  /* 0x000e3800010f7983 */ /* 0x000f260000100800 */
[----:B------:R0:W-:Y:S02]  /*2f0c0*/  STL.64 [R1+0x1b08], R12 ;  /* 0x001b080c01007387 */ /* 0x0001e40000100a00 */
[----:B0-----:R-:W-:Y:S02]  /*2f0d0*/  IMAD.MOV.U32 R12, RZ, RZ, R28 ;  /* 0x000000ffff0c7224 */ /* 0x001fe400078e001c */
[----:B------:R-:W-:-:S05]  /*2f0e0*/  IMAD.MOV.U32 R13, RZ, RZ, R19 ;  /* 0x000000ffff0d7224 */ /* 0x000fca00078e0013 */
[----:B------:R0:W-:Y:S02]  /*2f0f0*/  STL.64 [R1+0x1b20], R12 ;  /* 0x001b200c01007387 */ /* 0x0001e40000100a00 */
[----:B0-----:R-:W-:Y:S02]  /*2f100*/  IMAD.MOV.U32 R12, RZ, RZ, R18 ;  /* 0x000000ffff0c7224 */ /* 0x001fe400078e0012 */
[----:B------:R-:W-:-:S05]  /*2f110*/  IMAD.MOV.U32 R13, RZ, RZ, R0 ;  /* 0x000000ffff0d7224 */ /* 0x000fca00078e0000 */
[----:B------:R-:W-:Y:S01]  /*2f120*/  STL.64 [R1+0x1b38], R12 ;  /* 0x001b380c01007387 */ /* 0x000fe20000100a00 */
[----:B------:R0:W-:Y:S02]  /*2f130*/  STL [R1+0x70], R4 ;  /* 0x0000700401007387 */ /* 0x0001e40000100800 */
[----:B------:R-:W2:Y:S02]  /*2f140*/  LDL.LU R16, [R1+0x260] ;  /* 0x0002600001107983 */ /* 0x000ea40000300800 */
[----:B------:R-:W2:Y:S01]  /*2f150*/  LDL.LU R17, [R1+0x264] ;  /* 0x0002640001117983 */ /* 0x000ea20000300800 */
[----:B------:R-:W2:Y:S01]  /*2f160*/  LDL.LU R18, [R1+0x268] ;  /* 0x0002680001127983 */ /* 0x000ea20000300800 */
[----:B------:R-:W2:Y:S02]  /*2f170*/  LDL.LU R19, [R1+0x26c] ;  /* 0x00026c0001137983 */ /* 0x000ea40000300800 */
[----:B------:R-:W-:Y:S01]  /*2f180*/  IMAD.MOV.U32 R29, RZ, RZ, R5 ;  /* 0x000000ffff1d7224 */ /* 0x000fe200078e0005 */
[----:B----4-:R-:W1:Y:S04]  /*2f190*/  LDSM.16.MT88.4 R24, [R15+0x11800] ;  /* 0x011800000f18783b */ /* 0x010e680000004200 */
[----:B--2---:R-:W-:Y:S01]  /*2f1a0*/  STL.64 [R1+0x1b68], R18 ;  /* 0x001b681201007387 */ /* 0x004fe20000100a00 */
[----:B------:R2:W-:Y:S02]  /*2f1b0*/  STL.64 [R1+0x1b60], R16 ;  /* 0x001b601001007387 */ /* 0x0005e40000100a00 */
[----:B0-----:R-:W4:Y:S02]  /*2f1c0*/  LDL.LU R4, [R1+0x20] ;  /* 0x0000200001047983 */ /* 0x001f240000300800 */
[----:B------:R-:W-:-:S02]  /*2f1d0*/  IMAD.MOV.U32 R5, RZ, RZ, R2 ;  /* 0x000000ffff057224 */ /* 0x000fc400078e0002 */
[----:B------:R-:W3:Y:S01]  /*2f1e0*/  LDL.LU R2, [R1+0x1b78] ;  /* 0x001b780001027983 */ /* 0x000ee20000300800 */
[----:B------:R-:W-:Y:S02]  /*2f1f0*/  IMAD.MOV.U32 R0, RZ, RZ, R7 ;  /* 0x000000ffff007224 */ /* 0x000fe400078e0007 */
[----:B------:R-:W-:Y:S01]  /*2f200*/  IMAD.MOV.U32 R28, RZ, RZ, R6 ;  /* 0x000000ffff1c7224 */ /* 0x000fe200078e0006 */
[----:B----4-:R0:W-:Y:S01]  /*2f210*/  STL.64 [R1+0x1b70], R4 ;  /* 0x001b700401007387 */ /* 0x0101e20000100a00 */
[----:B--2---:R-:W2:Y:S02]  /*2f220*/  LDL.LU R16, [R1+0x270] ;  /* 0x0002700001107983 */ /* 0x004ea40000300800 */
[----:B------:R-:W2:Y:S02]  /*2f230*/  LDL.LU R17, [R1+0x274] ;  /* 0x0002740001117983 */ /* 0x000ea40000300800 */
[----:B------:R-:W2:Y:S01]  /*2f240*/  LDL.LU R18, [R1+0x278] ;  /* 0x0002780001127983 */ /* 0x000ea20000300800 */
[----:B------:R-:W2:Y:S04]  /*2f250*/  LDL.LU R19, [R1+0x27c] ;  /* 0x00027c0001137983 */ /* 0x000ea80000300800 */
[----:B0-----:R-:W4:Y:S01]  /*2f260*/  LDL.LU R4, [R1+0x340] ;  /* 0x0003400001047983 */ /* 0x001f220000300800 */
[----:B------:R-:W4:Y:S02]  /*2f270*/  LDL.LU R5, [R1+0x344] ;  /* 0x0003440001057983 */ /* 0x000f240000300800 */
[----:B------:R-:W4:Y:S02]  /*2f280*/  LDL.LU R6, [R1+0x348] ;  /* 0x0003480001067983 */ /* 0x000f240000300800 */
[----:B------:R-:W4:Y:S01]  /*2f290*/  LDL.LU R7, [R1+0x34c] ;  /* 0x00034c0001077983 */ /* 0x000f220000300800 */
[----:B------:R-:W-:Y:S01]  /*2f2a0*/  STL [R1+0x1968], R0 ;  /* 0x0019680001007387 */ /* 0x000fe20000100800 */
[----:B------:R-:W-:Y:S02]  /*2f2b0*/  STL [R1+0x1964], R29 ;  /* 0x0019641d01007387 */ /* 0x000fe40000100800 */
[----:B------:R-:W-:Y:S02]  /*2f2c0*/  STL [R1+0x1960], R28 ;  /* 0x0019601c01007387 */ /* 0x000fe40000100800 */
[----:B------:R-:W2:Y:S01]  /*2f2d0*/  LDL.LU R12, [R1+0x250] ;  /* 0x00025000010c7983 */ /* 0x000ea20000300800 */
[----:B------:R-:W2:Y:S01]  /*2f2e0*/  LDL.LU R13, [R1+0x254] ;  /* 0x00025400010d7983 */ /* 0x000ea20000300800 */
[----:B------:R-:W2:Y:S02]  /*2f2f0*/  LDL.LU R14, [R1+0x258] ;  /* 0x00025800010e7983 */ /* 0x000ea40000300800 */
[----:B------:R-:W2:Y:S02]  /*2f300*/  LDL.LU R15, [R1+0x25c] ;  /* 0x00025c00010f7983 */ /* 0x000ea40000300800 */
[----:B-1----:R-:W-:Y:S01]  /*2f310*/  STL.64 [R1+0x1958], R26 ;  /* 0x0019581a01007387 */ /* 0x002fe20000100a00 */
[----:B------:R0:W-:Y:S04]  /*2f320*/  STL.64 [R1+0x1950], R24 ;  /* 0x0019501801007387 */ /* 0x0001e80000100a00 */
[----:B0-----:R-:W2:Y:S01]  /*2f330*/  LDL.LU.64 R24, [R1+0x100] ;  /* 0x0001000001187983 */ /* 0x001ea20000300a00 */
[----:B------:R-:W2:Y:S03]  /*2f340*/  LDL.LU.64 R26, [R1+0x108] ;  /* 0x00010800011a7983 */ /* 0x000ea60000300a00 */
[----:B--2---:R-:W-:Y:S01]  /*2f350*/  STL.64 [R1+0x1b00], R26 ;  /* 0x001b001a01007387 */ /* 0x004fe20000100a00 */
[----:B------:R0:W-:Y:S03]  /*2f360*/  STL.64 [R1+0x1af8], R24 ;  /* 0x001af81801007387 */ /* 0x0001e60000100a00 */
[----:B0-----:R-:W2:Y:S01]  /*2f370*/  LDL.LU R24, [R1+0x220] ;  /* 0x0002200001187983 */ /* 0x001ea20000300800 */
[----:B------:R-:W2:Y:S02]  /*2f380*/  LDL.LU R25, [R1+0x224] ;  /* 0x0002240001197983 */ /* 0x000ea40000300800 */
[----:B------:R-:W2:Y:S02]  /*2f390*/  LDL.LU R26, [R1+0x228] ;  /* 0x00022800011a7983 */ /* 0x000ea40000300800 */
[----:B------:R-:W2:Y:S01]  /*2f3a0*/  LDL.LU R27, [R1+0x22c] ;  /* 0x00022c00011b7983 */ /* 0x000ea20000300800 */
[C---:B----4-:R-:W-:Y:S01]  /*2f3b0*/  HMMA.16816.F32.BF16 R4, R20.reuse, R8, R4 ;  /* 0x000000081404723c */ /* 0x050fe20000041804 */
[----:B--2---:R-:W-:Y:S01]  /*2f3c0*/  STL.64 [R1+0x1b18], R26 ;  /* 0x001b181a01007387 */ /* 0x004fe20000100a00 */
[----:B------:R0:W-:Y:S03]  /*2f3d0*/  STL.64 [R1+0x1b10], R24 ;  /* 0x001b101801007387 */ /* 0x0001e60000100a00 */
        /* <DEDUP_REMOVED lines=8> */
[----:B------:R-:W2:Y:S02]  /*2f460*/  LDL.LU R26, [R1+0x248] ;  /* 0x00024800011a7983 */ /* 0x000ea40000300800 */
[----:B------:R-:W2:Y:S02]  /*2f470*/  LDL.LU R27, [R1+0x24c] ;  /* 0x00024c00011b7983 */ /* 0x000ea40000300800 */
[----:B------:R0:W-:Y:S01]  /*2f480*/  STL.64 [R1+0x60], R4 ;  /* 0x0000600401007387 */ /* 0x0001e20000100a00 */
[----:B------:R1:W-:Y:S03]  /*2f490*/  STL.64 [R1+0x68], R6 ;  /* 0x0000680601007387 */ /* 0x0003e60000100a00 */
[----:B0-----:R-:W1:Y:S02]  /*2f4a0*/  LDL.LU.64 R4, [R1+0x1b70] ;  /* 0x001b700001047983 */ /* 0x001e640000300a00 */
[C---:B-1----:R-:W-:Y:S02]  /*2f4b0*/  HMMA.16816.F32.BF16 R4, R20.reuse, R4, R16 ;  /* 0x000000041404723c */ /* 0x042fe40000041810 */
[----:B------:R-:W4:Y:S01]  /*2f4c0*/  LDL.LU.64 R18, [R1+0x1b68] ;  /* 0x001b680001127983 */ /* 0x000f220000300a00 */
[----:B------:R-:W4:Y:S11]  /*2f4d0*/  LDL.LU.64 R16, [R1+0x1b60] ;  /* 0x001b600001107983 */ /* 0x000f360000300a00 */
[----:B------:R-:W-:Y:S09]  /*2f4e0*/  @!UPT UIADD3 URZ, URZ, URZ, URZ ;  /* 0x0000003f3f3ff290 */ /* 0x000ff2000fffe03f */
[----:B------:R-:W-:Y:S01]  /*2f4f0*/  STL.64 [R1+0x50], R4 ;  /* 0x0000500401007387 */ /* 0x000fe20000100a00 */
[----:B------:R0:W-:Y:S03]  /*2f500*/  STL.64 [R1+0x58], R6 ;  /* 0x0000580601007387 */ /* 0x0001e60000100a00 */
[----:B0-----:R-:W2:Y:S01]  /*2f510*/  LDL.LU.64 R6, [R1+0x1b58] ;  /* 0x001b580001067983 */ /* 0x001ea20000300a00 */
[----:B------:R-:W4:Y:S02]  /*2f520*/  LDL.LU.64 R4, [R1+0x1b50] ;  /* 0x001b500001047983 */ /* 0x000f240000300a00 */
[C---:B----4-:R-:W-:Y:S11]  /*2f530*/  HMMA.16816.F32.BF16 R16, R20.reuse, R4, R16 ;  /* 0x000000041410723c */ /* 0x050ff60000041810 */
[----:B------:R-:W-:Y:S11]  /*2f540*/  @!UPT UIADD3 URZ, URZ, URZ, URZ ;  /* 0x0000003f3f3ff290 */ /* 0x000ff6000fffe03f */
[----:B------:R-:W-:Y:S01]  /*2f550*/  @!UPT UIADD3 URZ, URZ, URZ, URZ ;  /* 0x0000003f3f3ff290 */ /* 0x000fe2000fffe03f */
[----:B------:R-:W-:Y:S01]  /*2f560*/  STL.64 [R1+0x40], R16 ;  /* 0x0000401001007387 */ /* 0x000fe20000100a00 */
[----:B------:R0:W-:Y:S03]  /*2f570*/  STL.64 [R1+0x48], R18 ;  /* 0x0000481201007387 */ /* 0x0001e60000100a00 */
[----:B0-----:R-:W4:Y:S01]  /*2f580*/  LDL.LU.64 R18, [R1+0x1b48] ;  /* 0x001b480001127983 */ /* 0x001f220000300a00 */
[----:B------:R-:W3:Y:S02]  /*2f590*/  LDL.LU.64 R16, [R1+0x1b40] ;  /* 0x001b400001107983 */ /* 0x000ee40000300a00 */
[----:B--2---:R0:W-:Y:S02]  /*2f5a0*/  STL.64 [R1+0x1ac0], R6 ;  /* 0x001ac00601007387 */ /* 0x0041e40000100a00 */
[----:B------:R-:W2:Y:S01]  /*2f5b0*/  LDL.LU R4, [R1+0x210] ;  /* 0x0002100001047983 */ /* 0x000ea20000300800 */
[----:B------:R-:W2:Y:S04]  /*2f5c0*/  LDL.LU R5, [R1+0x214] ;  /* 0x0002140001057983 */ /* 0x000ea80000300800 */
[----:B0-----:R-:W2:Y:S01]  /*2f5d0*/  LDL.LU R6, [R1+0x218] ;  /* 0x0002180001067983 */ /* 0x001ea20000300800 */
[C---:B---3--:R-:W-:Y:S11]  /*2f5e0*/  HMMA.16816.F32.BF16 R12, R20.reuse, R16, R12 ;  /* 0x00000010140c723c */ /* 0x048ff6000004180c */
[----:B------:R-:W-:Y:S11]  /*2f5f0*/  @!UPT UIADD3 URZ, URZ, URZ, URZ ;  /* 0x0000003f3f3ff290 */ /* 0x000ff6000fffe03f */
[----:B------:R-:W-:Y:S01]  /*2f600*/  @!UPT UIADD3 URZ, URZ, URZ, URZ ;  /* 0x0000003f3f3ff290 */ /* 0x000fe2000fffe03f */
[----:B------:R0:W-:Y:S01]  /*2f610*/  STL.64 [R1], R12 ;  /* 0x0000000c01007387 */ /* 0x0001e20000100a00 */
[----:B------:R1:W-:Y:S03]  /*2f620*/  STL.64 [R1+0x8], R14 ;  /* 0x0000080e01007387 */ /* 0x0003e60000100a00 */
[----:B0-----:R-:W1:Y:S02]  /*2f630*/  LDL.LU.64 R12, [R1+0x1b38] ;  /* 0x001b3800010c7983 */ /* 0x001e640000300a00 */
[----:B-1----:R-:W-:Y:S02]  /*2f640*/  HMMA.16816.F32.BF16 R12, R20, R12, R24 ;  /* 0x0000000c140c723c */ /* 0x002fe40000041818 */
[----:B------:R-:W3:Y:S01]  /*2f650*/  LDL.LU.64 R26, [R1+0x1b30] ;  /* 0x001b3000011a7983 */ /* 0x000ee20000300a00 */
[----:B------:R-:W3:Y:S11]  /*2f660*/  LDL.LU.64 R24, [R1+0x1b28] ;  /* 0x001b280001187983 */ /* 0x000ef60000300a00 */
[----:B------:R-:W-:Y:S09]  /*2f670*/  @!UPT UIADD3 URZ, URZ, URZ, URZ ;  /* 0x0000003f3f3ff290 */ /* 0x000ff2000fffe03f */
[----:B------:R0:W-:Y:S01]  /*2f680*/  STL.64 [R1+0x120], R12 ;  /* 0x0001200c01007387 */ /* 0x0001e20000100a00 */
[----:B------:R3:W-:Y:S03]  /*2f690*/  STL [R1+0x128], R14 ;  /* 0x0001280e01007387 */ /* 0x0007e60000100800 */
[----:B0-----:R-:W3:Y:S01]  /*2f6a0*/  LDL.LU.64 R12, [R1+0x1b20] ;  /* 0x001b2000010c7983 */ /* 0x001ee20000300a00 */
[----:B------:R-:W-:Y:S02]  /*2f6b0*/  IMAD.MOV.U32 R7, RZ, RZ, R2 ;  /* 0x000000ffff077224 */ /* 0x000fe400078e0002 */
[----:B------:R-:W-:-:S05]  /*2f6c0*/  IMAD.MOV.U32 R2, RZ, RZ, R15 ;  /* 0x000000ffff027224 */ /* 0x000fca00078e000f */
[----:B------:R-:W-:Y:S01]  /*2f6d0*/  STL [R1+0x1948], R2 ;  /* 0x0019480201007387 */ /* 0x000fe20000100800 */
[C---:B---3--:R-:W-:Y:S03]  /*2f6e0*/  HMMA.16816.F32.BF16 R12, R20.reuse, R12, R24 ;  /* 0x0000000c140c723c */ /* 0x048fe60000041818 */
[----:B------:R-:W3:Y:S01]  /*2f6f0*/  LDL.LU.64 R26, [R1+0x1b18] ;  /* 0x001b1800011a7983 */ /* 0x000ee20000300a00 */
[----:B------:R-:W3:Y:S11]  /*2f700*/  LDL.LU.64 R24, [R1+0x1b10] ;  /* 0x001b100001187983 */ /* 0x000ef60000300a00 */
[----:B------:R-:W-:Y:S08]  /*2f710*/  @!UPT UIADD3 URZ, URZ, URZ, URZ ;  /* 0x0000003f3f3ff290 */ /* 0x000ff0000fffe03f */
[----:B------:R3:W-:Y:S01]  /*2f720*/  STL [R1+0x14c], R15 ;  /* 0x00014c0f01007387 */ /* 0x0007e20000100800 */
[----:B------:R-:W-:Y:S02]  /*2f730*/  IMAD.MOV.U32 R0, RZ, RZ, R12 ;  /* 0x000000ffff007224 */ /* 0x000fe400078e000c */
[----:B------:R-:W-:Y:S02]  /*2f740*/  IMAD.MOV.U32 R29, RZ, RZ, R13 ;  /* 0x000000ffff1d7224 */ /* 0x000fe400078e000d */
[----:B------:R-:W3:Y:S01]  /*2f750*/  LDL.LU.64 R12, [R1+0x1b08] ;  /* 0x001b0800010c7983 */ /* 0x000ee20000300a00 */
[----:B------:R-:W-:Y:S02]  /*2f760*/  IMAD.MOV.U32 R28, RZ, RZ, R14 ;  /* 0x000000ffff1c7224 */ /* 0x000fe400078e000e */
[----:B------:R-:W-:Y:S02]  /*2f770*/  STL [R1+0x1994], R29 ;  /* 0x0019941d01007387 */ /* 0x000fe40000100800 */
[----:B------:R-:W-:Y:S01]  /*2f780*/  STL [R1+0x1990], R0 ;  /* 0x0019900001007387 */ /* 0x000fe20000100800 */
[C---:B---3--:R-:W-:Y:S01]  /*2f790*/  HMMA.16816.F32.BF16 R12, R20.reuse, R12, R24 ;  /* 0x0000000c140c723c */ /* 0x048fe20000041818 */
[----:B------:R-:W3:Y:S01]  /*2f7a0*/  LDL.LU.64 R26, [R1+0x1b00] ;  /* 0x001b0000011a7983 */ /* 0x000ee20000300a00 */
[----:B------:R-:W2:Y:S11]  /*2f7b0*/  LDL.LU.64 R24, [R1+0x1af8] ;  /* 0x001af80001187983 */ /* 0x000eb60000300a00 */
[----:B------:R-:W-:Y:S10]  /*2f7c0*/  @!UPT UIADD3 URZ, URZ, URZ, URZ ;  /* 0x0000003f3f3ff290 */ /* 0x000ff4000fffe03f */
[----:B------:R-:W-:Y:S01]  /*2f7d0*/  STL.64 [R1+0x170], R12 ;  /* 0x0001700c01007387 */ /* 0x000fe20000100a00 */
[----:B------:R0:W-:Y:S03]  /*2f7e0*/  STL.64 [R1+0x178], R14 ;  /* 0x0001780e01007387 */ /* 0x0001e60000100a00 */
[----:B0-----:R-:W2:Y:S01]  /*2f7f0*/  LDL.LU.64 R14, [R1+0x1af0] ;  /* 0x001af000010e7983 */ /* 0x001ea20000300a00 */
[----:B------:R-:W2:Y:S02]  /*2f800*/  LDL.LU.64 R12, [R1+0x1ae8] ;  /* 0x001ae800010c7983 */ /* 0x000ea40000300a00 */
[----:B--2---:R-:W-:Y:S01]  /*2f810*/  HMMA.16816.F32.BF16 R20, R20, R24, R12 ;  /* 0x000000181414723c */ /* 0x004fe2000004180c */
[----:B------:R-:W2:Y:S01]  /*2f820*/  LDL.LU.64 R14, [R1+0x1ae0] ;  /* 0x001ae000010e7983 */ /* 0x000ea20000300a00 */
[----:B------:R-:W2:Y:S05]  /*2f830*/  LDL.LU.64 R12, [R1+0x1ad8] ;  /* 0x001ad800010c7983 */ /* 0x000eaa0000300a00 */
[----:B------:R-:W-:-:S02]  /*2f840*/  IMAD.MOV.U32 R25, RZ, RZ, R10 ;  /* 0x000000ffff197224 */ /* 0x000fc400078e000a */
[----:B------:R-:W-:Y:S11]  /*2f850*/  IMAD.MOV.U32 R24, RZ, RZ, R11 ;  /* 0x000000ffff187224 */ /* 0x000ff600078e000b */
[----:B------:R-:W-:Y:S03]  /*2f860*/  @!UPT UIADD3 URZ, URZ, URZ, URZ ;  /* 0x0000003f3f3ff290 */ /* 0x000fe6000fffe03f */
[----:B------:R4:W-:Y:S01]  /*2f870*/  STL.64 [R1+0x18c0], R22 ;  /* 0x0018c01601007387 */ /* 0x0009e20000100a00 */
[----:B------:R0:W-:Y:S02]  /*2f880*/  STL.64 [R1+0x18b8], R20 ;  /* 0x0018b81401007387 */ /* 0x0001e40000100a00 */
[----:B----4-:R-:W-:Y:S02]  /*2f890*/  IMAD.MOV.U32 R22, RZ, RZ, R18 ;  /* 0x000000ffff167224 */ /* 0x010fe400078e0012 */
[----:B0-----:R-:W-:Y:S02]  /*2f8a0*/  IMAD.MOV.U32 R21, RZ, RZ, R19 ;  /* 0x000000ffff157224 */ /* 0x001fe400078e0013 */
[----:B------:R-:W-:Y:S01]  /*2f8b0*/  IMAD.MOV.U32 R23, RZ, RZ, R3 ;  /* 0x000000ffff177224 */ /* 0x000fe200078e0003 */
[C---:B--2---:R-:W-:Y:S11]  /*2f8c0*/  HMMA.16816.F32.BF16 R4, R12.reuse, R10, R4 ;  /* 0x0000000a0c04723c */ /* 0x044ff60000041804 */
[----:B------:R-:W-:Y:S11]  /*2f8d0*/  @!UPT UIADD3 URZ, URZ, URZ, URZ ;  /* 0x0000003f3f3ff290 */ /* 0x000ff6000fffe03f */
[----:B------:R-:W-:Y:S01]  /*2f8e0*/  @!UPT UIADD3 URZ, URZ, URZ, URZ ;  /* 0x0000003f3f3ff290 */ /* 0x000fe2000fffe03f */
[----:B------:R0:W-:Y:S01]  /*2f8f0*/  STL.64 [R1+0x1c0], R4 ;  /* 0x0001c00401007387 */ /* 0x0001e20000100a00 */
[----:B------:R1:W-:Y:S02]  /*2f900*/  STL [R1+0x1c8], R6 ;  /* 0x0001c80601007387 */ /* 0x0003e40000100800 */
[----:B------:R-:W-:Y:S01]  /*2f910*/  IMAD.MOV.U32 R16, RZ, RZ, R7 ;  /* 0x000000ffff107224 */ /* 0x000fe200078e0007 */
[----:B0-----:R-:W2:Y:S01]  /*2f920*/  LDL.LU R4, [R1+0x290] ;  /* 0x0002900001047983 */ /* 0x001ea20000300800 */
[----:B------:R-:W2:Y:S02]  /*2f930*/  LDL.LU R5, [R1+0x294] ;  /* 0x0002940001057983 */ /* 0x000ea40000300800 */
[----:B-1----:R-:W2:Y:S02]  /*2f940*/  LDL.LU R6, [R1+0x298] ;  /* 0x0002980001067983 */ /* 0x002ea40000300800 */
[----:B------:R-:W2:Y:S01]  /*2f950*/  LDL.LU R7, [R1+0x29c] ;  /* 0x00029c0001077983 */ /* 0x000ea20000300800 */
[----:B---3--:R-:W-:Y:S01]  /*2f960*/  STL.64 [R1+0x1a78], R26 ;  /* 0x001a781a01007387 */ /* 0x008fe20000100a00 */
[----:B------:R0:W-:Y:S02]  /*2f970*/  STL.64 [R1+0x1a70], R24 ;  /* 0x001a701801007387 */ /* 0x0001e40000100a00 */
[----:B------:R-:W3:Y:S02]  /*2f980*/  LDL.LU R20, [R1+0xd0] ;  /* 0x0000d00001147983 */ /* 0x000ee40000300800 */
[----:B------:R-:W4:Y:S01]  /*2f990*/  LDL.LU R19, [R1+0x1ad0] ;  /* 0x001ad00001137983 */ /* 0x000f220000300800 */
[----:B------:R-:W2:Y:S01]  /*2f9a0*/  LDL.LU R18, [R1+0x1acc] ;  /* 0x001acc0001127983 */ /* 0x000ea20000300800 */
[----:B------:R-:W2:Y:S03]  /*2f9b0*/  LDL.LU R3, [R1+0x1ac8] ;  /* 0x001ac80001037983 */ /* 0x000ea60000300800 */
        /* <DEDUP_REMOVED lines=16> */
[----:B------:R-:W2:Y:S01]  /*2fac0*/  LDL.LU R8, [R1+0x2f0] ;  /* 0x0002f00001087983 */ /* 0x000ea20000300800 */
[----:B------:R-:W2:Y:S02]  /*2fad0*/  LDL.LU R9, [R1+0x2f4] ;  /* 0x0002f40001097983 */ /* 0x000ea40000300800 */
[----:B------:R-:W2:Y:S02]  /*2fae0*/  LDL.LU R10, [R1+0x2f8] ;  /* 0x0002f800010a7983 */ /* 0x000ea40000300800 */
[----:B------:R-:W2:Y:S02]  /*2faf0*/  LDL.LU R11, [R1+0x2fc] ;  /* 0x0002fc00010b7983 */ /* 0x000ea40000300800 */
[----:B--2---:R0:W-:Y:S01]  /*2fb00*/  STL.64 [R1+0x1a88], R10 ;  /* 0x001a880a01007387 */ /* 0x0041e20000100a00 */
[----:B------:R-:W-:Y:S03]  /*2fb10*/  STL.64 [R1+0x1a80], R8 ;  /* 0x001a800801007387 */ /* 0x000fe60000100a00 */
[----:B0-----:R-:W2:Y:S01]  /*2fb20*/  LDL.64 R10, [R1+0xc8] ;  /* 0x0000c800010a7983 */ /* 0x001ea20000100a00 */
[----:B------:R0:W-:Y:S02]  /*2fb30*/  STL.64 [R1+0x19a0], R22 ;  /* 0x0019a01601007387 */ /* 0x0001e40000100a00 */
[----:B---3--:R-:W-:Y:S01]  /*2fb40*/  STL.64 [R1+0x1998], R20 ;  /* 0x0019981401007387 */ /* 0x008fe20000100a00 */
[----:B0-----:R-:W3:Y:S01]  /*2fb50*/  LDL.LU.64 R22, [R1+0x28] ;  /* 0x0000280001167983 */ /* 0x001ee20000300a00 */
[----:B------:R-:W-:Y:S01]  /*2fb60*/  STL [R1+0x18c8], R16 ;  /* 0x0018c81001007387 */ /* 0x000fe20000100800 */
[----:B---3--:R-:W-:Y:S11]  /*2fb70*/  HMMA.16816.F32.BF16 R4, R12, R22, R4 ;  /* 0x000000160c04723c */ /* 0x008ff60000041804 */
[----:B------:R-:W-:Y:S11]  /*2fb80*/  @!UPT UIADD3 URZ, URZ, URZ, URZ ;  /* 0x0000003f3f3ff290 */ /* 0x000ff6000fffe03f */
[----:B------:R-:W-:Y:S01]  /*2fb90*/  @!UPT UIADD3 URZ, URZ, URZ, URZ ;  /* 0x0000003f3f3ff290 */ /* 0x000fe2000fffe03f */
[----:B------:R-:W-:Y:S01]  /*2fba0*/  STL.64 [R1+0x1e0], R4 ;  /* 0x0001e00401007387 */ /* 0x000fe20000100a00 */
[----:B------:R0:W-:Y:S03]  /*2fbb0*/  STL.64 [R1+0x1e8], R6 ;  /* 0x0001e80601007387 */ /* 0x0001e60000100a00 */
[----:B0-----:R-:W3:Y:S01]  /*2fbc0*/  LDL.LU.64 R6, [R1+0x1ac0] ;  /* 0x001ac00001067983 */ /* 0x001ee20000300a00 */
[----:B------:R0:W-:Y:S02]  /*2fbd0*/  STL.64 [R1+0x1a48], R22 ;  /* 0x001a481601007387 */ /* 0x0001e40000100a00 */
[----:B------:R-:W2:Y:S02]  /*2fbe0*/  LDL.LU R20, [R1+0x2d0] ;  /* 0x0002d00001147983 */ /* 0x000ea40000300800 */
[----:B------:R-:W2:Y:S02]  /*2fbf0*/  LDL.LU R21, [R1+0x2d4] ;  /* 0x0002d40001157983 */ /* 0x000ea40000300800 */
[----:B0-----:R-:W-:-:S02]  /*2fc00*/  IMAD.MOV.U32 R22, RZ, RZ, R3 ;  /* 0x000000ffff167224 */ /* 0x001fc400078e0003 */
[----:B------:R-:W-:Y:S01]  /*2fc10*/  IMAD.MOV.U32 R23, RZ, RZ, R18 ;  /* 0x000000ffff177224 */ /* 0x000fe200078e0012 */
[----:B------:R-:W2:Y:S01]  /*2fc20*/  LDL.LU R3, [R1+0x1abc] ;  /* 0x001abc0001037983 */ /* 0x000ea20000300800 */
[----:B------:R-:W2:Y:S01]  /*2fc30*/  LDL.LU R18, [R1+0x1ab8] ;  /* 0x001ab80001127983 */ /* 0x000ea20000300800 */
[C---:B---3--:R-:W-:Y:S02]  /*2fc40*/  HMMA.16816.F32.BF16 R4, R12.reuse, R6, R24 ;  /* 0x000000060c04723c */ /* 0x048fe40000041818 */
[----:B------:R-:W2:Y:S01]  /*2fc50*/  LDL.LU.64 R26, [R1+0x1ab0] ;  /* 0x001ab000011a7983 */ /* 0x000ea20000300a00 */
[----:B------:R-:W2:Y:S11]  /*2fc60*/  LDL.LU.64 R24, [R1+0x1aa8] ;  /* 0x001aa80001187983 */ /* 0x000eb60000300a00 */
[----:B------:R-:W-:Y:S09]  /*2fc70*/  @!UPT UIADD3 URZ, URZ, URZ, URZ ;  /* 0x0000003f3f3ff290 */ /* 0x000ff2000fffe03f */
[----:B------:R4:W-:Y:S01]  /*2fc80*/  STL.64 [R1+0x200], R4 ;  /* 0x0002000401007387 */ /* 0x0009e20000100a00 */
[----:B------:R0:W-:Y:S02]  /*2fc90*/  STL.64 [R1+0x208], R6 ;  /* 0x0002080601007387 */ /* 0x0001e40000100a00 */
[----:B----4-:R-:W-:Y:S02]  /*2fca0*/  IMAD.MOV.U32 R4, RZ, RZ, R19 ;  /* 0x000000ffff047224 */ /* 0x010fe400078e0013 */
[----:B------:R-:W2:Y:S01]  /*2fcb0*/  LDL.LU R19, [R1+0x1aa0] ;  /* 0x001aa00001137983 */ /* 0x000ea20000300800 */
[----:B------:R-:W3:Y:S02]  /*2fcc0*/  LDL.LU R5, [R1+0x154] ;  /* 0x0001540001057983 */ /* 0x000ee40000300800 */
[----:B0-----:R-:W4:Y:S02]  /*2fcd0*/  LDL.LU R6, [R1+0x158] ;  /* 0x0001580001067983 */ /* 0x001f240000300800 */
[----:B------:R-:W4:Y:S01]  /*2fce0*/  LDL.LU R7, [R1+0x15c] ;  /* 0x00015c0001077983 */ /* 0x000f220000300800 */
[----:B--2---:R-:W-:Y:S01]  /*2fcf0*/  HMMA.16816.F32.BF16 R24, R12, R18, R24 ;  /* 0x000000120c18723c */ /* 0x004fe20000041818 */
[----:B----4-:R0:W-:Y:S01]  /*2fd00*/  STL.64 [R1+0x19e0], R6 ;  /* 0x0019e00601007387 */ /* 0x0101e20000100a00 */
[----:B---3--:R-:W-:Y:S03]  /*2fd10*/  STL.64 [R1+0x19d8], R4 ;  /* 0x0019d80401007387 */ /* 0x008fe60000100a00 */
[----:B0-----:R-:W2:Y:S11]  /*2fd20*/  LDL R6, [R1+0xe8] ;  /* 0x0000e80001067983 */ /* 0x001eb60000100800 */
[----:B------:R-:W-:Y:S07]  /*2fd30*/  @!UPT UIADD3 URZ, URZ, URZ, URZ ;  /* 0x0000003f3f3ff290 */ /* 0x000fee000fffe03f */
[----:B------:R0:W-:Y:S01]  /*2fd40*/  STL.64 [R1+0x220], R24 ;  /* 0x0002201801007387 */ /* 0x0001e20000100a00 */
[----:B------:R-:W-:Y:S02]  /*2fd50*/  IMAD.MOV.U32 R16, RZ, RZ, R26 ;  /* 0x000000ffff107224 */ /* 0x000fe400078e001a */
[----:B------:R-:W-:Y:S02]  /*2fd60*/  IMAD.MOV.U32 R17, RZ, RZ, R27 ;  /* 0x000000ffff117224 */ /* 0x000fe400078e001b */
[----:B------:R-:W3:Y:S04]  /*2fd70*/  LDL.LU.64 R26, [R1+0x1a98] ;  /* 0x001a9800011a7983 */ /* 0x000ee80000300a00 */
[----:B0-----:R-:W3:Y:S01]  /*2fd80*/  LDL.LU.64 R24, [R1+0x1a90] ;  /* 0x001a900001187983 */ /* 0x001ee20000300a00 */
[----:B------:R0:W-:Y:S02]  /*2fd90*/  STL.64 [R1+0x1a30], R18 ;  /* 0x001a301201007387 */ /* 0x0001e40000100a00 */
[----:B------:R-:W-:Y:S02]  /*2fda0*/  STL.64 [R1+0x1a28], R16 ;  /* 0x001a281001007387 */ /* 0x000fe40000100a00 */
[----:B------:R-:W-:-:S02]  /*2fdb0*/  IMAD.MOV.U32 R2, RZ, RZ, R10 ;  /* 0x000000ffff027224 */ /* 0x000fc400078e000a */
[----:B------:R-:W-:Y:S01]  /*2fdc0*/  IMAD.MOV.U32 R0, RZ, RZ, R11 ;  /* 0x000000ffff007224 */ /* 0x000fe200078e000b */
[----:B0-----:R-:W4:Y:S01]  /*2fdd0*/  LDL.64 R18, [R1+0xb8] ;  /* 0x0000b80001127983 */ /* 0x001f220000100a00 */
[C---:B---3--:R-:W-:Y:S03]  /*2fde0*/  HMMA.16816.F32.BF16 R24, R12.reuse, R10, R24 ;  /* 0x0000000a0c18723c */ /* 0x048fe60000041818 */
[----:B------:R-:W3:Y:S01]  /*2fdf0*/  LDL.LU.64 R10, [R1+0x1a88] ;  /* 0x001a8800010a7983 */ /* 0x000ee20000300a00 */
[----:B------:R-:W3:Y:S02]  /*2fe00*/  LDL.LU.64 R8, [R1+0x1a80] ;  /* 0x001a800001087983 */ /* 0x000ee40000300a00 */
[----:B------:R-:W-:Y:S02]  /*2fe10*/  IMAD.MOV.U32 R7, RZ, RZ, R3 ;  /* 0x000000ffff077224 */ /* 0x000fe400078e0003 */
[----:B----4-:R-:W-:Y:S11]  /*2fe20*/  IMAD.MOV.U32 R4, RZ, RZ, R18 ;  /* 0x000000ffff047224 */ /* 0x010ff600078e0012 */
[----:B------:R-:W-:Y:S04]  /*2fe30*/  @!UPT UIADD3 URZ, URZ, URZ, URZ ;  /* 0x0000003f3f3ff290 */ /* 0x000fe8000fffe03f */
[----:B------:R-:W-:Y:S01]  /*2fe40*/  STL.64 [R1+0x270], R24 ;  /* 0x0002701801007387 */ /* 0x000fe20000100a00 */
[----:B------:R-:W-:Y:S02]  /*2fe50*/  IMAD.MOV.U32 R3, RZ, RZ, R27 ;  /* 0x000000ffff037224 */ /* 0x000fe400078e001b */
[----:B------:R0:W-:Y:S02]  /*2fe60*/  STL [R1+0x278], R26 ;  /* 0x0002781a01007387 */ /* 0x0001e40000100800 */
[----:B0-----:R-:W4:Y:S01]  /*2fe70*/  LDL.LU.64 R26, [R1+0x1a78] ;  /* 0x001a7800011a7983 */ /* 0x001f220000300a00 */
[----:B------:R-:W4:Y:S02]  /*2fe80*/  LDL.LU.64 R24, [R1+0x1a70] ;  /* 0x001a700001187983 */ /* 0x000f240000300a00 */
[----:B------:R0:W-:Y:S02]  /*2fe90*/  STL [R1+0x18a0], R3 ;  /* 0x0018a00301007387 */ /* 0x0001e40000100800 */
[----:B0-----:R-:W-:Y:S01]  /*2fea0*/  IMAD.MOV.U32 R3, RZ, RZ, R19 ;  /* 0x000000ffff037224 */ /* 0x001fe200078e0013 */
        /* <DEDUP_REMOVED lines=8> */
[----:B------:R0:W-:Y:S01]  /*2ff30*/  STL.64 [R1+0x2d0], R16 ;  /* 0x0002d01001007387 */ /* 0x0001e20000100a00 */
[----:B------:R1:W-:Y:S04]  /*2ff40*/  STL.64 [R1+0x2d8], R18 ;  /* 0x0002d81201007387 */ /* 0x0003e80000100a00 */
[----:B0-----:R-:W3:Y:S01]  /*2ff50*/  LDL.LU R16, [R1+0x1d0] ;  /* 0x0001d00001107983 */ /* 0x001ee20000300800 */
[----:B------:R-:W3:Y:S02]  /*2ff60*/  LDL.LU R17, [R1+0x1d4] ;  /* 0x0001d40001117983 */ /* 0x000ee40000300800 */
[----:B-1----:R-:W2:Y:S02]  /*2ff70*/  LDL.LU R18, [R1+0x1d8] ;  /* 0x0001d80001127983 */ /* 0x002ea40000300800 */
[----:B------:R-:W2:Y:S02]  /*2ff80*/  LDL.LU R19, [R1+0x1dc] ;  /* 0x0001dc0001137983 */ /* 0x000ea40000300800 */
[----:B--2---:R-:W-:Y:S01]  /*2ff90*/  STL.64 [R1+0x1a40], R18 ;  /* 0x001a401201007387 */ /* 0x004fe20000100a00 */
[----:B---3--:R0:W-:Y:S03]  /*2ffa0*/  STL.64 [R1+0x1a38], R16 ;  /* 0x001a381001007387 */ /* 0x0081e60000100a00 */
[----:B0-----:R-:W2:Y:S01]  /*2ffb0*/  LDL.LU R16, [R1+0x1f0] ;  /* 0x0001f00001107983 */ /* 0x001ea20000300800 */
[----:B------:R-:W2:Y:S02]  /*2ffc0*/  LDL.LU R17, [R1+0x1f4] ;  /* 0x0001f40001117983 */ /* 0x000ea40000300800 */
[----:B------:R-:W3:Y:S02]  /*2ffd0*/  LDL.LU R18, [R1+0x1f8] ;  /* 0x0001f80001127983 */ /* 0x000ee40000300800 */
[----:B------:R-:W3:Y:S02]  /*2ffe0*/  LDL.LU R19, [R1+0x1fc] ;  /* 0x0001fc0001137983 */ /* 0x000ee40000300800 */
[----:B------:R-:W-:-:S02]  /*2fff0*/  IMAD.MOV.U32 R6, RZ, RZ, R4 ;  /* 0x000000ffff067224 */ /* 0x000fc400078e0004 */
[----:B------:R-:W-:Y:S01]  /*30000*/  IMAD.MOV.U32 R7, RZ, RZ, R3 ;  /* 0x000000ffff077224 */ /* 0x000fe200078e0003 */
[----:B---3--:R-:W-:Y:S01]  /*30010*/  STL.64 [R1+0x1a58], R18 ;  /* 0x001a581201007387 */ /* 0x008fe20000100a00 */
[----:B--2---:R0:W-:Y:S03]  /*30020*/  STL.64 [R1+0x1a50], R16 ;  /* 0x001a501001007387 */ /* 0x0041e60000100a00 */
[----:B0-----:R-:W2:Y:S01]  /*30030*/  LDL.LU R16, [R1+0x280] ;  /* 0x0002800001107983 */ /* 0x001ea20000300800 */
[----:B------:R-:W2:Y:S02]  /*30040*/  LDL.LU R17, [R1+0x284] ;  /* 0x0002840001117983 */ /* 0x000ea40000300800 */
[----:B------:R-:W2:Y:S02]  /*30050*/  LDL.LU R18, [R1+0x288] ;  /* 0x0002880001127983 */ /* 0x000ea40000300800 */
[----:B------:R-:W2:Y:S01]  /*30060*/  LDL.LU R19, [R1+0x28c] ;  /* 0x00028c0001137983 */ /* 0x000ea20000300800 */
[----:B------:R0:W-:Y:S02]  /*30070*/  STL.64 [R1+0x1a08], R6 ;  /* 0x001a080601007387 */ /* 0x0001e40000100a00 */
[----:B0-----:R-:W-:-:S02]  /*30080*/  IMAD.MOV.U32 R6, RZ, RZ, R2 ;  /* 0x000000ffff067224 */ /* 0x001fc400078e0002 */
[----:B------:R-:W-:-:S05]  /*30090*/  IMAD.MOV.U32 R7, RZ, RZ, R0 ;  /* 0x000000ffff077224 */ /* 0x000fca00078e0000 */
[----:B------:R0:W-:Y:S01]  /*300a0*/  STL.64 [R1+0x1a20], R6 ;  /* 0x001a200601007387 */ /* 0x0001e20000100a00 */
[----:B------:R-:W3:Y:S02]  /*300b0*/  LDL.LU R4, [R1+0x2a0] ;  /* 0x0002a00001047983 */ /* 0x000ee40000300800 */
[----:B------:R-:W3:Y:S01]  /*300c0*/  LDL.LU R5, [R1+0x2a4] ;  /* 0x0002a40001057983 */ /* 0x000ee20000300800 */
[----:B0-----:R-:W3:Y:S01]  /*300d0*/  LDL.LU R6, [R1+0x2a8] ;  /* 0x0002a80001067983 */ /* 0x001ee20000300800 */
[----:B------:R-:W3:Y:S02]  /*300e0*/  LDL.LU R7, [R1+0x2ac] ;  /* 0x0002ac0001077983 */ /* 0x000ee40000300800 */
[----:B----4-:R-:W-:Y:S02]  /*300f0*/  IMAD.MOV.U32 R23, RZ, RZ, R24 ;  /* 0x000000ffff177224 */ /* 0x010fe400078e0018 */
[----:B------:R-:W-:Y:S01]  /*30100*/  IMAD.MOV.U32 R22, RZ, RZ, R25 ;  /* 0x000000ffff167224 */ /* 0x000fe200078e0019 */
[----:B---3--:R-:W-:Y:S01]  /*30110*/  HMMA.16816.F32.BF16 R12, R12, R26, R4 ;  /* 0x0000001a0c0c723c */ /* 0x008fe20000041804 */
[----:B------:R-:W3:Y:S11]  /*30120*/  LDL.LU R4, [R1+0x1b0] ;  /* 0x0001b00001047983 */ /* 0x000ef60000300800 */
[----:B------:R-:W-:Y:S11]  /*30130*/  @!UPT UIADD3 URZ, URZ, URZ, URZ ;  /* 0x0000003f3f3ff290 */ /* 0x000ff6000fffe03f */
[----:B------:R-:W-:Y:S01]  /*30140*/  STL.64 [R1+0x2c0], R12 ;  /* 0x0002c00c01007387 */ /* 0x000fe20000100a00 */
[----:B------:R-:W-:Y:S02]  /*30150*/  STL.64 [R1+0x2c8], R14 ;  /* 0x0002c80e01007387 */ /* 0x000fe40000100a00 */
[----:B------:R-:W3:Y:S02]  /*30160*/  LDL.LU R5, [R1+0x1b4] ;  /* 0x0001b40001057983 */ /* 0x000ee40000300800 */
[----:B------:R-:W3:Y:S01]  /*30170*/  LDL.LU R6, [R1+0x1b8] ;  /* 0x0001b80001067983 */ /* 0x000ee20000300800 */
[----:B------:R-:W3:Y:S01]  /*30180*/  LDL.LU R7, [R1+0x1bc] ;  /* 0x0001bc0001077983 */ /* 0x000ee20000300800 */
[----:B------:R0:W-:Y:S02]  /*30190*/  STL.64 [R1+0x19e8], R26 ;  /* 0x0019e81a01007387 */ /* 0x0001e40000100a00 */
[----:B------:R-:W4:Y:S02]  /*301a0*/  LDL.LU R24, [R1+0x180] ;  /* 0x0001800001187983 */ /* 0x000f240000300800 */
[----:B------:R-:W4:Y:S01]  /*301b0*/  LDL.LU R25, [R1+0x184] ;  /* 0x0001840001197983 */ /* 0x000f220000300800 */
[----:B0-----:R-:W3:Y:S01]  /*301c0*/  LDL.LU R26, [R1+0x188] ;  /* 0x00018800011a7983 */ /* 0x001ee20000300800 */
[----:B------:R-:W3:Y:S01]  /*301d0*/  LDL.LU R27, [R1+0x18c] ;  /* 0x00018c00011b7983 */ /* 0x000ee20000300800 */
[C---:B--2---:R-:W-:Y:S02]  /*301e0*/  HMMA.16816.F32.BF16 R20, R8.reuse, R22, R16 ;  /* 0x000000160814723c */ /* 0x044fe40000041810 */
[----:B---3--:R-:W-:Y:S01]  /*301f0*/  STL.64 [R1+0x1a00], R26 ;  /* 0x001a001a01007387 */ /* 0x008fe20000100a00 */
[----:B----4-:R0:W-:Y:S03]  /*30200*/  STL.64 [R1+0x19f8], R24 ;  /* 0x0019f81801007387 */ /* 0x0101e60000100a00 */
        /* <DEDUP_REMOVED lines=10> */
[----:B------:R-:W3:Y:S01]  /*302b0*/  LDL.LU.64 R14, [R1+0x18] ;  /* 0x00001800010e7983 */ /* 0x000ee20000300a00 */
[----:B------:R-:W4:Y:S02]  /*302c0*/  LDL.LU.64 R18, [R1+0x1a58] ;  /* 0x001a580001127983 */ /* 0x000f240000300a00 */
[----:B------:R-:W4:Y:S02]  /*302d0*/  LDL.LU.64 R16, [R1+0x1a50] ;  /* 0x001a500001107983 */ /* 0x000f240000300a00 */
[----:B------:R-:W-:Y:S01]  /*302e0*/  STL.64 [R1+0x340], R20 ;  /* 0x0003401401007387 */ /* 0x000fe20000100a00 */
[----:B------:R0:W-:Y:S04]  /*302f0*/  STL.64 [R1+0x348], R22 ;  /* 0x0003481601007387 */ /* 0x0001e80000100a00 */
[----:B0-----:R-:W4:Y:S02]  /*30300*/  LDL.LU.64 R22, [R1+0x1a48] ;  /* 0x001a480001167983 */ /* 0x001f240000300a00 */
[C---:B----4-:R-:W-:Y:S11]  /*30310*/  HMMA.16816.F32.BF16 R16, R8.reuse, R22, R16 ;  /* 0x000000160810723c */ /* 0x050ff60000041810 */
[----:B------:R-:W-:Y:S11]  /*30320*/  @!UPT UIADD3 URZ, URZ, URZ, URZ ;  /* 0x0000003f3f3ff290 */ /* 0x000ff6000fffe03f */
[----:B------:R-:W-:Y:S01]  /*30330*/  @!UPT UIADD3 URZ, URZ, URZ, URZ ;  /* 0x0000003f3f3ff290 */ /* 0x000fe2000fffe03f */
[----:B------:R-:W-:Y:S01]  /*30340*/  STL.64 [R1+0x330], R16 ;  /* 0x0003301001007387 */ /* 0x000fe20000100a00 */
[----:B------:R0:W-:Y:S03]  /*30350*/  STL.64 [R1+0x338], R18 ;  /* 0x0003381201007387 */ /* 0x0001e60000100a00 */
[----:B0-----:R-:W3:Y:S01]  /*30360*/  LDL.LU.64 R18, [R1+0x1a40] ;  /* 0x001a400001127983 */ /* 0x001ee20000300a00 */
[----:B------:R-:W3:Y:S02]  /*30370*/  LDL.LU.64 R16, [R1+0x1a38] ;  /* 0x001a380001107983 */ /* 0x000ee40000300a00 */
[----:B------:R0:W-:Y:S02]  /*30380*/  STL.64 [R1+0x19b0], R22 ;  /* 0x0019b01601007387 */ /* 0x0001e40000100a00 */
[----:B0-----:R-:W4:Y:S01]  /*30390*/  LDL.LU.64 R22, [R1+0x38] ;  /* 0x0000380001167983 */ /* 0x001f220000300a00 */
[C---:B---3--:R-:W-:Y:S11]  /*303a0*/  HMMA.16816.F32.BF16 R16, R8.reuse, R14, R16 ;  /* 0x0000000e0810723c */ /* 0x048ff60000041810 */
[----:B------:R-:W-:Y:S11]  /*303b0*/  @!UPT UIADD3 URZ, URZ, URZ, URZ ;  /* 0x0000003f3f3ff290 */ /* 0x000ff6000fffe03f */
[----:B------:R-:W-:Y:S01]  /*303c0*/  @!UPT UIADD3 URZ, URZ, URZ, URZ ;  /* 0x0000003f3f3ff290 */ /* 0x000fe2000fffe03f */
[----:B------:R-:W-:Y:S01]  /*303d0*/  STL.64 [R1+0x320], R16 ;  /* 0x0003201001007387 */ /* 0x000fe20000100a00 */
[----:B------:R0:W-:Y:S03]  /*303e0*/  STL.64 [R1+0x328], R18 ;  /* 0x0003281201007387 */ /* 0x0001e60000100a00 */
[----:B0-----:R-:W3:Y:S01]  /*303f0*/  LDL.LU.64 R18, [R1+0x1a30] ;  /* 0x001a300001127983 */ /* 0x001ee20000300a00 */
[----:B------:R-:W2:Y:S02]  /*30400*/  LDL.LU.64 R16, [R1+0x1a28] ;  /* 0x001a280001107983 */ /* 0x000ea40000300a00 */
[----:B------:R0:W-:Y:S02]  /*30410*/  STL.64 [R1+0x19a8], R14 ;  /* 0x0019a80e01007387 */ /* 0x0001e40000100a00 */
[----:B------:R-:W2:Y:S01]  /*30420*/  LDL.LU R12, [R1+0x110] ;  /* 0x00011000010c7983 */ /* 0x000ea20000300800 */
[----:B------:R-:W2:Y:S04]  /*30430*/  LDL.LU R13, [R1+0x114] ;  /* 0x00011400010d7983 */ /* 0x000ea80000300800 */
[----:B0-----:R-:W2:Y:S01]  /*30440*/  LDL.LU R14, [R1+0x118] ;  /* 0x00011800010e7983 */ /* 0x001ea20000300800 */
[----:B------:R-:W2:Y:S01]  /*30450*/  LDL.LU R15, [R1+0x11c] ;  /* 0x00011c00010f7983 */ /* 0x000ea20000300800 */
[C---:B---3--:R-:W-:Y:S02]  /*30460*/  HMMA.16816.F32.BF16 R4, R8.reuse, R18, R4 ;  /* 0x000000120804723c */ /* 0x048fe40000041804 */
[----:B--2---:R-:W-:Y:S01]  /*30470*/  STL.64 [R1+0x19c0], R14 ;  /* 0x0019c00e01007387 */ /* 0x004fe20000100a00 */
[----:B------:R0:W-:Y:S03]  /*30480*/  STL.64 [R1+0x19b8], R12 ;  /* 0x0019b80c01007387 */ /* 0x0001e60000100a00 */
[----:B0-----:R-:W2:Y:S01]  /*30490*/  LDL.LU R12, [R1+0x130] ;  /* 0x00013000010c7983 */ /* 0x001ea20000300800 */
[----:B------:R-:W2:Y:S02]  /*304a0*/  LDL.LU R13, [R1+0x134] ;  /* 0x00013400010d7983 */ /* 0x000ea40000300800 */
[----:B------:R-:W2:Y:S02]  /*304b0*/  LDL.LU R14, [R1+0x138] ;  /* 0x00013800010e7983 */ /* 0x000ea40000300800 */
[----:B------:R-:W2:Y:S11]  /*304c0*/  LDL.LU R15, [R1+0x13c] ;  /* 0x00013c00010f7983 */ /* 0x000eb60000300800 */
[----:B------:R-:W-:Y:S01]  /*304d0*/  @!UPT UIADD3 URZ, URZ, URZ, URZ ;  /* 0x0000003f3f3ff290 */ /* 0x000fe2000fffe03f */
[----:B------:R-:W-:Y:S01]  /*304e0*/  STL.64 [R1+0x310], R4 ;  /* 0x0003100401007387 */ /* 0x000fe20000100a00 */
[----:B------:R0:W-:Y:S03]  /*304f0*/  STL.64 [R1+0x318], R6 ;  /* 0x0003180601007387 */ /* 0x0001e60000100a00 */
[----:B0-----:R-:W3:Y:S02]  /*30500*/  LDL.LU.64 R6, [R1+0x1a20] ;  /* 0x001a200001067983 */ /* 0x001ee40000300a00 */
[C---:B---3--:R-:W-:Y:S02]  /*30510*/  HMMA.16816.F32.BF16 R4, R8.reuse, R6, R24 ;  /* 0x000000060804723c */ /* 0x048fe40000041818 */
[----:B------:R-:W3:Y:S01]  /*30520*/  LDL.LU.64 R26, [R1+0x1a18] ;  /* 0x001a1800011a7983 */ /* 0x000ee20000300a00 */
[----:B------:R-:W3:Y:S11]  /*30530*/  LDL.LU.64 R24, [R1+0x1a10] ;  /* 0x001a100001187983 */ /* 0x000ef60000300a00 */
[----:B------:R-:W-:Y:S09]  /*30540*/  @!UPT UIADD3 URZ, URZ, URZ, URZ ;  /* 0x0000003f3f3ff290 */ /* 0x000ff2000fffe03f */
        /* <DEDUP_REMOVED lines=11> */
[----:B------:R-:W3:Y:S11]  /*30600*/  LDL.LU.64 R26, [R1+0x19e8] ;  /* 0x0019e800011a7983 */ /* 0x000ef60000300a00 */
[----:B------:R-:W-:Y:S10]  /*30610*/  @!UPT UIADD3 URZ, URZ, URZ, URZ ;  /* 0x0000003f3f3ff290 */ /* 0x000ff4000fffe03f */
[----:B------:R-:W-:Y:S01]  /*30620*/  STL.64 [R1+0x2e0], R4 ;  /* 0x0002e00401007387 */ /* 0x000fe20000100a00 */
[----:B------:R0:W-:Y:S03]  /*30630*/  STL.64 [R1+0x2e8], R6 ;  /* 0x0002e80601007387 */ /* 0x0001e60000100a00 */
[----:B0-----:R-:W3:Y:S01]  /*30640*/  LDL.LU.64 R6, [R1+0x19e0] ;  /* 0x0019e00001067983 */ /* 0x001ee20000300a00 */
[----:B------:R-:W3:Y:S02]  /*30650*/  LDL.LU.64 R4, [R1+0x19d8] ;  /* 0x0019d80001047983 */ /* 0x000ee40000300a00 */
[----:B---3--:R-:W-:Y:S01]  /*30660*/  HMMA.16816.F32.BF16 R8, R8, R26, R4 ;  /* 0x0000001a0808723c */ /* 0x008fe20000041804 */
[----:B------:R-:W2:Y:S01]  /*30670*/  LDL.LU.64 R6, [R1+0x19d0] ;  /* 0x0019d00001067983 */ /* 0x000ea20000300a00 */
[----:B------:R-:W2:Y:S02]  /*30680*/  LDL.LU.64 R4, [R1+0x19c8] ;  /* 0x0019c80001047983 */ /* 0x000ea40000300a00 */
[----:B------:R0:W-:Y:S02]  /*30690*/  STL.64 [R1+0x1970], R26 ;  /* 0x0019701a01007387 */ /* 0x0001e40000100a00 */
[----:B------:R-:W3:Y:S02]  /*306a0*/  LDL.LU R24, [R1+0xf0] ;  /* 0x0000f00001187983 */ /* 0x000ee40000300800 */
[----:B----4-:R-:W-:Y:S11]  /*306b0*/  IMAD.MOV.U32 R3, RZ, RZ, R23 ;  /* 0x000000ffff037224 */ /* 0x010ff600078e0017 */
[----:B------:R-:W-:Y:S04]  /*306c0*/  @!UPT UIADD3 URZ, URZ, URZ, URZ ;  /* 0x0000003f3f3ff290 */ /* 0x000fe8000fffe03f */
[----:B------:R-:W-:Y:S01]  /*306d0*/  STL.64 [R1+0x2a0], R8 ;  /* 0x0002a00801007387 */ /* 0x000fe20000100a00 */
[----:B------:R1:W-:Y:S02]  /*306e0*/  STL.64 [R1+0x2a8], R10 ;  /* 0x0002a80a01007387 */ /* 0x0003e40000100a00 */
[----:B------:R-:W3:Y:S02]  /*306f0*/  LDL.LU R25, [R1+0xf4] ;  /* 0x0000f40001197983 */ /* 0x000ee40000300800 */
[----:B0-----:R-:W3:Y:S01]  /*30700*/  LDL.LU R26, [R1+0xf8] ;  /* 0x0000f800011a7983 */ /* 0x001ee20000300800 */
[----:B------:R-:W3:Y:S04]  /*30710*/  LDL.LU R27, [R1+0xfc] ;  /* 0x0000fc00011b7983 */ /* 0x000ee80000300800 */
[----:B-1----:R-:W4:Y:S01]  /*30720*/  LDL R10, [R1+0x380] ;  /* 0x00038000010a7983 */ /* 0x002f220000100800 */
[----:B------:R-:W-:Y:S01]  /*30730*/  IMAD.MOV.U32 R8, RZ, RZ, R22 ;  /* 0x000000ffff087224 */ /* 0x000fe200078e0016 */
[C---:B--2---:R-:W-:Y:S11]  /*30740*/  HMMA.16816.F32.BF16 R12, R4.reuse, R22, R12 ;  /* 0x00000016040c723c */ /* 0x044ff6000004180c */
[----:B------:R-:W-:Y:S11]  /*30750*/  @!UPT UIADD3 URZ, URZ, URZ, URZ ;  /* 0x0000003f3f3ff290 */ /* 0x000ff6000fffe03f */
[----:B------:R-:W-:Y:S01]  /*30760*/  @!UPT UIADD3 URZ, URZ, URZ, URZ ;  /* 0x0000003f3f3ff290 */ /* 0x000fe2000fffe03f */
[----:B------:R-:W-:Y:S01]  /*30770*/  STL.64 [R1+0x290], R12 ;  /* 0x0002900c01007387 */ /* 0x000fe20000100a00 */
[----:B------:R0:W-:Y:S03]  /*30780*/  STL.64 [R1+0x298], R14 ;  /* 0x0002980e01007387 */ /* 0x0001e60000100a00 */
[----:B0-----:R-:W2:Y:S01]  /*30790*/  LDL.LU.64 R14, [R1+0x19c0] ;  /* 0x0019c000010e7983 */ /* 0x001ea20000300a00 */
[----:B------:R-:W2:Y:S02]  /*307a0*/  LDL.LU.64 R12, [R1+0x19b8] ;  /* 0x0019b800010c7983 */ /* 0x000ea40000300a00 */
[----:B------:R-:W2:Y:S02]  /*307b0*/  LDL.LU.64 R22, [R1+0x19b0] ;  /* 0x0019b00001167983 */ /* 0x000ea40000300a00 */
[----:B--2---:R-:W-:Y:S01]  /*307c0*/  HMMA.16816.F32.BF16 R12, R4, R22, R12 ;  /* 0x00000016040c723c */ /* 0x004fe2000004180c */
[----:B------:R-:W-:-:S02]  /*307d0*/  IMAD.MOV.U32 R29, RZ, RZ, R22 ;  /* 0x000000ffff1d7224 */ /* 0x000fc400078e0016 */
[----:B------:R-:W-:Y:S11]  /*307e0*/  IMAD.MOV.U32 R0, RZ, RZ, R23 ;  /* 0x000000ffff007224 */ /* 0x000ff600078e0017 */
[----:B------:R-:W-:Y:S09]  /*307f0*/  @!UPT UIADD3 URZ, URZ, URZ, URZ ;  /* 0x0000003f3f3ff290 */ /* 0x000ff2000fffe03f */
[----:B------:R-:W-:Y:S01]  /*30800*/  STL.64 [R1+0x280], R12 ;  /* 0x0002800c01007387 */ /* 0x000fe20000100a00 */
[----:B------:R0:W-:Y:S03]  /*30810*/  STL.64 [R1+0x288], R14 ;  /* 0x0002880e01007387 */ /* 0x0001e60000100a00 */
[----:B0-----:R-:W3:Y:S01]  /*30820*/  LDL.LU.64 R14, [R1+0x19a8] ;  /* 0x0019a800010e7983 */ /* 0x001ee20000300a00 */
[----:B------:R-:W2:Y:S02]  /*30830*/  LDL.LU.64 R22, [R1+0x19a0] ;  /* 0x0019a00001167983 */ /* 0x000ea40000300a00 */
[----:B------:R-:W2:Y:S01]  /*30840*/  LDL.LU.64 R20, [R1+0x1998] ;  /* 0x0019980001147983 */ /* 0x000ea20000300a00 */
[C---:B---3--:R-:W-:Y:S08]  /*30850*/  HMMA.16816.F32.BF16 R24, R4.reuse, R14, R24 ;  /* 0x0000000e0418723c */ /* 0x048ff00000041818 */
[----:B--2---:R-:W-:Y:S01]  /*30860*/  HMMA.16816.F32.BF16 R20, R4, R18, R20 ;  /* 0x000000120414723c */ /* 0x004fe20000041814 */
[----:B------:R-:W-:-:S02]  /*30870*/  IMAD.MOV.U32 R2, RZ, RZ, R14 ;  /* 0x000000ffff027224 */ /* 0x000fc400078e000e */
[----:B------:R-:W-:Y:S11]  /*30880*/  IMAD.MOV.U32 R11, RZ, RZ, R15 ;  /* 0x000000ffff0b7224 */ /* 0x000ff600078e000f */
[----:B------:R-:W-:Y:S01]  /*30890*/  @!UPT UIADD3 URZ, URZ, URZ, URZ ;  /* 0x0000003f3f3ff290 */ /* 0x000fe2000fffe03f */
[----:B------:R-:W-:Y:S01]  /*308a0*/  STL.64 [R1+0x260], R24 ;  /* 0x0002601801007387 */ /* 0x000fe20000100a00 */
[----:B------:R-:W-:Y:S02]  /*308b0*/  STL.64 [R1+0x268], R26 ;  /* 0x0002681a01007387 */ /* 0x000fe40000100a00 */
[----:B------:R-:W2:Y:S05]  /*308c0*/  LDL.LU R12, [R1+0x80] ;  /* 0x00008000010c7983 */ /* 0x000eaa0000300800 */
[----:B------:R-:W-:Y:S01]  /*308d0*/  STL.64 [R1+0x250], R20 ;  /* 0x0002501401007387 */ /* 0x000fe20000100a00 */
[----:B------:R-:W-:Y:S01]  /*308e0*/  STL.64 [R1+0x258], R22 ;  /* 0x0002581601007387 */ /* 0x000fe20000100a00 */
[----:B------:R-:W2:Y:S02]  /*308f0*/  LDL.LU R13, [R1+0x84] ;  /* 0x00008400010d7983 */ /* 0x000ea40000300800 */
[----:B------:R-:W3:Y:S02]  /*30900*/  LDL.LU R14, [R1+0x88] ;  /* 0x00008800010e7983 */ /* 0x000ee40000300800 */
[----:B------:R-:W3:Y:S02]  /*30910*/  LDL.LU R15, [R1+0x8c] ;  /* 0x00008c00010f7983 */ /* 0x000ee40000300800 */
[----:B---3--:R0:W-:Y:S01]  /*30920*/  STL.64 [R1+0x1980], R14 ;  /* 0x0019800e01007387 */ /* 0x0081e20000100a00 */
[----:B--2---:R-:W-:Y:S03]  /*30930*/  STL.64 [R1+0x1978], R12 ;  /* 0x0019780c01007387 */ /* 0x004fe60000100a00 */
[----:B0-----:R-:W2:Y:S01]  /*30940*/  LDL.LU.64 R14, [R1+0xb8] ;  /* 0x0000b800010e7983 */ /* 0x001ea20000300a00 */
[----:B------:R-:W3:Y:S03]  /*30950*/  LDL.LU.64 R26, [R1+0xe8] ;  /* 0x0000e800011a7983 */ /* 0x000ee60000300a00 */
[----:B---3--:R0:W-:Y:S01]  /*30960*/  STL.64 [R1+0x1988], R26 ;  /* 0x0019881a01007387 */ /* 0x0081e20000100a00 */
[----:B------:R-:W2:Y:S02]  /*30970*/  LDL.LU R24, [R1+0x90] ;  /* 0x0000900001187983 */ /* 0x000ea40000300800 */
[----:B------:R-:W2:Y:S01]  /*30980*/  LDL.LU R25, [R1+0x94] ;  /* 0x0000940001197983 */ /* 0x000ea20000300800 */
[----:B0-----:R-:W2:Y:S01]  /*30990*/  LDL.LU R26, [R1+0x98] ;  /* 0x00009800011a7983 */ /* 0x001ea20000300800 */
[----:B------:R-:W2:Y:S02]  /*309a0*/  LDL.LU R27, [R1+0x9c] ;  /* 0x00009c00011b7983 */ /* 0x000ea40000300800 */
[----:B------:R0:W-:Y:S02]  /*309b0*/  STL.64 [R1+0x1908], R18 ;  /* 0x0019081201007387 */ /* 0x0001e40000100a00 */
[----:B------:R-:W-:Y:S01]  /*309c0*/  STL.64 [R1+0x1900], R16 ;  /* 0x0019001001007387 */ /* 0x000fe20000100a00 */
[----:B0-----:R-:W3:Y:S01]  /*309d0*/  LDL.LU.64 R18, [R1+0xc8] ;  /* 0x0000c80001127983 */ /* 0x001ee20000300a00 */
[----:B------:R-:W2:Y:S02]  /*309e0*/  LDL.LU R20, [R1] ;  /* 0x0000000001147983 */ /* 0x000ea40000300800 */
[----:B------:R-:W2:Y:S02]  /*309f0*/  LDL.LU R21, [R1+0x4] ;  /* 0x0000040001157983 */ /* 0x000ea40000300800 */
[----:B------:R-:W2:Y:S01]  /*30a00*/  LDL.LU R22, [R1+0x8] ;  /* 0x0000080001167983 */ /* 0x000ea20000300800 */
[----:B------:R-:W2:Y:S04]  /*30a10*/  LDL.LU R23, [R1+0xc] ;  /* 0x00000c0001177983 */ /* 0x000ea80000300800 */
[----:B--2---:R-:W-:Y:S01]  /*30a20*/  STL.64 [R1+0x1918], R22 ;  /* 0x0019181601007387 */ /* 0x004fe20000100a00 */
[----:B------:R0:W-:Y:S03]  /*30a30*/  STL.64 [R1+0x1910], R20 ;  /* 0x0019101401007387 */ /* 0x0001e60000100a00 */
[----:B0-----:R-:W2:Y:S01]  /*30a40*/  LDL.LU R20, [R1+0xa0] ;  /* 0x0000a00001147983 */ /* 0x001ea20000300800 */
[----:B------:R-:W2:Y:S02]  /*30a50*/  LDL.LU R21, [R1+0xa4] ;  /* 0x0000a40001157983 */ /* 0x000ea40000300800 */
[----:B------:R-:W2:Y:S02]  /*30a60*/  LDL.LU R22, [R1+0xa8] ;  /* 0x0000a80001167983 */ /* 0x000ea40000300800 */
[----:B------:R-:W2:Y:S02]  /*30a70*/  LDL.LU R23, [R1+0xac] ;  /* 0x0000ac0001177983 */ /* 0x000ea40000300800 */
[----:B---3--:R-:W-:Y:S01]  /*30a80*/  IMAD.MOV.U32 R9, RZ, RZ, R19 ;  /* 0x000000ffff097224 */ /* 0x008fe200078e0013 */
[C---:B--2---:R-:W-:Y:S11]  /*30a90*/  HMMA.16816.F32.BF16 R20, R4.reuse, R18, R20 ;  /* 0x000000120414723c */ /* 0x044ff60000041814 */
[----:B------:R-:W-:Y:S11]  /*30aa0*/  @!UPT UIADD3 URZ, URZ, URZ, URZ ;  /* 0x0000003f3f3ff290 */ /* 0x000ff6000fffe03f */
[----:B------:R-:W-:Y:S01]  /*30ab0*/  @!UPT UIADD3 URZ, URZ, URZ, URZ ;  /* 0x0000003f3f3ff290 */ /* 0x000fe2000fffe03f */
[----:B------:R-:W-:Y:S01]  /*30ac0*/  STL.64 [R1+0x240], R20 ;  /* 0x0002401401007387 */ /* 0x000fe20000100a00 */
[----:B------:R0:W-:Y:S02]  /*30ad0*/  STL.64 [R1+0x248], R22 ;  /* 0x0002481601007387 */ /* 0x0001e40000100a00 */
[----:B0-----:R-:W-:Y:S02]  /*30ae0*/  IMAD.MOV.U32 R22, RZ, RZ, R29 ;  /* 0x000000ffff167224 */ /* 0x001fe400078e001d */
[----:B------:R-:W-:Y:S01]  /*30af0*/  IMAD.MOV.U32 R23, RZ, RZ, R0 ;  /* 0x000000ffff177224 */ /* 0x000fe200078e0000 */
[----:B------:R-:W2:Y:S01]  /*30b00*/  LDL.LU R29, [R1+0x1994] ;  /* 0x00199400011d7983 */ /* 0x000ea20000300800 */
[----:B------:R-:W3:Y:S02]  /*30b10*/  LDL.LU R0, [R1+0x1990] ;  /* 0x0019900001007983 */ /* 0x000ee40000300800 */
[----:B------:R-:W-:Y:S01]  /*30b20*/  IMAD.MOV.U32 R20, RZ, RZ, R18 ;  /* 0x000000ffff147224 */ /* 0x000fe200078e0012 */
[----:B------:R-:W-:Y:S01]  /*30b30*/  STL.64 [R1+0x1930], R22 ;  /* 0x0019301601007387 */ /* 0x000fe20000100a00 */
[----:B------:R-:W2:Y:S02]  /*30b40*/  LDL.LU R16, [R1+0x40] ;  /* 0x0000400001107983 */ /* 0x000ea40000300800 */
[----:B------:R-:W2:Y:S02]  /*30b50*/  LDL.LU R17, [R1+0x44] ;  /* 0x0000440001117983 */ /* 0x000ea40000300800 */
[----:B------:R-:W2:Y:S01]  /*30b60*/  LDL.LU R18, [R1+0x48] ;  /* 0x0000480001127983 */ /* 0x000ea20000300800 */
[----:B------:R-:W2:Y:S01]  /*30b70*/  LDL.LU R19, [R1+0x4c] ;  /* 0x00004c0001137983 */ /* 0x000ea20000300800 */
[----:B------:R-:W-:Y:S03]  /*30b80*/  HMMA.16816.F32.BF16 R24, R4, R14, R24 ;  /* 0x0000000e0418723c */ /* 0x000fe60000041818 */
[----:B--2---:R-:W-:Y:S01]  /*30b90*/  STL.64 [R1+0x1928], R18 ;  /* 0x0019281201007387 */ /* 0x004fe20000100a00 */
[----:B------:R0:W-:Y:S03]  /*30ba0*/  STL.64 [R1+0x1920], R16 ;  /* 0x0019201001007387 */ /* 0x0001e60000100a00 */
[----:B0-----:R-:W2:Y:S01]  /*30bb0*/  LDL.LU R16, [R1+0x50] ;  /* 0x0000500001107983 */ /* 0x001ea20000300800 */
[----:B------:R-:W2:Y:S02]  /*30bc0*/  LDL.LU R17, [R1+0x54] ;  /* 0x0000540001117983 */ /* 0x000ea40000300800 */
[----:B------:R-:W2:Y:S02]  /*30bd0*/  LDL.LU R18, [R1+0x58] ;  /* 0x0000580001127983 */ /* 0x000ea40000300800 */
[----:B------:R-:W2:Y:S02]  /*30be0*/  LDL.LU R19, [R1+0x5c] ;  /* 0x00005c0001137983 */ /* 0x000ea40000300800 */
[----:B------:R-:W-:-:S02]  /*30bf0*/  IMAD.MOV.U32 R22, RZ, RZ, R8 ;  /* 0x000000ffff167224 */ /* 0x000fc400078e0008 */
[----:B------:R-:W-:Y:S02]  /*30c00*/  IMAD.MOV.U32 R23, RZ, RZ, R3 ;  /* 0x000000ffff177224 */ /* 0x000fe400078e0003 */
[----:B------:R-:W-:Y:S02]  /*30c10*/  IMAD.MOV.U32 R8, RZ, RZ, R14 ;  /* 0x000000ffff087224 */ /* 0x000fe400078e000e */
[----:B------:R-:W-:Y:S01]  /*30c20*/  IMAD.MOV.U32 R3, RZ, RZ, R15 ;  /* 0x000000ffff037224 */ /* 0x000fe200078e000f */
[----:B--2---:R-:W-:Y:S01]  /*30c30*/  STL.64 [R1+0x1940], R18 ;  /* 0x0019401201007387 */ /* 0x004fe20000100a00 */
[----:B------:R0:W-:Y:S03]  /*30c40*/  STL.64 [R1+0x1938], R16 ;  /* 0x0019381001007387 */ /* 0x0001e60000100a00 */
[----:B0-----:R-:W2:Y:S01]  /*30c50*/  LDL.LU R16, [R1+0x60] ;  /* 0x0000600001107983 */ /* 0x001ea20000300800 */
[----:B------:R-:W2:Y:S02]  /*30c60*/  LDL.LU R17, [R1+0x64] ;  /* 0x0000640001117983 */ /* 0x000ea40000300800 */
[----:B------:R-:W2:Y:S02]  /*30c70*/  LDL.LU R18, [R1+0x68] ;  /* 0x0000680001127983 */ /* 0x000ea40000300800 */
[----:B------:R-:W2:Y:S01]  /*30c80*/  LDL.LU R19, [R1+0x6c] ;  /* 0x00006c0001137983 */ /* 0x000ea20000300800 */
[----:B------:R-:W-:Y:S01]  /*30c90*/  STL.64 [R1+0x230], R24 ;  /* 0x0002301801007387 */ /* 0x000fe20000100a00 */
[----:B------:R0:W-:Y:S03]  /*30ca0*/  STL.64 [R1+0x238], R26 ;  /* 0x0002381a01007387 */ /* 0x0001e60000100a00 */
[----:B0-----:R-:W2:Y:S01]  /*30cb0*/  LDL.LU.64 R26, [R1+0x1988] ;  /* 0x00198800011a7983 */ /* 0x001ea20000300a00 */
[----:B------:R-:W2:Y:S02]  /*30cc0*/  LDL.LU.64 R14, [R1+0x1980] ;  /* 0x00198000010e7983 */ /* 0x000ea40000300a00 */
[----:B------:R-:W2:Y:S02]  /*30cd0*/  LDL.LU.64 R12, [R1+0x1978] ;  /* 0x00197800010c7983 */ /* 0x000ea40000300a00 */
[----:B--2---:R-:W-:Y:S11]  /*30ce0*/  HMMA.16816.F32.BF16 R12, R4, R26, R12 ;  /* 0x0000001a040c723c */ /* 0x004ff6000004180c */
[----:B------:R-:W-:Y:S11]  /*30cf0*/  @!UPT UIADD3 URZ, URZ, URZ, URZ ;  /* 0x0000003f3f3ff290 */ /* 0x000ff6000fffe03f */
[----:B------:R-:W-:Y:S01]  /*30d00*/  @!UPT UIADD3 URZ, URZ, URZ, URZ ;  /* 0x0000003f3f3ff290 */ /* 0x000fe2000fffe03f */
[----:B------:R0:W-:Y:S01]  /*30d10*/  STL.64 [R1+0x210], R12 ;  /* 0x0002100c01007387 */ /* 0x0001e20000100a00 */
[----:B------:R1:W-:Y:S02]  /*30d20*/  STL.64 [R1+0x218], R14 ;  /* 0x0002180e01007387 */ /* 0x0003e40000100a00 */
[----:B0-----:R-:W-:Y:S02]  /*30d30*/  IMAD.MOV.U32 R13, RZ, RZ, R26 ;  /* 0x000000ffff0d7224 */ /* 0x001fe400078e001a */
[----:B------:R-:W-:Y:S02]  /*30d40*/  IMAD.MOV.U32 R12, RZ, RZ, R27 ;  /* 0x000000ffff0c7224 */ /* 0x000fe400078e001b */
[----:B------:R-:W2:Y:S03]  /*30d50*/  LDL.LU.64 R26, [R1+0x1970] ;  /* 0x00197000011a7983 */ /* 0x000ea60000300a00 */
[----:B------:R3:W-:Y:S02]  /*30d60*/  STL.64 [R1+0x18d0], R12 ;  /* 0x0018d00c01007387 */ /* 0x0007e40000100a00 */
[----:B-1----:R-:W-:-:S02]  /*30d70*/  IMAD.MOV.U32 R14, RZ, RZ, R28 ;  /* 0x000000ffff0e7224 */ /* 0x002fc400078e001c */
[----:B---3--:R-:W-:Y:S02]  /*30d80*/  IMAD.MOV.U32 R12, RZ, RZ, R0 ;  /* 0x000000ffff0c7224 */ /* 0x008fe400078e0000 */
[----:B------:R-:W-:Y:S01]  /*30d90*/  IMAD.MOV.U32 R13, RZ, RZ, R29 ;  /* 0x000000ffff0d7224 */ /* 0x000fe200078e001d */
[----:B------:R-:W3:Y:S01]  /*30da0*/  LDL.LU R0, [R1+0x1968] ;  /* 0x0019680001007983 */ /* 0x000ee20000300800 */
[----:B------:R-:W2:Y:S02]  /*30db0*/  LDL.LU R29, [R1+0x1964] ;  /* 0x00196400011d7983 */ /* 0x000ea40000300800 */
[----:B------:R-:W2:Y:S02]  /*30dc0*/  LDL.LU R28, [R1+0x1960] ;  /* 0x00196000011c7983 */ /* 0x000ea40000300800 */
[----:B------:R-:W2:Y:S02]  /*30dd0*/  LDL.LU R15, [R1+0x14c] ;  /* 0x00014c00010f7983 */ /* 0x000ea40000300800 */
[----:B--2---:R0:W-:Y:S01]  /*30de0*/  STL.64 [R1+0x18e0], R14 ;  /* 0x0018e00e01007387 */ /* 0x0041e20000100a00 */
[----:B------:R1:W-:Y:S02]  /*30df0*/  STL.64 [R1+0x18d8], R12 ;  /* 0x0018d80c01007387 */ /* 0x0003e40000100a00 */
[----:B0-----:R-:W-:-:S02]  /*30e00*/  IMAD.MOV.U32 R14, RZ, RZ, R20 ;  /* 0x000000ffff0e7224 */ /* 0x001fc400078e0014 */
[----:B------:R-:W-:-:S05]  /*30e10*/  IMAD.MOV.U32 R15, RZ, RZ, R9 ;  /* 0x000000ffff0f7224 */ /* 0x000fca00078e0009 */
[----:B------:R0:W-:Y:S01]  /*30e20*/  STL.64 [R1+0x18f0], R14 ;  /* 0x0018f00e01007387 */ /* 0x0001e20000100a00 */
[----:B-1----:R-:W2:Y:S02]  /*30e30*/  LDL.LU R12, [R1+0x70] ;  /* 0x00007000010c7983 */ /* 0x002ea40000300800 */
[----:B------:R-:W-:Y:S02]  /*30e40*/  IMAD.MOV.U32 R13, RZ, RZ, R29 ;  /* 0x000000ffff0d7224 */ /* 0x000fe400078e001d */
[----:B------:R-:W-:Y:S02]  /*30e50*/  IMAD.MOV.U32 R9, RZ, RZ, R27 ;  /* 0x000000ffff097224 */ /* 0x000fe400078e001b */
[----:B0-----:R-:W-:Y:S02]  /*30e60*/  IMAD.MOV.U32 R14, RZ, RZ, R28 ;  /* 0x000000ffff0e7224 */ /* 0x001fe400078e001c */
[----:B---3--:R-:W-:-:S07]  /*30e70*/  IMAD.MOV.U32 R15, RZ, RZ, R0 ;  /* 0x000000ffff0f7224 */ /* 0x008fce00078e0000 */
[----:B--2---:R-:W-:Y:S07]  /*30e80*/  HMMA.16816.F32.BF16 R4, R4, R26, R12 ;  /* 0x0000001a0404723c */ /* 0x004fee000004180c */
[----:B------:R-:W-:Y:S02]  /*30e90*/  IMAD.MOV.U32 R12, RZ, RZ, R26 ;  /* 0x000000ffff0c7224 */ /* 0x000fe400078e001a */
[----:B------:R-:W2:Y:S01]  /*30ea0*/  LDL.LU.64 R26, [R1+0x1958] ;  /* 0x00195800011a7983 */ /* 0x000ea20000300a00 */
[----:B------:R-:W2:Y:S11]  /*30eb0*/  LDL.LU.64 R24, [R1+0x1950] ;  /* 0x0019500001187983 */ /* 0x000eb60000300a00 */
[----:B------:R-:W-:Y:S03]  /*30ec0*/  @!UPT UIADD3 URZ, URZ, URZ, URZ ;  /* 0x0000003f3f3ff290 */ /* 0x000fe6000fffe03f */
[----:B------:R-:W-:Y:S02]  /*30ed0*/  IMAD.MOV.U32 R0, RZ, RZ, R7 ;  /* 0x000000ffff007224 */ /* 0x000fe400078e0007 */
[----:B------:R-:W-:Y:S02]  /*30ee0*/  IMAD.MOV.U32 R28, RZ, RZ, R6 ;  /* 0x000000ffff1c7224 */ /* 0x000fe400078e0006 */
[----:B------:R-:W-:Y:S01]  /*30ef0*/  IMAD.MOV.U32 R29, RZ, RZ, R5 ;  /* 0x000000ffff1d7224 */ /* 0x000fe200078e0005 */
[----:B------:R-:W-:Y:S01]  /*30f00*/  STL [R1+0x1f0], R4 ;  /* 0x0001f00401007387 */ /* 0x000fe20000100800 */
[----:B------:R-:W-:Y:S02]  /*30f10*/  IMAD.MOV.U32 R6, RZ, RZ, R2 ;  /* 0x000000ffff067224 */ /* 0x000fe400078e0002 */
[----:B------:R-:W3:Y:S02]  /*30f20*/  LDL.LU R2, [R1+0x1948] ;  /* 0x0019480001027983 */ /* 0x000ee40000300800 */
[----:B------:R-:W-:-:S02]  /*30f30*/  IMAD.MOV.U32 R7, RZ, RZ, R11 ;  /* 0x000000ffff077224 */ /* 0x000fc400078e000b */
[----:B------:R-:W3:Y:S01]  /*30f40*/  LDL R11, [R1+0xe40] ;  /* 0x000e4000010b7983 */ /* 0x000ee20000100800 */
[----:B------:R-:W-:Y:S02]  /*30f50*/  STL [R1+0x1838], R0 ;  /* 0x0018380001007387 */ /* 0x000fe40000100800 */
[----:B------:R-:W-:Y:S02]  /*30f60*/  STL [R1+0x17ec], R28 ;  /* 0x0017ec1c01007387 */ /* 0x000fe40000100800 */
[----:B------:R-:W-:Y:S01]  /*30f70*/  STL [R1+0x17e8], R29 ;  /* 0x0017e81d01007387 */ /* 0x000fe20000100800 */
        /* <DEDUP_REMOVED lines=13> */
[----:B0-----:R-:W3:Y:S01]  /*31050*/  LDL.LU.64 R22, [R1+0x1918] ;  /* 0x0019180001167983 */ /* 0x001ee20000300a00 */
[----:B------:R-:W3:Y:S01]  /*31060*/  LDL.LU.64 R20, [R1+0x1910] ;  /* 0x0019100001147983 */ /* 0x000ee20000300a00 */
[C---:B--2---:R-:W-:Y:S02]  /*31070*/  HMMA.16816.F32.BF16 R4, R24.reuse, R6, R16 ;  /* 0x000000061804723c */ /* 0x044fe40000041810 */
[----:B------:R-:W3:Y:S01]  /*31080*/  LDL.LU.64 R18, [R1+0x1908] ;  /* 0x0019080001127983 */ /* 0x000ee20000300a00 */
[----:B------:R-:W2:Y:S11]  /*31090*/  LDL.LU.64 R16, [R1+0x1900] ;  /* 0x0019000001107983 */ /* 0x000eb60000300a00 */
[----:B------:R-:W-:Y:S09]  /*310a0*/  @!UPT UIADD3 URZ, URZ, URZ, URZ ;  /* 0x0000003f3f3ff290 */ /* 0x000ff2000fffe03f */
[----:B------:R-:W-:Y:S01]  /*310b0*/  STL.64 [R1+0x1a0], R4 ;  /* 0x0001a00401007387 */ /* 0x000fe20000100a00 */
[----:B------:R3:W-:Y:S02]  /*310c0*/  STL.64 [R1+0x1a8], R6 ;  /* 0x0001a80601007387 */ /* 0x0007e40000100a00 */
[----:B---3--:R-:W-:Y:S01]  /*310d0*/  HMMA.16816.F32.BF16 R4, R24, R18, R20 ;  /* 0x000000121804723c */ /* 0x008fe20000041814 */
[----:B--2---:R0:W-:Y:S06]  /*310e0*/  STL.64 [R1+0x18e8], R16 ;  /* 0x0018e81001007387 */ /* 0x0041ec0000100a00 */
[----:B------:R-:W-:Y:S01]  /*310f0*/  IMAD.MOV.U32 R19, RZ, RZ, R2 ;  /* 0x000000ffff137224 */ /* 0x000fe200078e0002 */
[----:B0-----:R-:W2:Y:S11]  /*31100*/  LDL.LU R16, [R1+0x120] ;  /* 0x0001200001107983 */ /* 0x001eb60000300800 */
[----:B------:R-:W-:Y:S04]  /*31110*/  @!UPT UIADD3 URZ, URZ, URZ, URZ ;  /* 0x0000003f3f3ff290 */ /* 0x000fe8000fffe03f */
[----:B------:R-:W-:Y:S01]  /*31120*/  STL.64 [R1+0x190], R4 ;  /* 0x0001900401007387 */ /* 0x000fe20000100a00 */
[----:B------:R-:W-:Y:S02]  /*31130*/  STL.64 [R1+0x198], R6 ;  /* 0x0001980601007387 */ /* 0x000fe40000100a00 */
[----:B------:R-:W2:Y:S02]  /*31140*/  LDL.LU R17, [R1+0x124] ;  /* 0x0001240001117983 */ /* 0x000ea40000300800 */
[----:B------:R-:W2:Y:S01]  /*31150*/  LDL.LU R18, [R1+0x128] ;  /* 0x0001280001127983 */ /* 0x000ea20000300800 */
[----:B------:R-:W3:Y:S04]  /*31160*/  LDL.LU R2, [R1+0x18f8] ;  /* 0x0018f80001027983 */ /* 0x000ee80000300800 */
[----:B----4-:R-:W0:Y:S04]  /*31170*/  LDSM.16.MT88.4 R4, [R10+0x12000] ;  /* 0x012000000a04783b */ /* 0x010e280000004200 */
[----:B0-----:R0:W-:Y:S02]  /*31180*/  STL.64 [R1+0x18b0], R6 ;  /* 0x0018b00601007387 */ /* 0x0011e40000100a00 */
[----:B0-----:R-:W-:-:S02]  /*31190*/  IMAD.MOV.U32 R6, RZ, RZ, R12 ;  /* 0x000000ffff067224 */ /* 0x001fc400078e000c */
[----:B------:R-:W-:Y:S01]  /*311a0*/  STL.64 [R1+0x18a8], R4 ;  /* 0x0018a80401007387 */ /* 0x000fe20000100a00 */
[----:B------:R-:W4:Y:S02]  /*311b0*/  LDL.LU R20, [R1+0x170] ;  /* 0x0001700001147983 */ /* 0x000f240000300800 */
[----:B------:R-:W4:Y:S02]  /*311c0*/  LDL.LU R21, [R1+0x174] ;  /* 0x0001740001157983 */ /* 0x000f240000300800 */
[----:B------:R-:W4:Y:S01]  /*311d0*/  LDL.LU R22, [R1+0x178] ;  /* 0x0001780001167983 */ /* 0x000f220000300800 */
[----:B------:R-:W4:Y:S01]  /*311e0*/  LDL.LU R23, [R1+0x17c] ;  /* 0x00017c0001177983 */ /* 0x000f220000300800 */
[----:B------:R-:W-:Y:S03]  /*311f0*/  STL.64 [R1+0x1860], R10 ;  /* 0x0018600a01007387 */ /* 0x000fe60000100a00 */
[----:B---3--:R-:W0:Y:S04]  /*31200*/  LDSM.16.M88.4 R12, [R2+0x80] ;  /* 0x00008000020c783b */ /* 0x008e280000000200 */
[----:B0-----:R-:W-:Y:S01]  /*31210*/  STL.64 [R1+0xf0], R12 ;  /* 0x0000f00c01007387 */ /* 0x001fe20000100a00 */
[----:B------:R0:W-:Y:S03]  /*31220*/  STL.64 [R1+0xf8], R14 ;  /* 0x0000f80e01007387 */ /* 0x0001e60000100a00 */
[----:B0-----:R-:W2:Y:S01]  /*31230*/  LDL.LU.64 R14, [R1+0x18f0] ;  /* 0x0018f000010e7983 */ /* 0x001ea20000300a00 */
[----:B------:R-:W-:-:S02]  /*31240*/  IMAD.MOV.U32 R11, RZ, RZ, R3 ;  /* 0x000000ffff0b7224 */ /* 0x000fc400078e0003 */
[----:B------:R-:W-:Y:S02]  /*31250*/  IMAD.MOV.U32 R3, RZ, RZ, R12 ;  /* 0x000000ffff037224 */ /* 0x000fe400078e000c */
[----:B------:R-:W-:Y:S02]  /*31260*/  IMAD.MOV.U32 R0, RZ, RZ, R13 ;  /* 0x000000ffff007224 */ /* 0x000fe400078e000d */
[----:B--2---:R-:W-:Y:S01]  /*31270*/  HMMA.16816.F32.BF16 R12, R24, R14, R16 ;  /* 0x0000000e180c723c */ /* 0x004fe20000041810 */
[----:B------:R-:W2:Y:S11]  /*31280*/  LDL.LU.64 R16, [R1+0x18e8] ;  /* 0x0018e80001107983 */ /* 0x000eb60000300a00 */
[----:B------:R-:W-:Y:S11]  /*31290*/  @!UPT UIADD3 URZ, URZ, URZ, URZ ;  /* 0x0000003f3f3ff290 */ /* 0x000ff6000fffe03f */
[----:B------:R-:W-:Y:S01]  /*312a0*/  STL.64 [R1+0x180], R12 ;  /* 0x0001800c01007387 */ /* 0x000fe20000100a00 */
[----:B------:R-:W-:Y:S02]  /*312b0*/  STL.64 [R1+0x188], R14 ;  /* 0x0001880e01007387 */ /* 0x000fe40000100a00 */
[----:B------:R-:W0:Y:S02]  /*312c0*/  LDSM.16.M88.4 R12, [R2+0x2080] ;  /* 0x00208000020c783b */ /* 0x000e240000000200 */
[----:B0-----:R-:W-:Y:S02]  /*312d0*/  STL.64 [R1+0xd0], R12 ;  /* 0x0000d00c01007387 */ /* 0x001fe40000100a00 */
[----:B------:R0:W-:Y:S02]  /*312e0*/  STL.64 [R1+0xd8], R14 ;  /* 0x0000d80e01007387 */ /* 0x0001e40000100a00 */
[----:B------:R-:W-:Y:S02]  /*312f0*/  IMAD.MOV.U32 R5, RZ, RZ, R12 ;  /* 0x000000ffff057224 */ /* 0x000fe400078e000c */
[----:B------:R-:W-:Y:S01]  /*31300*/  IMAD.MOV.U32 R4, RZ, RZ, R13 ;  /* 0x000000ffff047224 */ /* 0x000fe200078e000d */
[----:B0-----:R-:W3:Y:S01]  /*31310*/  LDL.LU.64 R14, [R1+0x18e0] ;  /* 0x0018e000010e7983 */ /* 0x001ee20000300a00 */
[----:B------:R-:W3:Y:S02]  /*31320*/  LDL.LU.64 R12, [R1+0x18d8] ;  /* 0x0018d800010c7983 */ /* 0x000ee40000300a00 */
[----:B------:R-:W-:-:S02]  /*31330*/  IMAD.MOV.U32 R10, RZ, RZ, R8 ;  /* 0x000000ffff0a7224 */ /* 0x000fc400078e0008 */
[----:B------:R-:W-:-:S05]  /*31340*/  IMAD.MOV.U32 R7, RZ, RZ, R9 ;  /* 0x000000ffff077224 */ /* 0x000fca00078e0009 */
[----:B---3--:R-:W-:Y:S01]  /*31350*/  HMMA.16816.F32.BF16 R8, R24, R10, R12 ;  /* 0x0000000a1808723c */ /* 0x008fe2000004180c */
[----:B------:R-:W3:Y:S11]  /*31360*/  LDL.LU.64 R12, [R1+0x18d0] ;  /* 0x0018d000010c7983 */ /* 0x000ef60000300a00 */
[----:B------:R-:W-:Y:S11]  /*31370*/  @!UPT UIADD3 URZ, URZ, URZ, URZ ;  /* 0x0000003f3f3ff290 */ /* 0x000ff6000fffe03f */
[----:B------:R0:W-:Y:S01]  /*31380*/  STL.64 [R1+0x160], R8 ;  /* 0x0001600801007387 */ /* 0x0001e20000100a00 */
[----:B------:R2:W-:Y:S03]  /*31390*/  STL.64 [R1+0x168], R10 ;  /* 0x0001680a01007387 */ /* 0x0005e60000100a00 */
[----:B0-----:R-:W3:Y:S01]  /*313a0*/  LDL.LU R8, [R1+0x220] ;  /* 0x0002200001087983 */ /* 0x001ee20000300800 */
[----:B------:R-:W3:Y:S02]  /*313b0*/  LDL.LU R9, [R1+0x224] ;  /* 0x0002240001097983 */ /* 0x000ee40000300800 */
[----:B--2---:R-:W-:Y:S02]  /*313c0*/  IMAD.MOV.U32 R10, RZ, RZ, R16 ;  /* 0x000000ffff0a7224 */ /* 0x004fe400078e0010 */
[----:B------:R-:W-:Y:S01]  /*313d0*/  IMAD.MOV.U32 R11, RZ, RZ, R17 ;  /* 0x000000ffff0b7224 */ /* 0x000fe200078e0011 */
[----:B------:R-:W2:Y:S04]  /*313e0*/  LDL.LU R16, [R1+0x18c8] ;  /* 0x0018c80001107983 */ /* 0x000ea80000300800 */
[----:B------:R-:W-:Y:S04]  /*313f0*/  STL.64 [R1+0x1870], R10 ;  /* 0x0018700a01007387 */ /* 0x000fe80000100a00 */
[----:B---3--:R-:W-:Y:S01]  /*31400*/  STL.64 [R1+0x1868], R8 ;  /* 0x0018680801007387 */ /* 0x008fe20000100a00 */
[----:B------:R-:W3:Y:S02]  /*31410*/  LDL R17, [R1+0xe3c] ;  /* 0x000e3c0001117983 */ /* 0x000ee40000100800 */
[----:B------:R-:W0:Y:S04]  /*31420*/  LDSM.16.M88.4 R8, [R2+0x4080] ;  /* 0x004080000208783b */ /* 0x000e280000000200 */
[----:B------:R-:W-:-:S02]  /*31430*/  IMAD.MOV.U32 R18, RZ, RZ, R13 ;  /* 0x000000ffff127224 */ /* 0x000fc400078e000d */
[----:B------:R-:W-:Y:S02]  /*31440*/  IMAD.MOV.U32 R19, RZ, RZ, R12 ;  /* 0x000000ffff137224 */ /* 0x000fe400078e000c */
[----:B------:R-:W1:Y:S01]  /*31450*/  LDSM.16.M88.4 R12, [R2+0x6080] ;  /* 0x00608000020c783b */ /* 0x000e620000000200 */
[----:B0-----:R-:W-:Y:S02]  /*31460*/  IMAD.MOV.U32 R29, RZ, RZ, R11 ;  /* 0x000000ffff1d7224 */ /* 0x001fe400078e000b */
[----:B------:R-:W-:Y:S01]  /*31470*/  IMAD.MOV.U32 R28, RZ, RZ, R10 ;  /* 0x000000ffff1c7224 */ /* 0x000fe200078e000a */
[----:B---3--:R-:W-:Y:S01]  /*31480*/  STL [R1+0x1854], R17 ;  /* 0x0018541101007387 */ /* 0x008fe20000100800 */
[----:B------:R-:W-:Y:S02]  /*31490*/  STL.64 [R1+0xc0], R8 ;  /* 0x0000c00801007387 */ /* 0x000fe40000100a00 */
[----:B------:R-:W-:Y:S02]  /*314a0*/  STL.64 [R1+0xc8], R10 ;  /* 0x0000c80a01007387 */ /* 0x000fe40000100a00 */
[----:B------:R0:W-:Y:S02]  /*314b0*/  STL.64 [R1+0x1880], R8 ;  /* 0x0018800801007387 */ /* 0x0001e40000100a00 */
[----:B0-----:R-:W-:-:S02]  /*314c0*/  IMAD.MOV.U32 R8, RZ, RZ, R5 ;  /* 0x000000ffff087224 */ /* 0x001fc400078e0005 */
[----:B------:R-:W-:Y:S02]  /*314d0*/  IMAD.MOV.U32 R9, RZ, RZ, R4 ;  /* 0x000000ffff097224 */ /* 0x000fe400078e0004 */
[----:B--2---:R-:W-:-:S03]  /*314e0*/  IMAD.MOV.U32 R11, RZ, RZ, R16 ;  /* 0x000000ffff0b7224 */ /* 0x004fc600078e0010 */
[----:B------:R0:W-:Y:S01]  /*314f0*/  STL.64 [R1+0x1898], R8 ;  /* 0x0018980801007387 */ /* 0x0001e20000100a00 */
[C---:B----4-:R-:W-:Y:S03]  /*31500*/  HMMA.16816.F32.BF16 R16, R24.reuse, R18, R20 ;  /* 0x000000121810723c */ /* 0x050fe60000041814 */
[----:B0-----:R-:W2:Y:S01]  /*31510*/  LDL.LU R8, [R1+0x1c0] ;  /* 0x0001c00001087983 */ /* 0x001ea20000300800 */
[----:B------:R-:W2:Y:S02]  /*31520*/  LDL.LU R9, [R1+0x1c4] ;  /* 0x0001c40001097983 */ /* 0x000ea40000300800 */
[----:B------:R-:W2:Y:S02]  /*31530*/  LDL.LU R10, [R1+0x1c8] ;  /* 0x0001c800010a7983 */ /* 0x000ea40000300800 */
[----:B------:R-:W-:Y:S01]  /*31540*/  STL [R1+0x1840], R29 ;  /* 0x0018401d01007387 */ /* 0x000fe20000100800 */
[----:B------:R-:W-:Y:S01]  /*31550*/  STL [R1+0x183c], R28 ;  /* 0x00183c1c01007387 */ /* 0x000fe20000100800 */
[----:B------:R-:W3:Y:S02]  /*31560*/  LDL.LU.64 R22, [R1+0x18c0] ;  /* 0x0018c00001167983 */ /* 0x000ee40000300a00 */
[----:B------:R-:W3:Y:S11]  /*31570*/  LDL.LU.64 R20, [R1+0x18b8] ;  /* 0x0018b80001147983 */ /* 0x000ef60000300a00 */
[----:B------:R-:W-:Y:S01]  /*31580*/  STL.64 [R1+0x150], R16 ;  /* 0x0001501001007387 */ /* 0x000fe20000100a00 */
[----:B------:R-:W-:Y:S02]  /*31590*/  STL.64 [R1+0x158], R18 ;  /* 0x0001581201007387 */ /* 0x000fe40000100a00 */
[----:B------:R-:W0:Y:S01]  /*315a0*/  LDSM.16.M88.4 R16, [R2+0x8080] ;  /* 0x008080000210783b */ /* 0x000e220000000200 */
[----:B---3--:R-:W-:Y:S01]  /*315b0*/  HMMA.16816.F32.BF16 R20, R24, R6, R20 ;  /* 0x000000061814723c */ /* 0x008fe20000041814 */
[----:B------:R-:W2:Y:S02]  /*315c0*/  LDL.LU.64 R6, [R1+0x18b0] ;  /* 0x0018b00001067983 */ /* 0x000ea40000300a00 */
[----:B------:R-:W2:Y:S04]  /*315d0*/  LDL.LU.64 R4, [R1+0x18a8] ;  /* 0x0018a80001047983 */ /* 0x000ea80000300a00 */
[----:B------:R-:W-:-:S02]  /*315e0*/  IMAD.MOV.U32 R24, RZ, RZ, R3 ;  /* 0x000000ffff187224 */ /* 0x000fc400078e0003 */
[----:B------:R-:W3:Y:S11]  /*315f0*/  LDL.LU R3, [R1+0x18a0] ;  /* 0x0018a00001037983 */ /* 0x000ef60000300800 */
[----:B------:R-:W-:Y:S03]  /*31600*/  @!UPT UIADD3 URZ, URZ, URZ, URZ ;  /* 0x0000003f3f3ff290 */ /* 0x000fe6000fffe03f */
[----:B------:R-:W-:Y:S01]  /*31610*/  STL.64 [R1+0x140], R20 ;  /* 0x0001401401007387 */ /* 0x000fe20000100a00 */
[----:B------:R-:W-:Y:S02]  /*31620*/  STL.64 [R1+0x148], R22 ;  /* 0x0001481601007387 */ /* 0x000fe40000100a00 */
[----:B-1----:R-:W-:Y:S02]  /*31630*/  STL.64 [R1+0xb0], R12 ;  /* 0x0000b00c01007387 */ /* 0x002fe40000100a00 */
[----:B------:R-:W-:Y:S01]  /*31640*/  STL.64 [R1+0xb8], R14 ;  /* 0x0000b80e01007387 */ /* 0x000fe20000100a00 */
[----:B------:R1:W-:Y:S04]  /*31650*/  STL.64 [R1+0x1878], R12 ;  /* 0x0018780c01007387 */ /* 0x0003e80000100a00 */
[----:B-1----:R-:W4:Y:S01]  /*31660*/  LDL.LU R12, [R1+0x200] ;  /* 0x00020000010c7983 */ /* 0x002f220000300800 */
[----:B------:R-:W4:Y:S02]  /*31670*/  LDL.LU R13, [R1+0x204] ;  /* 0x00020400010d7983 */ /* 0x000f240000300800 */
[----:B------:R-:W2:Y:S02]  /*31680*/  LDL.LU R14, [R1+0x208] ;  /* 0x00020800010e7983 */ /* 0x000ea40000300800 */
[----:B------:R-:W2:Y:S02]  /*31690*/  LDL.LU R15, [R1+0x20c] ;  /* 0x00020c00010f7983 */ /* 0x000ea40000300800 */
[----:B--2---:R-:W-:Y:S01]  /*316a0*/  STL.64 [R1+0x1890], R14 ;  /* 0x0018900e01007387 */ /* 0x004fe20000100a00 */
[----:B----4-:R1:W-:Y:S03]  /*316b0*/  STL.64 [R1+0x1888], R12 ;  /* 0x0018880c01007387 */ /* 0x0103e60000100a00 */
[----:B-1----:R-:W2:Y:S01]  /*316c0*/  LDL.LU R12, [R1+0x1e0] ;  /* 0x0001e000010c7983 */ /* 0x002ea20000300800 */
[----:B------:R-:W2:Y:S02]  /*316d0*/  LDL.LU R13, [R1+0x1e4] ;  /* 0x0001e400010d7983 */ /* 0x000ea40000300800 */
[----:B------:R-:W2:Y:S02]  /*316e0*/  LDL.LU R14, [R1+0x1e8] ;  /* 0x0001e800010e7983 */ /* 0x000ea40000300800 */
[----:B------:R-:W2:Y:S01]  /*316f0*/  LDL.LU R15, [R1+0x1ec] ;  /* 0x0001ec00010f7983 */ /* 0x000ea20000300800 */
[----:B------:R-:W4:Y:S01]  /*31700*/  LDL R23, [R1+0xe38] ;  /* 0x000e380001177983 */ /* 0x000f220000100800 */
[----:B------:R-:W-:-:S07]  /*31710*/  IMAD.MOV.U32 R25, RZ, RZ, R0 ;  /* 0x000000ffff197224 */ /* 0x000fce00078e0000 */
[C---:B------:R-:W-:Y:S01]  /*31720*/  HMMA.16816.F32.BF16 R24, R4.reuse, R24, R8 ;  /* 0x000000180418723c */ /* 0x040fe20000041808 */
[----:B----4-:R-:W-:Y:S01]  /*31730*/  STL [R1+0x1850], R23 ;  /* 0x0018501701007387 */ /* 0x010fe20000100800 */
[----:B0-----:R-:W-:Y:S02]  /*31740*/  STL.64 [R1+0xa0], R16 ;  /* 0x0000a01001007387 */ /* 0x001fe40000100a00 */
[----:B------:R-:W-:Y:S02]  /*31750*/  STL.64 [R1+0xa8], R18 ;  /* 0x0000a81201007387 */ /* 0x000fe40000100a00 */
[----:B------:R-:W2:Y:S01]  /*31760*/  LDL.LU.64 R8, [R1+0x1898] ;  /* 0x0018980001087983 */ /* 0x000ea20000300a00 */
[----:B------:R-:W0:Y:S11]  /*31770*/  LDSM.16.M88.4 R20, [R2+0xa080] ;  /* 0x00a080000214783b */ /* 0x000e360000000200 */
[----:B------:R-:W-:Y:S05]  /*31780*/  @!UPT UIADD3 URZ, URZ, URZ, URZ ;  /* 0x0000003f3f3ff290 */ /* 0x000fea000fffe03f */
[----:B------:R-:W-:Y:S01]  /*31790*/  STL.64 [R1+0x130], R24 ;  /* 0x0001301801007387 */ /* 0x000fe20000100a00 */
[----:B------:R-:W-:Y:S02]  /*317a0*/  STL.64 [R1+0x138], R26 ;  /* 0x0001381a01007387 */ /* 0x000fe40000100a00 */
[----:B------:R-:W-:Y:S01]  /*317b0*/  LDSM.16.M88.4 R24, [R2+0xc080] ;  /* 0x00c080000218783b */ /* 0x000fe20000000200 */
[----:B--2---:R-:W-:Y:S01]  /*317c0*/  HMMA.16816.F32.BF16 R8, R4, R8, R12 ;  /* 0x000000080408723c */ /* 0x004fe2000004180c */
[----:B------:R-:W2:Y:S02]  /*317d0*/  LDL.LU.64 R14, [R1+0x1890] ;  /* 0x00189000010e7983 */ /* 0x000ea40000300a00 */
[----:B------:R-:W2:Y:S02]  /*317e0*/  LDL.LU.64 R12, [R1+0x1888] ;  /* 0x00188800010c7983 */ /* 0x000ea40000300a00 */
[----:B0-----:R-:W-:Y:S02]  /*317f0*/  STL.64 [R1+0x90], R20 ;  /* 0x0000901401007387 */ /* 0x001fe40000100a00 */
[----:B------:R-:W-:Y:S11]  /*31800*/  STL.64 [R1+0x98], R22 ;  /* 0x0000981601007387 */ /* 0x000ff60000100a00 */
[----:B------:R-:W-:Y:S05]  /*31810*/  @!UPT UIADD3 URZ, URZ, URZ, URZ ;  /* 0x0000003f3f3ff290 */ /* 0x000fea000fffe03f */
[----:B------:R-:W-:Y:S01]  /*31820*/  STL.64 [R1+0x120], R8 ;  /* 0x0001200801007387 */ /* 0x000fe20000100a00 */
[----:B------:R-:W-:Y:S02]  /*31830*/  STL.64 [R1+0x128], R10 ;  /* 0x0001280a01007387 */ /* 0x000fe40000100a00 */
[----:B------:R-:W0:Y:S04]  /*31840*/  LDSM.16.M88.4 R8, [R2+0xe080] ;  /* 0x00e080000208783b */ /* 0x000e280000000200 */
[----:B------:R1:W-:Y:S02]  /*31850*/  STL.64 [R1+0x1858], R20 ;  /* 0x0018581401007387 */ /* 0x0003e40000100a00 */
[----:B-1----:R-:W4:Y:S01]  /*31860*/  LDL.LU R20, [R1+0x270] ;  /* 0x0002700001147983 */ /* 0x002f220000300800 */
[----:B------:R-:W4:Y:S02]  /*31870*/  LDL.LU R21, [R1+0x274] ;  /* 0x0002740001157983 */ /* 0x000f240000300800 */
[----:B------:R-:W4:Y:S01]  /*31880*/  LDL.LU R22, [R1+0x278] ;  /* 0x0002780001167983 */ /* 0x000f220000300800 */
[----:B0-----:R0:W-:Y:S01]  /*31890*/  STL.64 [R1+0x70], R8 ;  /* 0x0000700801007387 */ /* 0x0011e20000100a00 */
[----:B------:R2:W-:Y:S03]  /*318a0*/  STL.64 [R1+0x78], R10 ;  /* 0x0000780a01007387 */ /* 0x0005e60000100a00 */
[----:B0-----:R-:W2:Y:S01]  /*318b0*/  LDL.LU.64 R8, [R1+0x1880] ;  /* 0x0018800001087983 */ /* 0x001ea20000300a00 */
[----:B---3--:R-:W-:-:S02]  /*318c0*/  IMAD.MOV.U32 R23, RZ, RZ, R3 ;  /* 0x000000ffff177224 */ /* 0x008fc400078e0003 */
[----:B------:R-:W-:Y:S02]  /*318d0*/  IMAD.MOV.U32 R3, RZ, RZ, R10 ;  /* 0x000000ffff037224 */ /* 0x000fe400078e000a */
[----:B------:R-:W-:Y:S01]  /*318e0*/  IMAD.MOV.U32 R2, RZ, RZ, R11 ;  /* 0x000000ffff027224 */ /* 0x000fe200078e000b */
[----:B------:R-:W-:Y:S01]  /*318f0*/  STL.64 [R1+0x80], R24 ;  /* 0x0000801801007387 */ /* 0x000fe20000100a00 */
[----:B------:R-:W-:Y:S02]  /*31900*/  STL.64 [R1+0x88], R26 ;  /* 0x0000881a01007387 */ /* 0x000fe40000100a00 */
[----:B------:R-:W-:Y:S01]  /*31910*/  STL [R1+0x1844], R3 ;  /* 0x0018440301007387 */ /* 0x000fe20000100800 */
[C---:B--2---:R-:W-:Y:S01]  /*31920*/  HMMA.16816.F32.BF16 R8, R4.reuse, R8, R12 ;  /* 0x000000080408723c */ /* 0x044fe2000004180c */
[----:B------:R-:W2:Y:S11]  /*31930*/  LDL.LU.64 R12, [R1+0x1878] ;  /* 0x00187800010c7983 */ /* 0x000eb60000300a00 */
[----:B------:R-:W-:Y:S11]  /*31940*/  @!UPT UIADD3 URZ, URZ, URZ, URZ ;  /* 0x0000003f3f3ff290 */ /* 0x000ff6000fffe03f */
        /* <DEDUP_REMOVED lines=10> */
[----:B----4-:R-:W-:Y:S01]  /*319f0*/  HMMA.16816.F32.BF16 R20, R4, R16, R20 ;  /* 0x000000100414723c */ /* 0x010fe20000041814 */
[----:B------:R-:W-:Y:S02]  /*31a00*/  IMAD.MOV.U32 R3, RZ, RZ, R12 ;  /* 0x000000ffff037224 */ /* 0x000fe400078e000c */
[----:B------:R-:W-:Y:S02]  /*31a10*/  IMAD.MOV.U32 R29, RZ, RZ, R13 ;  /* 0x000000ffff1d7224 */ /* 0x000fe400078e000d */
[----:B------:R-:W-:Y:S01]  /*31a20*/  IMAD.MOV.U32 R0, RZ, RZ, R17 ;  /* 0x000000ffff007224 */ /* 0x000fe200078e0011 */
[----:B--2---:R0:W-:Y:S01]  /*31a30*/  STL.64 [R1+0x1848], R10 ;  /* 0x0018480a01007387 */ /* 0x0041e20000100a00 */
[----:B------:R-:W2:Y:S02]  /*31a40*/  LDL.LU R8, [R1+0x2d0] ;  /* 0x0002d00001087983 */ /* 0x000ea40000300800 */
[----:B------:R-:W2:Y:S01]  /*31a50*/  LDL.LU R9, [R1+0x2d4] ;  /* 0x0002d40001097983 */ /* 0x000ea20000300800 */
[----:B------:R1:W-:Y:S04]  /*31a60*/  LDSM.16.MT88.4 R12, [R11+0x12000] ;  /* 0x012000000b0c783b */ /* 0x0003e80000004200 */
[----:B0-----:R-:W2:Y:S01]  /*31a70*/  LDL.LU R10, [R1+0x2d8] ;  /* 0x0002d800010a7983 */ /* 0x001ea20000300800 */
[----:B-1----:R-:W2:Y:S08]  /*31a80*/  LDL.LU R11, [R1+0x2dc] ;  /* 0x0002dc00010b7983 */ /* 0x002eb00000300800 */
[----:B------:R0:W-:Y:S02]  /*31a90*/  STL.64 [R1+0xe0], R20 ;  /* 0x0000e01401007387 */ /* 0x0001e40000100a00 */
[----:B------:R-:W-:Y:S01]  /*31aa0*/  STL.64 [R1+0xe8], R22 ;  /* 0x0000e81601007387 */ /* 0x000fe20000100a00 */
[----:B0-----:R-:W3:Y:S01]  /*31ab0*/  LDL.LU.64 R20, [R1+0x1858] ;  /* 0x0018580001147983 */ /* 0x001ee20000300a00 */
[----:B------:R-:W4:Y:S02]  /*31ac0*/  LDL.LU R17, [R1+0x1854] ;  /* 0x0018540001117983 */ /* 0x000f240000300800 */
[----:B------:R-:W-:-:S02]  /*31ad0*/  IMAD.MOV.U32 R28, RZ, RZ, R16 ;  /* 0x000000ffff1c7224 */ /* 0x000fc400078e0010 */
[----:B----4-:R-:W0:Y:S04]  /*31ae0*/  LDSM.16.MT88.4 R16, [R17+0x12000] ;  /* 0x012000001110783b */ /* 0x010e280000004200 */
[----:B0-----:R-:W-:Y:S01]  /*31af0*/  STL.64 [R1+0x17c8], R18 ;  /* 0x0017c81201007387 */ /* 0x001fe20000100a00 */
[----:B------:R0:W-:Y:S03]  /*31b00*/  STL.64 [R1+0x17c0], R16 ;  /* 0x0017c01001007387 */ /* 0x0001e60000100a00 */
[----:B0-----:R-:W3:Y:S01]  /*31b10*/  LDL.LU R16, [R1+0x2b0] ;  /* 0x0002b00001107983 */ /* 0x001ee20000300800 */
[----:B------:R-:W3:Y:S02]  /*31b20*/  LDL.LU R17, [R1+0x2b4] ;  /* 0x0002b40001117983 */ /* 0x000ee40000300800 */
[----:B------:R-:W3:Y:S02]  /*31b30*/  LDL.LU R18, [R1+0x2b8] ;  /* 0x0002b80001127983 */ /* 0x000ee40000300800 */
[----:B------:R-:W3:Y:S02]  /*31b40*/  LDL.LU R19, [R1+0x2bc] ;  /* 0x0002bc0001137983 */ /* 0x000ee40000300800 */
[C---:B---3--:R-:W-:Y:S11]  /*31b50*/  HMMA.16816.F32.BF16 R16, R4.reuse, R20, R16 ;  /* 0x000000140410723c */ /* 0x048ff60000041810 */
[----:B------:R-:W-:Y:S11]  /*31b60*/  @!UPT UIADD3 URZ, URZ, URZ, URZ ;  /* 0x0000003f3f3ff290 */ /* 0x000ff6000fffe03f */
[----:B------:R-:W-:Y:S01]  /*31b70*/  @!UPT UIADD3 URZ, URZ, URZ, URZ ;  /* 0x0000003f3f3ff290 */ /* 0x000fe2000fffe03f */
[----:B------:R0:W-:Y:S01]  /*31b80*/  STL.64 [R1+0x60], R16 ;  /* 0x0000601001007387 */ /* 0x0001e20000100a00 */
[----:B------:R-:W-:Y:S02]  /*31b90*/  STL.64 [R1+0x68], R18 ;  /* 0x0000681201007387 */ /* 0x000fe40000100a00 */
[----:B------:R-:W3:Y:S02]  /*31ba0*/  LDL.LU R23, [R1+0x1850] ;  /* 0x0018500001177983 */ /* 0x000ee40000300800 */
[----:B0-----:R-:W-:Y:S02]  /*31bb0*/  IMAD.MOV.U32 R17, RZ, RZ, R20 ;  /* 0x000000ffff117224 */ /* 0x001fe400078e0014 */
[----:B------:R-:W-:Y:S01]  /*31bc0*/  IMAD.MOV.U32 R16, RZ, RZ, R21 ;  /* 0x000000ffff107224 */ /* 0x000fe200078e0015 */
[C---:B--2---:R-:W-:Y:S01]  /*31bd0*/  HMMA.16816.F32.BF16 R24, R4.reuse, R24, R8 ;  /* 0x000000180418723c */ /* 0x044fe20000041808 */
[----:B---3--:R-:W0:Y:S04]  /*31be0*/  LDSM.16.MT88.4 R20, [R23+0x12000] ;  /* 0x012000001714783b */ /* 0x008e280000004200 */
[----:B0-----:R-:W-:Y:S01]  /*31bf0*/  STL.64 [R1+0x1728], R22 ;  /* 0x0017281601007387 */ /* 0x001fe20000100a00 */
[----:B------:R0:W-:Y:S03]  /*31c00*/  STL.64 [R1+0x1720], R20 ;  /* 0x0017201401007387 */ /* 0x0001e60000100a00 */
[----:B0-----:R-:W2:Y:S01]  /*31c10*/  LDL.LU R20, [R1+0x2c0] ;  /* 0x0002c00001147983 */ /* 0x001ea20000300800 */
[----:B------:R-:W2:Y:S02]  /*31c20*/  LDL.LU R21, [R1+0x2c4] ;  /* 0x0002c40001157983 */ /* 0x000ea40000300800 */
[----:B------:R-:W2:Y:S02]  /*31c30*/  LDL.LU R22, [R1+0x2c8] ;  /* 0x0002c80001167983 */ /* 0x000ea40000300800 */
[----:B------:R-:W2:Y:S01]  /*31c40*/  LDL.LU R23, [R1+0x2cc] ;  /* 0x0002cc0001177983 */ /* 0x000ea20000300800 */
[----:B------:R-:W3:Y:S08]  /*31c50*/  LDL.LU.64 R10, [R1+0x1848] ;  /* 0x00184800010a7983 */ /* 0x000ef00000300a00 */
[----:B------:R-:W-:Y:S02]  /*31c60*/  STL.64 [R1+0x50], R24 ;  /* 0x0000501801007387 */ /* 0x000fe40000100a00 */
[----:B------:R-:W-:Y:S02]  /*31c70*/  STL.64 [R1+0x58], R26 ;  /* 0x0000581a01007387 */ /* 0x000fe40000100a00 */
[----:B---3--:R-:W0:Y:S02]  /*31c80*/  LDSM.16.MT88.4 R24, [R10+0x12800] ;  /* 0x012800000a18783b */ /* 0x008e240000004200 */
[----:B------:R-:W1:Y:S02]  /*31c90*/  LDSM.16.MT88.4 R8, [R11+0x12800] ;  /* 0x012800000b08783b */ /* 0x000e640000004200 */
[----:B0-----:R-:W-:Y:S02]  /*31ca0*/  STL.64 [R1+0x1688], R26 ;  /* 0x0016881a01007387 */ /* 0x001fe40000100a00 */
[----:B------:R0:W-:Y:S02]  /*31cb0*/  STL.64 [R1+0x1680], R24 ;  /* 0x0016801801007387 */ /* 0x0001e40000100a00 */
[----:B0-----:R-:W2:Y:S02]  /*31cc0*/  LDL.LU.64 R24, [R1+0x70] ;  /* 0x0000700001187983 */ /* 0x001ea40000300a00 */
[----:B--2---:R-:W-:Y:S07]  /*31cd0*/  HMMA.16816.F32.BF16 R4, R4, R24, R20 ;  /* 0x000000180404723c */ /* 0x004fee0000041814 */
[----:B------:R-:W-:-:S02]  /*31ce0*/  IMAD.MOV.U32 R20, RZ, RZ, R17 ;  /* 0x000000ffff147224 */ /* 0x000fc400078e0011 */
[----:B------:R-:W-:Y:S02]  /*31cf0*/  IMAD.MOV.U32 R21, RZ, RZ, R16 ;  /* 0x000000ffff157224 */ /* 0x000fe400078e0010 */
[----:B------:R-:W-:Y:S02]  /*31d00*/  IMAD.MOV.U32 R23, RZ, RZ, R24 ;  /* 0x000000ffff177224 */ /* 0x000fe400078e0018 */
[----:B------:R-:W-:-:S10]  /*31d10*/  IMAD.MOV.U32 R22, RZ, RZ, R25 ;  /* 0x000000ffff167224 */ /* 0x000fd400078e0019 */
[----:B------:R-:W-:Y:S01]  /*31d20*/  STL.64 [R1+0x30], R4 ;  /* 0x0000300401007387 */ /* 0x000fe20000100a00 */
[----:B------:R-:W-:Y:S02]  /*31d30*/  STL.64 [R1+0x38], R6 ;  /* 0x0000380601007387 */ /* 0x000fe40000100a00 */
[----:B------:R-:W-:Y:S02]  /*31d40*/  STL.64 [R1+0x17d0], R20 ;  /* 0x0017d01401007387 */ /* 0x000fe40000100a00 */
[----:B------:R-:W2:Y:S01]  /*31d50*/  LDL.LU R16, [R1+0x2f0] ;  /* 0x0002f00001107983 */ /* 0x000ea20000300800 */
[----:B------:R-:W2:Y:S01]  /*31d60*/  LDL.LU R17, [R1+0x2f4] ;  /* 0x0002f40001117983 */ /* 0x000ea20000300800 */
[----:B------:R-:W3:Y:S02]  /*31d70*/  LDL.LU R18, [R1+0x2f8] ;  /* 0x0002f80001127983 */ /* 0x000ee40000300800 */
[----:B------:R-:W3:Y:S02]  /*31d80*/  LDL.LU R19, [R1+0x2fc] ;  /* 0x0002fc0001137983 */ /* 0x000ee40000300800 */
[----:B------:R-:W4:Y:S01]  /*31d90*/  LDL.LU R24, [R1+0x320] ;  /* 0x0003200001187983 */ /* 0x000f220000300800 */
[----:B------:R-:W4:Y:S01]  /*31da0*/  LDL.LU R25, [R1+0x324] ;  /* 0x0003240001197983 */ /* 0x000f220000300800 */
[----:B------:R-:W2:Y:S02]  /*31db0*/  LDL.LU R26, [R1+0x328] ;  /* 0x00032800011a7983 */ /* 0x000ea40000300800 */
[----:B------:R-:W2:Y:S02]  /*31dc0*/  LDL.LU R27, [R1+0x32c] ;  /* 0x00032c00011b7983 */ /* 0x000ea40000300800 */
[----:B--2---:R-:W-:Y:S01]  /*31dd0*/  STL.64 [R1+0x1810], R26 ;  /* 0x0018101a01007387 */ /* 0x004fe20000100a00 */
[----:B----4-:R0:W-:Y:S03]  /*31de0*/  STL.64 [R1+0x1808], R24 ;  /* 0x0018081801007387 */ /* 0x0101e60000100a00 */
[----:B0-----:R-:W2:Y:S04]  /*31df0*/  LDL R24, [R1+0xd0] ;  /* 0x0000d00001187983 */ /* 0x001ea80000100800 */
[----:B------:R-:W2:Y:S01]  /*31e00*/  LDL R25, [R1+0xd4] ;  /* 0x0000d40001197983 */ /* 0x000ea20000100800 */
[----:B------:R-:W-:-:S02]  /*31e10*/  IMAD.MOV.U32 R4, RZ, RZ, R3 ;  /* 0x000000ffff047224 */ /* 0x000fc400078e0003 */
[----:B------:R-:W-:Y:S01]  /*31e20*/  IMAD.MOV.U32 R5, RZ, RZ, R29 ;  /* 0x000000ffff057224 */ /* 0x000fe200078e001d */
[----:B--2---:R0:W-:Y:S04]  /*31e30*/  STL.64 [R1+0x1820], R24 ;  /* 0x0018201801007387 */ /* 0x0041e80000100a00 */
[----:B0-----:R-:W2:Y:S04]  /*31e40*/  LDL R24, [R1+0xf0] ;  /* 0x0000f00001187983 */ /* 0x001ea80000100800 */
[----:B------:R-:W2:Y:S01]  /*31e50*/  LDL R25, [R1+0xf4] ;  /* 0x0000f40001197983 */ /* 0x000ea20000100800 */
[----:B------:R-:W4:Y:S02]  /*31e60*/  LDL.LU R3, [R1+0x1844] ;  /* 0x0018440001037983 */ /* 0x000f240000300800 */
[----:B------:R-:W2:Y:S02]  /*31e70*/  LDL.LU R29, [R1+0x1840] ;  /* 0x00184000011d7983 */ /* 0x000ea40000300800 */
[----:B------:R0:W-:Y:S02]  /*31e80*/  STL.64 [R1+0x1800], R4 ;  /* 0x0018000401007387 */ /* 0x0001e40000100a00 */
[----:B0-----:R-:W2:Y:S04]  /*31e90*/  LDL.LU.64 R4, [R1+0xc0] ;  /* 0x0000c00001047983 */ /* 0x001ea80000300a00 */
[----:B--2---:R0:W-:Y:S04]  /*31ea0*/  STL.64 [R1+0x1818], R4 ;  /* 0x0018180401007387 */ /* 0x0041e80000100a00 */
[----:B0-----:R-:W2:Y:S01]  /*31eb0*/  LDL.LU R4, [R1+0x330] ;  /* 0x0003300001047983 */ /* 0x001ea20000300800 */
[----:B------:R-:W2:Y:S02]  /*31ec0*/  LDL.LU R5, [R1+0x334] ;  /* 0x0003340001057983 */ /* 0x000ea40000300800 */
[----:B------:R-:W2:Y:S02]  /*31ed0*/  LDL.LU R6, [R1+0x338] ;  /* 0x0003380001067983 */ /* 0x000ea40000300800 */
[----:B------:R-:W2:Y:S02]  /*31ee0*/  LDL.LU R7, [R1+0x33c] ;  /* 0x00033c0001077983 */ /* 0x000ea40000300800 */
[----:B------:R-:W-:-:S02]  /*31ef0*/  IMAD.MOV.U32 R20, RZ, RZ, R28 ;  /* 0x000000ffff147224 */ /* 0x000fc400078e001c */
[----:B------:R-:W-:Y:S01]  /*31f00*/  IMAD.MOV.U32 R21, RZ, RZ, R0 ;  /* 0x000000ffff157224 */ /* 0x000fe200078e0000 */
[----:B--2---:R-:W-:Y:S01]  /*31f10*/  STL.64 [R1+0x1830], R6 ;  /* 0x0018300601007387 */ /* 0x004fe20000100a00 */
[----:B------:R0:W-:Y:S03]  /*31f20*/  STL.64 [R1+0x1828], R4 ;  /* 0x0018280401007387 */ /* 0x0001e60000100a00 */
[----:B0-----:R-:W2:Y:S01]  /*31f30*/  LDL.LU R4, [R1+0x340] ;  /* 0x0003400001047983 */ /* 0x001ea20000300800 */
[----:B------:R-:W2:Y:S02]  /*31f40*/  LDL.LU R5, [R1+0x344] ;  /* 0x0003440001057983 */ /* 0x000ea40000300800 */
[----:B------:R-:W2:Y:S02]  /*31f50*/  LDL.LU R6, [R1+0x348] ;  /* 0x0003480001067983 */ /* 0x000ea40000300800 */
[----:B------:R-:W2:Y:S01]  /*31f60*/  LDL.LU R7, [R1+0x34c] ;  /* 0x00034c0001077983 */ /* 0x000ea20000300800 */
[----:B---3--:R-:W-:Y:S01]  /*31f70*/  STL.64 [R1+0x17e0], R18 ;  /* 0x0017e01201007387 */ /* 0x008fe20000100a00 */
[----:B------:R0:W-:Y:S02]  /*31f80*/  STL.64 [R1+0x17d8], R16 ;  /* 0x0017d81001007387 */ /* 0x0001e40000100a00 */
[----:B------:R-:W3:Y:S02]  /*31f90*/  LDL.LU R28, [R1+0x183c] ;  /* 0x00183c00011c7983 */ /* 0x000ee40000300800 */
[----:B------:R-:W3:Y:S01]  /*31fa0*/  LDL.LU R0, [R1+0x1838] ;  /* 0x0018380001007983 */ /* 0x000ee20000300800 */
[----:B0-----:R-:W3:Y:S01]  /*31fb0*/  LDL.LU R16, [R1+0x300] ;  /* 0x0003000001107983 */ /* 0x001ee20000300800 */
[----:B------:R-:W3:Y:S02]  /*31fc0*/  LDL.LU R17, [R1+0x304] ;  /* 0x0003040001117983 */ /* 0x000ee40000300800 */
[----:B------:R-:W3:Y:S02]  /*31fd0*/  LDL.LU R18, [R1+0x308] ;  /* 0x0003080001127983 */ /* 0x000ee40000300800 */
[----:B------:R-:W3:Y:S01]  /*31fe0*/  LDL.LU R19, [R1+0x30c] ;  /* 0x00030c0001137983 */ /* 0x000ee20000300800 */
[----:B--2---:R-:W-:Y:S01]  /*31ff0*/  HMMA.16816.F32.BF16 R24, R12, R24, R4 ;  /* 0x000000180c18723c */ /* 0x004fe20000041804 */
[----:B---3--:R-:W-:Y:S01]  /*32000*/  STL.64 [R1+0x17f8], R18 ;  /* 0x0017f81201007387 */ /* 0x008fe20000100a00 */
[----:B------:R0:W-:Y:S03]  /*32010*/  STL.64 [R1+0x17f0], R16 ;  /* 0x0017f01001007387 */ /* 0x0001e60000100a00 */
[----:B0-----:R-:W2:Y:S01]  /*32020*/  LDL.LU R16, [R1+0x310] ;  /* 0x0003100001107983 */ /* 0x001ea20000300800 */
[----:B------:R-:W2:Y:S02]  /*32030*/  LDL.LU R17, [R1+0x314] ;  /* 0x0003140001117983 */ /* 0x000ea40000300800 */
[----:B------:R-:W2:Y:S02]  /*32040*/  LDL.LU R18, [R1+0x318] ;  /* 0x0003180001127983 */ /* 0x000ea40000300800 */
[----:B------:R-:W2:Y:S01]  /*32050*/  LDL.LU R19, [R1+0x31c] ;  /* 0x00031c0001137983 */ /* 0x000ea20000300800 */
[----:B-1----:R-:W-:Y:S01]  /*32060*/  STL.64 [R1+0x1618], R10 ;  /* 0x0016180a01007387 */ /* 0x002fe20000100a00 */
[----:B------:R-:W-:Y:S02]  /*32070*/  STL.64 [R1+0x1610], R8 ;  /* 0x0016100801007387 */ /* 0x000fe40000100a00 */
[----:B------:R-:W3:Y:S02]  /*32080*/  LDL.LU.64 R6, [R1+0x1830] ;  /* 0x0018300001067983 */ /* 0x000ee40000300a00 */
[----:B------:R-:W3:Y:S07]  /*32090*/  LDL.LU.64 R4, [R1+0x1828] ;  /* 0x0018280001047983 */ /* 0x000eee0000300a00 */
[----:B------:R0:W-:Y:S04]  /*320a0*/  STL.64 [R1+0x20], R24 ;  /* 0x0000201801007387 */ /* 0x0001e80000100a00 */
[----:B0-----:R-:W3:Y:S01]  /*320b0*/  LDL.LU.64 R24, [R1+0x1820] ;  /* 0x0018200001187983 */ /* 0x001ee20000300a00 */
[----:B----4-:R-:W-:-:S02]  /*320c0*/  IMAD.MOV.U32 R10, RZ, RZ, R3 ;  /* 0x000000ffff0a7224 */ /* 0x010fc400078e0003 */
[----:B------:R-:W-:Y:S02]  /*320d0*/  IMAD.MOV.U32 R11, RZ, RZ, R2 ;  /* 0x000000ffff0b7224 */ /* 0x000fe400078e0002 */
[----:B------:R-:W-:Y:S02]  /*320e0*/  IMAD.MOV.U32 R3, RZ, RZ, R26 ;  /* 0x000000ffff037224 */ /* 0x000fe400078e001a */
[----:B------:R-:W-:-:S05]  /*320f0*/  IMAD.MOV.U32 R2, RZ, RZ, R27 ;  /* 0x000000ffff027224 */ /* 0x000fca00078e001b */
[----:B------:R-:W-:Y:S01]  /*32100*/  STL [R1+0x16fc], R2 ;  /* 0x0016fc0201007387 */ /* 0x000fe20000100800 */
[----:B------:R-:W-:Y:S01]  /*32110*/  STL [R1+0x16f8], R3 ;  /* 0x0016f80301007387 */ /* 0x000fe20000100800 */
[----:B---3--:R-:W-:Y:S02]  /*32120*/  HMMA.16816.F32.BF16 R24, R12, R24, R4 ;  /* 0x000000180c18723c */ /* 0x008fe40000041804 */
[----:B------:R-:W3:Y:S11]  /*32130*/  LDL.LU.64 R4, [R1+0x1818] ;  /* 0x0018180001047983 */ /* 0x000ef60000300a00 */
[----:B------:R-:W-:Y:S10]  /*32140*/  @!UPT UIADD3 URZ, URZ, URZ, URZ ;  /* 0x0000003f3f3ff290 */ /* 0x000ff4000fffe03f */
[----:B------:R-:W-:Y:S01]  /*32150*/  STL.64 [R1+0x10], R24 ;  /* 0x0000101801007387 */ /* 0x000fe20000100a00 */
[----:B------:R0:W-:Y:S03]  /*32160*/  STL.64 [R1+0x18], R26 ;  /* 0x0000181a01007387 */ /* 0x0001e60000100a00 */
[----:B0-----:R-:W4:Y:S01]  /*32170*/  LDL.LU.64 R26, [R1+0x1810] ;  /* 0x00181000011a7983 */ /* 0x001f220000300a00 */
[----:B------:R-:W4:Y:S02]  /*32180*/  LDL.LU.64 R24, [R1+0x1808] ;  /* 0x0018080001187983 */ /* 0x000f240000300a00 */
[----:B------:R-:W-:Y:S02]  /*32190*/  IMAD.MOV.U32 R8, RZ, RZ, R23 ;  /* 0x000000ffff087224 */ /* 0x000fe400078e0017 */
[----:B------:R-:W-:Y:S02]  /*321a0*/  IMAD.MOV.U32 R9, RZ, RZ, R22 ;  /* 0x000000ffff097224 */ /* 0x000fe400078e0016 */
[----:B---3--:R-:W-:-:S02]  /*321b0*/  IMAD.MOV.U32 R23, RZ, RZ, R4 ;  /* 0x000000ffff177224 */ /* 0x008fc400078e0004 */
[----:B------:R-:W-:Y:S01]  /*321c0*/  IMAD.MOV.U32 R22, RZ, RZ, R5 ;  /* 0x000000ffff167224 */ /* 0x000fe200078e0005 */
[C---:B----4-:R-:W-:Y:S01]  /*321d0*/  HMMA.16816.F32.BF16 R24, R12.reuse, R4, R24 ;  /* 0x000000040c18723c */ /* 0x050fe20000041818 */
[----:B------:R-:W2:Y:S11]  /*321e0*/  LDL.LU.64 R4, [R1+0x1800] ;  /* 0x0018000001047983 */ /* 0x000eb60000300a00 */
[----:B------:R-:W-:Y:S11]  /*321f0*/  @!UPT UIADD3 URZ, URZ, URZ, URZ ;  /* 0x0000003f3f3ff290 */ /* 0x000ff6000fffe03f */
[----:B------:R0:W-:Y:S01]  /*32200*/  STL.64 [R1], R24 ;  /* 0x0000001801007387 */ /* 0x0001e20000100a00 */
[----:B------:R-:W-:Y:S02]  /*32210*/  IMAD.MOV.U32 R3, RZ, RZ, R27 ;  /* 0x000000ffff037224 */ /* 0x000fe400078e001b */
[----:B------:R-:W-:Y:S01]  /*32220*/  IMAD.MOV.U32 R2, RZ, RZ, R26 ;  /* 0x000000ffff027224 */ /* 0x000fe200078e001a */
[----:B0-----:R-:W3:Y:S01]  /*32230*/  LDL.LU R24, [R1+0x2a0] ;  /* 0x0002a00001187983 */ /* 0x001ee20000300800 */
[----:B------:R-:W3:Y:S02]  /*32240*/  LDL.LU R25, [R1+0x2a4] ;  /* 0x0002a40001197983 */ /* 0x000ee40000300800 */
[----:B------:R-:W3:Y:S02]  /*32250*/  LDL.LU R26, [R1+0x2a8] ;  /* 0x0002a800011a7983 */ /* 0x000ee40000300800 */
[----:B------:R-:W3:Y:S01]  /*32260*/  LDL.LU R27, [R1+0x2ac] ;  /* 0x0002ac00011b7983 */ /* 0x000ee20000300800 */
[----:B------:R-:W-:Y:S01]  /*32270*/  STL [R1+0x1704], R3 ;  /* 0x0017040301007387 */ /* 0x000fe20000100800 */
[----:B------:R-:W-:Y:S01]  /*32280*/  STL [R1+0x1700], R2 ;  /* 0x0017000201007387 */ /* 0x000fe20000100800 */
[C---:B--2---:R-:W-:Y:S02]  /*32290*/  HMMA.16816.F32.BF16 R4, R12.reuse, R4, R16 ;  /* 0x000000040c04723c */ /* 0x044fe40000041810 */
[----:B------:R-:W2:Y:S01]  /*322a0*/  LDL.LU.64 R18, [R1+0x17f8] ;  /* 0x0017f80001127983 */ /* 0x000ea20000300a00 */
[----:B------:R-:W2:Y:S11]  /*322b0*/  LDL.LU.64 R16, [R1+0x17f0] ;  /* 0x0017f00001107983 */ /* 0x000eb60000300a00 */
[----:B------:R-:W-:Y:S09]  /*322c0*/  @!UPT UIADD3 URZ, URZ, URZ, URZ ;  /* 0x0000003f3f3ff290 */ /* 0x000ff2000fffe03f */
[----:B------:R-:W-:Y:S01]  /*322d0*/  STL.64 [R1+0x15c8], R6 ;  /* 0x0015c80601007387 */ /* 0x000fe20000100a00 */
[----:B------:R0:W-:Y:S02]  /*322e0*/  STL.64 [R1+0x15c0], R4 ;  /* 0x0015c00401007387 */ /* 0x0001e40000100a00 */
[----:B0-----:R-:W-:Y:S02]  /*322f0*/  IMAD.MOV.U32 R4, RZ, RZ, R23 ;  /* 0x000000ffff047224 */ /* 0x001fe400078e0017 */
[----:B------:R-:W-:Y:S02]  /*32300*/  IMAD.MOV.U32 R5, RZ, RZ, R22 ;  /* 0x000000ffff057224 */ /* 0x000fe400078e0016 */
[----:B------:R-:W-:Y:S02]  /*32310*/  IMAD.MOV.U32 R6, RZ, RZ, R28 ;  /* 0x000000ffff067224 */ /* 0x000fe400078e001c */
[----:B------:R-:W-:Y:S01]  /*32320*/  IMAD.MOV.U32 R7, RZ, RZ, R29 ;  /* 0x000000ffff077224 */ /* 0x000fe200078e001d */
[----:B------:R-:W4:Y:S01]  /*32330*/  LDL.LU R28, [R1+0x17ec] ;  /* 0x0017ec00011c7983 */ /* 0x000f220000300800 */
[----:B------:R-:W3:Y:S03]  /*32340*/  LDL.LU R29, [R1+0x17e8] ;  /* 0x0017e800011d7983 */ /* 0x000ee60000300800 */
[----:B------:R-:W-:Y:S01]  /*32350*/  STL.64 [R1+0x17a0], R6 ;  /* 0x0017a00601007387 */ /* 0x000fe20000100a00 */
        /* <DEDUP_REMOVED lines=10> */
[----:B------:R2:W-:Y:S03]  /*32400*/  STL.64 [R1+0x48], R22 ;  /* 0x0000481601007387 */ /* 0x0005e60000100a00 */
[----:B0-----:R-:W2:Y:S02]  /*32410*/  LDL.LU.64 R20, [R1+0x17d0] ;  /* 0x0017d00001147983 */ /* 0x001ea40000300a00 */
[----:B--2---:R-:W-:Y:S02]  /*32420*/  HMMA.16816.F32.BF16 R20, R12, R20, R16 ;  /* 0x000000140c14723c */ /* 0x004fe40000041810 */
[----:B------:R-:W2:Y:S01]  /*32430*/  LDL.LU.64 R18, [R1+0x17c8] ;  /* 0x0017c80001127983 */ /* 0x000ea20000300a00 */
[----:B------:R-:W2:Y:S11]  /*32440*/  LDL.LU.64 R16, [R1+0x17c0] ;  /* 0x0017c00001107983 */ /* 0x000eb60000300a00 */
[----:B------:R-:W-:Y:S09]  /*32450*/  @!UPT UIADD3 URZ, URZ, URZ, URZ ;  /* 0x0000003f3f3ff290 */ /* 0x000ff2000fffe03f */
[----:B------:R0:W-:Y:S01]  /*32460*/  STL.64 [R1+0x1c0], R20 ;  /* 0x0001c01401007387 */ /* 0x0001e20000100a00 */
[----:B------:R4:W-:Y:S03]  /*32470*/  STL.64 [R1+0x1c8], R22 ;  /* 0x0001c81601007387 */ /* 0x0009e60000100a00 */
[----:B0-----:R-:W2:Y:S01]  /*32480*/  LDL.LU R20, [R1+0x1f0] ;  /* 0x0001f00001147983 */ /* 0x001ea20000300800 */
[----:B----4-:R-:W-:Y:S02]  /*32490*/  IMAD.MOV.U32 R22, RZ, RZ, R28 ;  /* 0x000000ffff167224 */ /* 0x010fe400078e001c */
[----:B------:R-:W-:Y:S02]  /*324a0*/  IMAD.MOV.U32 R23, RZ, RZ, R0 ;  /* 0x000000ffff177224 */ /* 0x000fe400078e0000 */
[----:B---3--:R-:W-:-:S03]  /*324b0*/  IMAD.MOV.U32 R21, RZ, RZ, R29 ;  /* 0x000000ffff157224 */ /* 0x008fc600078e001d */
[----:B------:R-:W-:Y:S04]  /*324c0*/  STL.64 [R1+0x1738], R22 ;  /* 0x0017381601007387 */ /* 0x000fe80000100a00 */
[----:B--2---:R0:W-:Y:S04]  /*324d0*/  STL.64 [R1+0x1730], R20 ;  /* 0x0017301401007387 */ /* 0x0041e80000100a00 */
[----:B0-----:R-:W2:Y:S02]  /*324e0*/  LDL.LU.64 R20, [R1+0x80] ;  /* 0x0000800001147983 */ /* 0x001ea40000300a00 */
[C---:B--2---:R-:W-:Y:S11]  /*324f0*/  HMMA.16816.F32.BF16 R4, R12.reuse, R20, R4 ;  /* 0x000000140c04723c */ /* 0x044ff60000041804 */
[----:B------:R-:W-:Y:S11]  /*32500*/  @!UPT UIADD3 URZ, URZ, URZ, URZ ;  /* 0x0000003f3f3ff290 */ /* 0x000ff6000fffe03f */
[----:B------:R-:W-:Y:S01]  /*32510*/  @!UPT UIADD3 URZ, URZ, URZ, URZ ;  /* 0x0000003f3f3ff290 */ /* 0x000fe2000fffe03f */
[----:B------:R-:W-:Y:S01]  /*32520*/  STL [R1+0x300], R4 ;  /* 0x0003000401007387 */ /* 0x000fe20000100800 */
[----:B------:R0:W-:Y:S03]  /*32530*/  STL.64 [R1+0x1750], R20 ;  /* 0x0017501401007387 */ /* 0x0001e60000100a00 */
[----:B0-----:R-:W2:Y:S01]  /*32540*/  LDL.LU.64 R20, [R1+0x90] ;  /* 0x0000900001147983 */ /* 0x001ea20000300a00 */
[----:B------:R-:W-:Y:S02]  /*32550*/  IMAD.MOV.U32 R29, RZ, RZ, R5 ;  /* 0x000000ffff1d7224 */ /* 0x000fe400078e0005 */
[----:B------:R-:W-:Y:S02]  /*32560*/  IMAD.MOV.U32 R28, RZ, RZ, R6 ;  /* 0x000000ffff1c7224 */ /* 0x000fe400078e0006 */
[----:B------:R-:W-:Y:S02]  /*32570*/  IMAD.MOV.U32 R0, RZ, RZ, R7 ;  /* 0x000000ffff007224 */ /* 0x000fe400078e0007 */
[----:B------:R-:W-:Y:S01]  /*32580*/  HMMA.16816.F32.BF16 R4, R12, R8, R24 ;  /* 0x000000080c04723c */ /* 0x000fe20000041818 */
[----:B--2---:R0:W-:Y:S04]  /*32590*/  STL.64 [R1+0x1768], R20 ;  /* 0x0017681401007387 */ /* 0x0041e80000100a00 */
[----:B0-----:R-:W2:Y:S04]  /*325a0*/  LDL.LU.64 R20, [R1+0xa0] ;  /* 0x0000a00001147983 */ /* 0x001ea80000300a00 */
[----:B--2---:R-:W-:Y:S01]  /*325b0*/  STL.64 [R1+0x1780], R20 ;  /* 0x0017801401007387 */ /* 0x004fe20000100a00 */
[----:B------:R-:W-:Y:S02]  /*325c0*/  STL [R1+0x171c], R28 ;  /* 0x00171c1c01007387 */ /* 0x000fe40000100800 */
[----:B------:R-:W-:Y:S02]  /*325d0*/  STL [R1+0x1718], R29 ;  /* 0x0017181d01007387 */ /* 0x000fe40000100800 */
[----:B------:R-:W2:Y:S09]  /*325e0*/  LDL.LU R24, [R1+0x280] ;  /* 0x0002800001187983 */ /* 0x000eb20000300800 */
[----:B------:R-:W-:Y:S01]  /*325f0*/  STL.64 [R1+0x2f0], R4 ;  /* 0x0002f00401007387 */ /* 0x000fe20000100a00 */
[----:B------:R-:W-:Y:S02]  /*32600*/  STL.64 [R1+0x2f8], R6 ;  /* 0x0002f80601007387 */ /* 0x000fe40000100a00 */
[----:B------:R-:W2:Y:S02]  /*32610*/  LDL.LU R25, [R1+0x284] ;  /* 0x0002840001197983 */ /* 0x000ea40000300800 */
[----:B------:R-:W3:Y:S01]  /*32620*/  LDL.LU R26, [R1+0x288] ;  /* 0x00028800011a7983 */ /* 0x000ee20000300800 */
[----:B------:R-:W3:Y:S04]  /*32630*/  LDL.LU R27, [R1+0x28c] ;  /* 0x00028c00011b7983 */ /* 0x000ee80000300800 */
[----:B---3--:R-:W-:Y:S01]  /*32640*/  STL.64 [R1+0x17b0], R26 ;  /* 0x0017b01a01007387 */ /* 0x008fe20000100a00 */
[----:B--2---:R0:W-:Y:S03]  /*32650*/  STL.64 [R1+0x17a8], R24 ;  /* 0x0017a81801007387 */ /* 0x0041e60000100a00 */
[----:B0-----:R-:W2:Y:S01]  /*32660*/  LDL.LU.64 R24, [R1+0xf0] ;  /* 0x0000f00001187983 */ /* 0x001ea20000300a00 */
[----:B------:R-:W3:Y:S03]  /*32670*/  LDL.LU.64 R4, [R1+0xd0] ;  /* 0x0000d00001047983 */ /* 0x000ee60000300a00 */
[----:B---3--:R0:W-:Y:S04]  /*32680*/  STL.64 [R1+0x17b8], R4 ;  /* 0x0017b80401007387 */ /* 0x0081e80000100a00 */
[----:B0-----:R-:W2:Y:S01]  /*32690*/  LDL.LU R4, [R1+0x290] ;  /* 0x0002900001047983 */ /* 0x001ea20000300800 */
[----:B------:R-:W2:Y:S02]  /*326a0*/  LDL.LU R5, [R1+0x294] ;  /* 0x0002940001057983 */ /* 0x000ea40000300800 */
[----:B------:R-:W2:Y:S02]  /*326b0*/  LDL.LU R6, [R1+0x298] ;  /* 0x0002980001067983 */ /* 0x000ea40000300800 */
[----:B------:R-:W2:Y:S01]  /*326c0*/  LDL.LU R7, [R1+0x29c] ;  /* 0x00029c0001077983 */ /* 0x000ea20000300800 */
[----:B------:R-:W3:Y:S01]  /*326d0*/  LDL.LU R12, [R1+0x250] ;  /* 0x00025000010c7983 */ /* 0x000ee20000300800 */
[----:B------:R-:W3:Y:S02]  /*326e0*/  LDL.LU R13, [R1+0x254] ;  /* 0x00025400010d7983 */ /* 0x000ee40000300800 */
[----:B------:R-:W4:Y:S02]  /*326f0*/  LDL.LU R14, [R1+0x258] ;  /* 0x00025800010e7983 */ /* 0x000f240000300800 */
[----:B------:R-:W4:Y:S02]  /*32700*/  LDL.LU R15, [R1+0x25c] ;  /* 0x00025c00010f7983 */ /* 0x000f240000300800 */
[----:B----4-:R-:W-:Y:S01]  /*32710*/  STL.64 [R1+0x1790], R14 ;  /* 0x0017900e01007387 */ /* 0x010fe20000100a00 */
[----:B---3--:R0:W-:Y:S03]  /*32720*/  STL.64 [R1+0x1788], R12 ;  /* 0x0017880c01007387 */ /* 0x0081e60000100a00 */
[----:B0-----:R-:W3:Y:S01]  /*32730*/  LDL.LU R12, [R1+0x260] ;  /* 0x00026000010c7983 */ /* 0x001ee20000300800 */
[----:B------:R-:W3:Y:S02]  /*32740*/  LDL.LU R13, [R1+0x264] ;  /* 0x00026400010d7983 */ /* 0x000ee40000300800 */
[----:B------:R-:W3:Y:S02]  /*32750*/  LDL.LU R14, [R1+0x268] ;  /* 0x00026800010e7983 */ /* 0x000ee40000300800 */
[----:B------:R-:W3:Y:S01]  /*32760*/  LDL.LU R15, [R1+0x26c] ;  /* 0x00026c00010f7983 */ /* 0x000ee20000300800 */
[----:B------:R-:W4:Y:S01]  /*32770*/  LDL.LU.64 R20, [R1+0xb0] ;  /* 0x0000b00001147983 */ /* 0x000f220000300a00 */
[----:B------:R-:W-:Y:S02]  /*32780*/  STL.64 [R1+0x1748], R10 ;  /* 0x0017480a01007387 */ /* 0x000fe40000100a00 */
[----:B------:R0:W-:Y:S02]  /*32790*/  STL.64 [R1+0x1740], R8 ;  /* 0x0017400801007387 */ /* 0x0001e40000100a00 */
        /* <DEDUP_REMOVED lines=19> */
[----:B------:R0:W-:Y:S01]  /*328d0*/  STL.64 [R1+0x350], R4 ;  /* 0x0003500401007387 */ /* 0x0001e20000100a00 */
[----:B------:R1:W-:Y:S03]  /*328e0*/  STL.64 [R1+0x358], R6 ;  /* 0x0003580601007387 */ /* 0x0003e60000100a00 */
[----:B0-----:R-:W3:Y:S01]  /*328f0*/  LDL.LU.64 R4, [R1+0x17b8] ;  /* 0x0017b80001047983 */ /* 0x001ee20000300a00 */
[----:B------:R-:W3:Y:S02]  /*32900*/  LDL.LU.64 R26, [R1+0x17b0] ;  /* 0x0017b000011a7983 */ /* 0x000ee40000300a00 */
[----:B------:R-:W3:Y:S02]  /*32910*/  LDL.LU.64 R24, [R1+0x17a8] ;  /* 0x0017a80001187983 */ /* 0x000ee40000300a00 */
[C---:B---3--:R-:W-:Y:S11]  /*32920*/  HMMA.16816.F32.BF16 R24, R16.reuse, R4, R24 ;  /* 0x000000041018723c */ /* 0x048ff60000041818 */
[----:B------:R-:W-:Y:S11]  /*32930*/  @!UPT UIADD3 URZ, URZ, URZ, URZ ;  /* 0x0000003f3f3ff290 */ /* 0x000ff6000fffe03f */
[----:B------:R-:W-:Y:S01]  /*32940*/  @!UPT UIADD3 URZ, URZ, URZ, URZ ;  /* 0x0000003f3f3ff290 */ /* 0x000fe2000fffe03f */
[----:B------:R-:W-:Y:S01]  /*32950*/  STL.64 [R1+0x340], R24 ;  /* 0x0003401801007387 */ /* 0x000fe20000100a00 */
[----:B------:R0:W-:Y:S02]  /*32960*/  STL.64 [R1+0x348], R26 ;  /* 0x0003481a01007387 */ /* 0x0001e40000100a00 */
[----:B-1----:R-:W3:Y:S02]  /*32970*/  LDL.LU.64 R6, [R1+0x17a0] ;  /* 0x0017a00001067983 */ /* 0x002ee40000300a00 */
[----:B0-----:R-:W-:Y:S02]  /*32980*/  IMAD.MOV.U32 R27, RZ, RZ, R4 ;  /* 0x000000ffff1b7224 */ /* 0x001fe400078e0004 */
[----:B------:R-:W-:Y:S02]  /*32990*/  IMAD.MOV.U32 R26, RZ, RZ, R5 ;  /* 0x000000ffff1a7224 */ /* 0x000fe400078e0005 */
[----:B------:R-:W2:Y:S02]  /*329a0*/  LDL.LU.64 R4, [R1+0x1798] ;  /* 0x0017980001047983 */ /* 0x000ea40000300a00 */
[C---:B--2---:R-:W-:Y:S11]  /*329b0*/  HMMA.16816.F32.BF16 R12, R16.reuse, R4, R12 ;  /* 0x00000004100c723c */ /* 0x044ff6000004180c */
[----:B------:R-:W-:Y:S11]  /*329c0*/  @!UPT UIADD3 URZ, URZ, URZ, URZ ;  /* 0x0000003f3f3ff290 */ /* 0x000ff6000fffe03f */
[----:B------:R-:W-:Y:S01]  /*329d0*/  @!UPT UIADD3 URZ, URZ, URZ, URZ ;  /* 0x0000003f3f3ff290 */ /* 0x000fe2000fffe03f */
[----:B------:R-:W-:Y:S01]  /*329e0*/  STL.64 [R1+0x330], R12 ;  /* 0x0003300c01007387 */ /* 0x000fe20000100a00 */
[----:B------:R0:W-:Y:S03]  /*329f0*/  STL.64 [R1+0x338], R14 ;  /* 0x0003380e01007387 */ /* 0x0001e60000100a00 */
[----:B0-----:R-:W4:Y:S01]  /*32a00*/  LDL.LU.64 R14, [R1+0x1790] ;  /* 0x00179000010e7983 */ /* 0x001f220000300a00 */
[----:B------:R-:W4:Y:S02]  /*32a10*/  LDL.LU.64 R12, [R1+0x1788] ;  /* 0x00178800010c7983 */ /* 0x000f240000300a00 */
[----:B---3--:R-:W-:Y:S02]  /*32a20*/  STL.64 [R1+0x1710], R6 ;  /* 0x0017100601007387 */ /* 0x008fe40000100a00 */
[----:B------:R0:W-:Y:S02]  /*32a30*/  STL.64 [R1+0x1708], R4 ;  /* 0x0017080401007387 */ /* 0x0001e40000100a00 */
[----:B0-----:R-:W2:Y:S01]  /*32a40*/  LDL.LU R4, [R1+0x1d0] ;  /* 0x0001d00001047983 */ /* 0x001ea20000300800 */
[----:B------:R-:W2:Y:S02]  /*32a50*/  LDL.LU R5, [R1+0x1d4] ;  /* 0x0001d40001057983 */ /* 0x000ea40000300800 */
[----:B------:R-:W2:Y:S02]  /*32a60*/  LDL.LU R6, [R1+0x1d8] ;  /* 0x0001d80001067983 */ /* 0x000ea40000300800 */
[----:B------:R-:W2:Y:S01]  /*32a70*/  LDL.LU R7, [R1+0x1dc] ;  /* 0x0001dc0001077983 */ /* 0x000ea20000300800 */
[C---:B----4-:R-:W-:Y:S11]  /*32a80*/  HMMA.16816.F32.BF16 R12, R16.reuse, R20, R12 ;  /* 0x00000014100c723c */ /* 0x050ff6000004180c */
[----:B------:R-:W-:Y:S11]  /*32a90*/  @!UPT UIADD3 URZ, URZ, URZ, URZ ;  /* 0x0000003f3f3ff290 */ /* 0x000ff6000fffe03f */
[----:B------:R-:W-:Y:S01]  /*32aa0*/  @!UPT UIADD3 URZ, URZ, URZ, URZ ;  /* 0x0000003f3f3ff290 */ /* 0x000fe2000fffe03f */
[----:B------:R0:W-:Y:S01]  /*32ab0*/  STL.64 [R1+0x320], R12 ;  /* 0x0003200c01007387 */ /* 0x0001e20000100a00 */
[----:B------:R1:W-:Y:S02]  /*32ac0*/  STL.64 [R1+0x328], R14 ;  /* 0x0003280e01007387 */ /* 0x0003e40000100a00 */
[----:B0-----:R-:W-:Y:S02]  /*32ad0*/  IMAD.MOV.U32 R12, RZ, RZ, R20 ;  /* 0x000000ffff0c7224 */ /* 0x001fe400078e0014 */
[----:B------:R-:W-:Y:S02]  /*32ae0*/  IMAD.MOV.U32 R13, RZ, RZ, R21 ;  /* 0x000000ffff0d7224 */ /* 0x000fe400078e0015 */
[----:B------:R-:W3:Y:S02]  /*32af0*/  LDL.LU.64 R20, [R1+0x1780] ;  /* 0x0017800001147983 */ /* 0x000ee40000300a00 */
[----:B---3--:R-:W-:Y:S01]  /*32b00*/  HMMA.16816.F32.BF16 R8, R16, R20, R8 ;  /* 0x000000141008723c */ /* 0x008fe20000041808 */
[----:B-1----:R-:W-:-:S02]  /*32b10*/  IMAD.MOV.U32 R15, RZ, RZ, R20 ;  /* 0x000000ffff0f7224 */ /* 0x002fc400078e0014 */
[----:B------:R-:W-:Y:S11]  /*32b20*/  IMAD.MOV.U32 R14, RZ, RZ, R21 ;  /* 0x000000ffff0e7224 */ /* 0x000ff600078e0015 */
[----:B------:R-:W-:Y:S09]  /*32b30*/  @!UPT UIADD3 URZ, URZ, URZ, URZ ;  /* 0x0000003f3f3ff290 */ /* 0x000ff2000fffe03f */
[----:B------:R-:W-:Y:S01]  /*32b40*/  STL.64 [R1+0x290], R8 ;  /* 0x0002900801007387 */ /* 0x000fe20000100a00 */
[----:B------:R0:W-:Y:S03]  /*32b50*/  STL.64 [R1+0x298], R10 ;  /* 0x0002980a01007387 */ /* 0x0001e60000100a00 */
        /* <DEDUP_REMOVED lines=19> */
[----:B------:R-:W4:Y:S02]  /*32c90*/  LDL.LU.64 R8, [R1+0x1740] ;  /* 0x0017400001087983 */ /* 0x000f240000300a00 */
[----:B------:R-:W4:Y:S02]  /*32ca0*/  LDL.LU.64 R22, [R1+0x1738] ;  /* 0x0017380001167983 */ /* 0x000f240000300a00 */
[----:B------:R-:W4:Y:S02]  /*32cb0*/  LDL.LU.64 R20, [R1+0x1730] ;  /* 0x0017300001147983 */ /* 0x000f240000300a00 */
[----:B----4-:R-:W-:Y:S01]  /*32cc0*/  HMMA.16816.F32.BF16 R16, R16, R8, R20 ;  /* 0x000000081010723c */ /* 0x010fe20000041814 */
[----:B------:R-:W2:Y:S01]  /*32cd0*/  LDL.LU.64 R22, [R1+0x1728] ;  /* 0x0017280001167983 */ /* 0x000ea20000300a00 */
[----:B------:R-:W2:Y:S11]  /*32ce0*/  LDL.LU.64 R20, [R1+0x1720] ;  /* 0x0017200001147983 */ /* 0x000eb60000300a00 */
[----:B------:R-:W-:Y:S10]  /*32cf0*/  @!UPT UIADD3 URZ, URZ, URZ, URZ ;  /* 0x0000003f3f3ff290 */ /* 0x000ff4000fffe03f */
[----:B------:R0:W-:Y:S01]  /*32d00*/  STL.64 [R1+0x2d0], R16 ;  /* 0x0002d01001007387 */ /* 0x0001e20000100a00 */
[----:B------:R2:W-:Y:S02]  /*32d10*/  STL.64 [R1+0x2d8], R18 ;  /* 0x0002d81201007387 */ /* 0x0005e40000100a00 */
[----:B0-----:R-:W-:Y:S02]  /*32d20*/  IMAD.MOV.U32 R16, RZ, RZ, R28 ;  /* 0x000000ffff107224 */ /* 0x001fe400078e001c */
[----:B------:R-:W-:Y:S01]  /*32d30*/  IMAD.MOV.U32 R17, RZ, RZ, R29 ;  /* 0x000000ffff117224 */ /* 0x000fe200078e001d */
[----:B------:R-:W4:Y:S01]  /*32d40*/  LDL.LU R28, [R1+0x171c] ;  /* 0x00171c00011c7983 */ /* 0x000f220000300800 */
[----:B------:R-:W4:Y:S02]  /*32d50*/  LDL.LU R29, [R1+0x1718] ;  /* 0x00171800011d7983 */ /* 0x000f240000300800 */
[----:B---3--:R-:W-:Y:S02]  /*32d60*/  STL.64 [R1+0x1698], R10 ;  /* 0x0016980a01007387 */ /* 0x008fe40000100a00 */
[----:B------:R-:W-:Y:S01]  /*32d70*/  STL.64 [R1+0x1690], R8 ;  /* 0x0016900801007387 */ /* 0x000fe20000100a00 */
[C---:B--2---:R-:W-:Y:S01]  /*32d80*/  HMMA.16816.F32.BF16 R16, R20.reuse, R16, R4 ;  /* 0x000000101410723c */ /* 0x044fe20000041804 */
[----:B------:R-:W2:Y:S01]  /*32d90*/  LDL.LU.64 R6, [R1+0x1710] ;  /* 0x0017100001067983 */ /* 0x000ea20000300a00 */
[----:B------:R-:W3:Y:S11]  /*32da0*/  LDL.LU.64 R4, [R1+0x1708] ;  /* 0x0017080001047983 */ /* 0x000ef60000300a00 */
[----:B------:R-:W-:Y:S10]  /*32db0*/  @!UPT UIADD3 URZ, URZ, URZ, URZ ;  /* 0x0000003f3f3ff290 */ /* 0x000ff4000fffe03f */
[----:B------:R-:W-:Y:S01]  /*32dc0*/  STL.64 [R1+0x2c0], R16 ;  /* 0x0002c01001007387 */ /* 0x000fe20000100a00 */
[----:B------:R0:W-:Y:S03]  /*32dd0*/  STL.64 [R1+0x2c8], R18 ;  /* 0x0002c81201007387 */ /* 0x0001e60000100a00 */
[----:B0-----:R-:W2:Y:S01]  /*32de0*/  LDL R19, [R1+0xe38] ;  /* 0x000e380001137983 */ /* 0x001ea20000100800 */
[----:B------:R-:W-:Y:S02]  /*32df0*/  IMAD.MOV.U32 R8, RZ, RZ, R27 ;  /* 0x000000ffff087224 */ /* 0x000fe400078e001b */
[----:B------:R-:W-:Y:S01]  /*32e00*/  IMAD.MOV.U32 R9, RZ, RZ, R26 ;  /* 0x000000ffff097224 */ /* 0x000fe200078e001a */
[----:B--2---:R0:W-:Y:S01]  /*32e10*/  STL [R1+0x15b8], R19 ;  /* 0x0015b81301007387 */ /* 0x0041e20000100800 */
[----:B------:R-:W2:Y:S02]  /*32e20*/  LDL.LU R16, [R1+0x1b0] ;  /* 0x0001b00001107983 */ /* 0x000ea40000300800 */
[----:B------:R-:W2:Y:S02]  /*32e30*/  LDL.LU R17, [R1+0x1b4] ;  /* 0x0001b40001117983 */ /* 0x000ea40000300800 */
[----:B------:R-:W2:Y:S01]  /*32e40*/  LDL.LU R18, [R1+0x1b8] ;  /* 0x0001b80001127983 */ /* 0x000ea20000300800 */
[----:B0-----:R-:W2:Y:S02]  /*32e50*/  LDL.LU R19, [R1+0x1bc] ;  /* 0x0001bc0001137983 */ /* 0x001ea40000300800 */
[----:B--2---:R-:W-:Y:S07]  /*32e60*/  HMMA.16816.F32.BF16 R16, R20, R8, R16 ;  /* 0x000000081410723c */ /* 0x004fee0000041810 */
[----:B------:R-:W-:-:S02]  /*32e70*/  IMAD.MOV.U32 R8, RZ, RZ, R25 ;  /* 0x000000ffff087224 */ /* 0x000fc400078e0019 */
[----:B------:R-:W-:Y:S11]  /*32e80*/  IMAD.MOV.U32 R9, RZ, RZ, R24 ;  /* 0x000000ffff097224 */ /* 0x000ff600078e0018 */
[----:B------:R-:W-:Y:S03]  /*32e90*/  @!UPT UIADD3 URZ, URZ, URZ, URZ ;  /* 0x0000003f3f3ff290 */ /* 0x000fe6000fffe03f */
[----:B------:R-:W-:Y:S01]  /*32ea0*/  STL.64 [R1+0x2b0], R16 ;  /* 0x0002b01001007387 */ /* 0x000fe20000100a00 */
[----:B------:R-:W-:Y:S02]  /*32eb0*/  STL.64 [R1+0x2b8], R18 ;  /* 0x0002b81201007387 */ /* 0x000fe40000100a00 */
[----:B------:R0:W-:Y:S02]  /*32ec0*/  STL.64 [R1+0x16b0], R8 ;  /* 0x0016b00801007387 */ /* 0x0001e40000100a00 */
[----:B------:R-:W2:Y:S01]  /*32ed0*/  LDL.LU R24, [R1+0x140] ;  /* 0x0001400001187983 */ /* 0x000ea20000300800 */
[----:B------:R-:W2:Y:S01]  /*32ee0*/  LDL.LU R25, [R1+0x144] ;  /* 0x0001440001197983 */ /* 0x000ea20000300800 */
[----:B------:R-:W2:Y:S02]  /*32ef0*/  LDL.LU R26, [R1+0x148] ;  /* 0x00014800011a7983 */ /* 0x000ea40000300800 */
[----:B------:R-:W2:Y:S02]  /*32f00*/  LDL.LU R27, [R1+0x14c] ;  /* 0x00014c00011b7983 */ /* 0x000ea40000300800 */
[----:B0-----:R-:W-:-:S02]  /*32f10*/  IMAD.MOV.U32 R8, RZ, RZ, R3 ;  /* 0x000000ffff087224 */ /* 0x001fc400078e0003 */
[----:B------:R-:W-:Y:S01]  /*32f20*/  IMAD.MOV.U32 R9, RZ, RZ, R2 ;  /* 0x000000ffff097224 */ /* 0x000fe200078e0002 */
[----:B------:R-:W3:Y:S01]  /*32f30*/  LDL.LU R3, [R1+0x1704] ;  /* 0x0017040001037983 */ /* 0x000ee20000300800 */
[----:B------:R-:W3:Y:S03]  /*32f40*/  LDL.LU R2, [R1+0x1700] ;  /* 0x0017000001027983 */ /* 0x000ee60000300800 */
[----:B------:R0:W-:Y:S02]  /*32f50*/  STL.64 [R1+0x16c8], R8 ;  /* 0x0016c80801007387 */ /* 0x0001e40000100a00 */
[----:B0-----:R-:W-:Y:S02]  /*32f60*/  IMAD.MOV.U32 R8, RZ, RZ, R15 ;  /* 0x000000ffff087224 */ /* 0x001fe400078e000f */
[----:B------:R-:W-:Y:S01]  /*32f70*/  IMAD.MOV.U32 R9, RZ, RZ, R14 ;  /* 0x000000ffff097224 */ /* 0x000fe200078e000e */
[----:B--2---:R-:W-:Y:S01]  /*32f80*/  STL.64 [R1+0x16a8], R26 ;  /* 0x0016a81a01007387 */ /* 0x004fe20000100a00 */
[----:B------:R0:W-:Y:S03]  /*32f90*/  STL.64 [R1+0x16a0], R24 ;  /* 0x0016a01801007387 */ /* 0x0001e60000100a00 */
[----:B0-----:R-:W2:Y:S01]  /*32fa0*/  LDL.LU R24, [R1+0x150] ;  /* 0x0001500001187983 */ /* 0x001ea20000300800 */
[----:B------:R-:W2:Y:S02]  /*32fb0*/  LDL.LU R25, [R1+0x154] ;  /* 0x0001540001197983 */ /* 0x000ea40000300800 */
[----:B------:R-:W2:Y:S02]  /*32fc0*/  LDL.LU R26, [R1+0x158] ;  /* 0x00015800011a7983 */ /* 0x000ea40000300800 */
[----:B------:R-:W2:Y:S01]  /*32fd0*/  LDL.LU R27, [R1+0x15c] ;  /* 0x00015c00011b7983 */ /* 0x000ea20000300800 */
[----:B------:R0:W-:Y:S04]  /*32fe0*/  STL.64 [R1+0x16e0], R8 ;  /* 0x0016e00801007387 */ /* 0x0001e80000100a00 */
[----:B0-----:R-:W2:Y:S01]  /*32ff0*/  LDL.LU R8, [R1+0x190] ;  /* 0x0001900001087983 */ /* 0x001ea20000300800 */
[----:B------:R-:W2:Y:S02]  /*33000*/  LDL.LU R9, [R1+0x194] ;  /* 0x0001940001097983 */ /* 0x000ea40000300800 */
[----:B------:R-:W2:Y:S02]  /*33010*/  LDL.LU R10, [R1+0x198] ;  /* 0x00019800010a7983 */ /* 0x000ea40000300800 */
[----:B------:R-:W2:Y:S02]  /*33020*/  LDL.LU R11, [R1+0x19c] ;  /* 0x00019c00010b7983 */ /* 0x000ea40000300800 */
[----:B--2---:R-:W-:Y:S01]  /*33030*/  STL.64 [R1+0x16f0], R10 ;  /* 0x0016f00a01007387 */ /* 0x004fe20000100a00 */
[----:B------:R0:W-:Y:S03]  /*33040*/  STL.64 [R1+0x16e8], R8 ;  /* 0x0016e80801007387 */ /* 0x0001e60000100a00 */
[----:B0-----:R-:W3:Y:S01]  /*33050*/  LDL.LU R8, [R1+0x1a0] ;  /* 0x0001a00001087983 */ /* 0x001ee20000300800 */
[----:B------:R-:W3:Y:S02]  /*33060*/  LDL.LU R9, [R1+0x1a4] ;  /* 0x0001a40001097983 */ /* 0x000ee40000300800 */
[----:B------:R-:W3:Y:S02]  /*33070*/  LDL.LU R10, [R1+0x1a8] ;  /* 0x0001a800010a7983 */ /* 0x000ee40000300800 */
[----:B------:R-:W3:Y:S01]  /*33080*/  LDL.LU R11, [R1+0x1ac] ;  /* 0x0001ac00010b7983 */ /* 0x000ee20000300800 */
        /* <DEDUP_REMOVED lines=12> */
[----:B------:R-:W2:Y:S04]  /*33150*/  LDL R15, [R1+0xe3c] ;  /* 0x000e3c00010f7983 */ /* 0x000ea80000100800 */
[----:B--2---:R0:W-:Y:S01]  /*33160*/  STL [R1+0x15bc], R15 ;  /* 0x0015bc0f01007387 */ /* 0x0041e20000100800 */
[----:B------:R-:W2:Y:S03]  /*33170*/  LDL R14, [R1+0xb8] ;  /* 0x0000b800010e7983 */ /* 0x000ea60000100800 */
[----:B0-----:R-:W2:Y:S01]  /*33180*/  LDL R15, [R1+0xbc] ;  /* 0x0000bc00010f7983 */ /* 0x001ea20000100800 */
[----:B------:R-:W2:Y:S02]  /*33190*/  LDL.LU R16, [R1+0x40] ;  /* 0x0000400001107983 */ /* 0x000ea40000300800 */
[----:B------:R-:W2:Y:S02]  /*331a0*/  LDL.LU R17, [R1+0x44] ;  /* 0x0000440001117983 */ /* 0x000ea40000300800 */
[----:B------:R-:W2:Y:S01]  /*331b0*/  LDL.LU R18, [R1+0x48] ;  /* 0x0000480001127983 */ /* 0x000ea20000300800 */
[----:B------:R-:W2:Y:S01]  /*331c0*/  LDL.LU R19, [R1+0x4c] ;  /* 0x00004c0001137983 */ /* 0x000ea20000300800 */
[----:B---3--:R-:W-:Y:S03]  /*331d0*/  HMMA.16816.F32.BF16 R8, R20, R4, R8 ;  /* 0x000000041408723c */ /* 0x008fe60000041808 */
[----:B--2---:R-:W-:Y:S01]  /*331e0*/  STL.64 [R1+0x15d8], R18 ;  /* 0x0015d81201007387 */ /* 0x004fe20000100a00 */
[----:B------:R0:W-:Y:S03]  /*331f0*/  STL.64 [R1+0x15d0], R16 ;  /* 0x0015d01001007387 */ /* 0x0001e60000100a00 */
[----:B0-----:R-:W2:Y:S01]  /*33200*/  LDL.LU R16, [R1] ;  /* 0x0000000001107983 */ /* 0x001ea20000300800 */
[----:B------:R-:W2:Y:S02]  /*33210*/  LDL.LU R17, [R1+0x4] ;  /* 0x0000040001117983 */ /* 0x000ea40000300800 */
[----:B------:R-:W-:-:S02]  /*33220*/  IMAD.MOV.U32 R18, RZ, RZ, R2 ;  /* 0x000000ffff127224 */ /* 0x000fc400078e0002 */
[----:B------:R-:W-:Y:S01]  /*33230*/  IMAD.MOV.U32 R19, RZ, RZ, R3 ;  /* 0x000000ffff137224 */ /* 0x000fe200078e0003 */
[----:B------:R-:W3:Y:S01]  /*33240*/  LDL.LU R2, [R1+0x16fc] ;  /* 0x0016fc0001027983 */ /* 0x000ee20000300800 */
[----:B------:R-:W3:Y:S03]  /*33250*/  LDL.LU R3, [R1+0x16f8] ;  /* 0x0016f80001037983 */ /* 0x000ee60000300800 */
[----:B------:R0:W-:Y:S04]  /*33260*/  STL.64 [R1+0x15e8], R18 ;  /* 0x0015e81201007387 */ /* 0x0001e80000100a00 */
[----:B--2---:R-:W-:Y:S01]  /*33270*/  STL.64 [R1+0x15e0], R16 ;  /* 0x0015e01001007387 */ /* 0x004fe20000100a00 */
[----:B0-----:R-:W2:Y:S02]  /*33280*/  LDL R18, [R1+0xd8] ;  /* 0x0000d80001127983 */ /* 0x001ea40000100800 */
[----:B------:R-:W2:Y:S02]  /*33290*/  LDL R19, [R1+0xdc] ;  /* 0x0000dc0001137983 */ /* 0x000ea40000100800 */
[----:B------:R-:W-:Y:S01]  /*332a0*/  STL.64 [R1+0x2a0], R8 ;  /* 0x0002a00801007387 */ /* 0x000fe20000100a00 */
[----:B------:R0:W-:Y:S04]  /*332b0*/  STL.64 [R1+0x2a8], R10 ;  /* 0x0002a80a01007387 */ /* 0x0001e80000100a00 */
[----:B0-----:R-:W2:Y:S01]  /*332c0*/  LDL.LU.64 R10, [R1+0x16f0] ;  /* 0x0016f000010a7983 */ /* 0x001ea20000300a00 */
[----:B------:R-:W2:Y:S02]  /*332d0*/  LDL.LU.64 R8, [R1+0x16e8] ;  /* 0x0016e80001087983 */ /* 0x000ea40000300a00 */
[C---:B--2---:R-:W-:Y:S11]  /*332e0*/  HMMA.16816.F32.BF16 R8, R20.reuse, R12, R8 ;  /* 0x0000000c1408723c */ /* 0x044ff60000041808 */
[----:B------:R-:W-:Y:S11]  /*332f0*/  @!UPT UIADD3 URZ, URZ, URZ, URZ ;  /* 0x0000003f3f3ff290 */ /* 0x000ff6000fffe03f */
[----:B------:R-:W-:Y:S01]  /*33300*/  @!UPT UIADD3 URZ, URZ, URZ, URZ ;  /* 0x0000003f3f3ff290 */ /* 0x000fe2000fffe03f */
[----:B------:R0:W-:Y:S01]  /*33310*/  STL.64 [R1+0x280], R8 ;  /* 0x0002800801007387 */ /* 0x0001e20000100a00 */
[----:B------:R-:W-:Y:S03]  /*33320*/  STL.64 [R1+0x288], R10 ;  /* 0x0002880a01007387 */ /* 0x000fe60000100a00 */
[----:B0-----:R-:W2:Y:S01]  /*33330*/  LDL.LU.64 R8, [R1+0x16e0] ;  /* 0x0016e00001087983 */ /* 0x001ea20000300a00 */
[----:B------:R0:W-:Y:S02]  /*33340*/  STL.64 [R1+0x1678], R14 ;  /* 0x0016780e01007387 */ /* 0x0001e40000100a00 */
[----:B------:R-:W3:Y:S02]  /*33350*/  LDL.LU R12, [R1+0x120] ;  /* 0x00012000010c7983 */ /* 0x000ee40000300800 */
[----:B------:R-:W3:Y:S01]  /*33360*/  LDL.LU R13, [R1+0x124] ;  /* 0x00012400010d7983 */ /* 0x000ee20000300800 */
[----:B0-----:R-:W3:Y:S01]  /*33370*/  LDL.LU R14, [R1+0x128] ;  /* 0x00012800010e7983 */ /* 0x001ee20000300800 */
[----:B------:R-:W3:Y:S01]  /*33380*/  LDL.LU R15, [R1+0x12c] ;  /* 0x00012c00010f7983 */ /* 0x000ee20000300800 */
[C---:B--2---:R-:W-:Y:S02]  /*33390*/  HMMA.16816.F32.BF16 R8, R20.reuse, R8, R24 ;  /* 0x000000081408723c */ /* 0x044fe40000041818 */
[----:B------:R-:W2:Y:S01]  /*333a0*/  LDL.LU.64 R26, [R1+0x16d8] ;  /* 0x0016d800011a7983 */ /* 0x000ea20000300a00 */
[----:B------:R-:W2:Y:S11]  /*333b0*/  LDL.LU.64 R24, [R1+0x16d0] ;  /* 0x0016d00001187983 */ /* 0x000eb60000300a00 */
[----:B------:R-:W-:Y:S09]  /*333c0*/  @!UPT UIADD3 URZ, URZ, URZ, URZ ;  /* 0x0000003f3f3ff290 */ /* 0x000ff2000fffe03f */
[----:B------:R0:W-:Y:S01]  /*333d0*/  STL.64 [R1+0x270], R8 ;  /* 0x0002700801007387 */ /* 0x0001e20000100a00 */
[----:B------:R2:W-:Y:S03]  /*333e0*/  STL.64 [R1+0x278], R10 ;  /* 0x0002780a01007387 */ /* 0x0005e60000100a00 */
[----:B0-----:R-:W2:Y:S02]  /*333f0*/  LDL.LU.64 R8, [R1+0x16c8] ;  /* 0x0016c80001087983 */ /* 0x001ea40000300a00 */
        /* <DEDUP_REMOVED lines=15> */
[----:B--2---:R-:W-:Y:S01]  /*334f0*/  HMMA.16816.F32.BF16 R20, R20, R8, R24 ;  /* 0x000000081414723c */ /* 0x004fe20000041818 */
[----:B------:R-:W2:Y:S01]  /*33500*/  LDL.LU.64 R26, [R1+0x1688] ;  /* 0x00168800011a7983 */ /* 0x000ea20000300a00 */
[----:B------:R-:W2:Y:S02]  /*33510*/  LDL.LU.64 R24, [R1+0x1680] ;  /* 0x0016800001187983 */ /* 0x000ea40000300a00 */
[----:B------:R0:W-:Y:S02]  /*33520*/  STL.64 [R1+0x1628], R10 ;  /* 0x0016280a01007387 */ /* 0x0001e40000100a00 */
[----:B0-----:R-:W2:Y:S11]  /*33530*/  LDL.64 R10, [R1+0xf8] ;  /* 0x0000f800010a7983 */ /* 0x001eb60000100a00 */
[----:B------:R-:W-:Y:S06]  /*33540*/  @!UPT UIADD3 URZ, URZ, URZ, URZ ;  /* 0x0000003f3f3ff290 */ /* 0x000fec000fffe03f */
[----:B------:R-:W-:Y:S01]  /*33550*/  STL.64 [R1+0x240], R20 ;  /* 0x0002401401007387 */ /* 0x000fe20000100a00 */
[----:B------:R0:W-:Y:S03]  /*33560*/  STL.64 [R1+0x248], R22 ;  /* 0x0002481601007387 */ /* 0x0001e60000100a00 */
[----:B0-----:R-:W2:Y:S04]  /*33570*/  LDL R23, [R1+0x380] ;  /* 0x0003800001177983 */ /* 0x001ea80000100800 */
[----:B--2---:R0:W-:Y:S01]  /*33580*/  STL [R1+0x1670], R23 ;  /* 0x0016701701007387 */ /* 0x0041e20000100800 */
[----:B------:R-:W2:Y:S02]  /*33590*/  LDL.LU R20, [R1+0x130] ;  /* 0x0001300001147983 */ /* 0x000ea40000300800 */
[----:B------:R-:W2:Y:S02]  /*335a0*/  LDL.LU R21, [R1+0x134] ;  /* 0x0001340001157983 */ /* 0x000ea40000300800 */
[----:B------:R-:W2:Y:S01]  /*335b0*/  LDL.LU R22, [R1+0x138] ;  /* 0x0001380001167983 */ /* 0x000ea20000300800 */
[----:B0-----:R-:W2:Y:S01]  /*335c0*/  LDL.LU R23, [R1+0x13c] ;  /* 0x00013c0001177983 */ /* 0x001ea20000300800 */
[----:B------:R-:W-:-:S02]  /*335d0*/  IMAD.MOV.U32 R5, RZ, RZ, R10 ;  /* 0x000000ffff057224 */ /* 0x000fc400078e000a */
[----:B------:R-:W-:Y:S01]  /*335e0*/  IMAD.MOV.U32 R4, RZ, RZ, R11 ;  /* 0x000000ffff047224 */ /* 0x000fe200078e000b */
[C---:B--2---:R-:W-:Y:S11]  /*335f0*/  HMMA.16816.F32.BF16 R20, R24.reuse, R10, R20 ;  /* 0x0000000a1814723c */ /* 0x044ff60000041814 */
[----:B------:R-:W-:Y:S11]  /*33600*/  @!UPT UIADD3 URZ, URZ, URZ, URZ ;  /* 0x0000003f3f3ff290 */ /* 0x000ff6000fffe03f */
[----:B------:R-:W-:Y:S01]  /*33610*/  @!UPT UIADD3 URZ, URZ, URZ, URZ ;  /* 0x0000003f3f3ff290 */ /* 0x000fe2000fffe03f */
[----:B------:R-:W-:Y:S01]  /*33620*/  STL.64 [R1+0x230], R20 ;  /* 0x0002301401007387 */ /* 0x000fe20000100a00 */
[----:B------:R-:W-:Y:S02]  /*33630*/  STL.64 [R1+0x238], R22 ;  /* 0x0002381601007387 */ /* 0x000fe40000100a00 */
[----:B------:R-:W2:Y:S02]  /*33640*/  LDL R10, [R1+0x88] ;  /* 0x00008800010a7983 */ /* 0x000ea40000100800 */
[----:B------:R-:W2:Y:S02]  /*33650*/  LDL R11, [R1+0x8c] ;  /* 0x00008c00010b7983 */ /* 0x000ea40000100800 */
[----:B--2---:R3:W-:Y:S02]  /*33660*/  STL.64 [R1+0x1640], R10 ;  /* 0x0016400a01007387 */ /* 0x0047e40000100a00 */
[----:B---3--:R-:W-:Y:S02]  /*33670*/  HMMA.16816.F32.BF16 R8, R24, R18, R12 ;  /* 0x000000121808723c */ /* 0x008fe4000004180c */
[----:B------:R-:W-:Y:S11]  /*33680*/  STL.64 [R1+0x15f8], R18 ;  /* 0x0015f81201007387 */ /* 0x000ff60000100a00 */
[----:B------:R-:W-:Y:S10]  /*33690*/  @!UPT UIADD3 URZ, URZ, URZ, URZ ;  /* 0x0000003f3f3ff290 */ /* 0x000ff4000fffe03f */
[----:B------:R-:W-:Y:S01]  /*336a0*/  STL.64 [R1+0x220], R8 ;  /* 0x0002200801007387 */ /* 0x000fe20000100a00 */
[----:B------:R0:W-:Y:S02]  /*336b0*/  STL.64 [R1+0x228], R10 ;  /* 0x0002280a01007387 */ /* 0x0001e40000100a00 */
[----:B------:R-:W2:Y:S02]  /*336c0*/  LDL.LU R12, [R1+0x110] ;  /* 0x00011000010c7983 */ /* 0x000ea40000300800 */
[----:B------:R-:W2:Y:S01]  /*336d0*/  LDL.LU R13, [R1+0x114] ;  /* 0x00011400010d7983 */ /* 0x000ea20000300800 */
[----:B------:R-:W2:Y:S01]  /*336e0*/  LDL.LU R14, [R1+0x118] ;  /* 0x00011800010e7983 */ /* 0x000ea20000300800 */
[----:B------:R-:W2:Y:S03]  /*336f0*/  LDL.LU R15, [R1+0x11c] ;  /* 0x00011c00010f7983 */ /* 0x000ea60000300800 */
[----:B0-----:R-:W3:Y:S04]  /*33700*/  LDL R10, [R1+0x98] ;  /* 0x00009800010a7983 */ /* 0x001ee80000100800 */
[----:B------:R-:W3:Y:S01]  /*33710*/  LDL R11, [R1+0x9c] ;  /* 0x00009c00010b7983 */ /* 0x000ee20000100800 */
[----:B------:R-:W-:-:S02]  /*33720*/  IMAD.MOV.U32 R18, RZ, RZ, R5 ;  /* 0x000000ffff127224 */ /* 0x000fc400078e0005 */
[----:B------:R-:W-:Y:S01]  /*33730*/  IMAD.MOV.U32 R19, RZ, RZ, R4 ;  /* 0x000000ffff137224 */ /* 0x000fe200078e0004 */
[----:B---3--:R0:W-:Y:S01]  /*33740*/  STL.64 [R1+0x1658], R10 ;  /* 0x0016580a01007387 */ /* 0x0081e20000100a00 */
[----:B------:R-:W3:Y:S02]  /*33750*/  LDL.LU R8, [R1+0xe0] ;  /* 0x0000e00001087983 */ /* 0x000ee40000300800 */
[----:B------:R-:W3:Y:S01]  /*33760*/  LDL.LU R9, [R1+0xe4] ;  /* 0x0000e40001097983 */ /* 0x000ee20000300800 */
[----:B0-----:R-:W3:Y:S01]  /*33770*/  LDL.LU R10, [R1+0xe8] ;  /* 0x0000e800010a7983 */ /* 0x001ee20000300800 */
[----:B------:R-:W3:Y:S02]  /*33780*/  LDL.LU R11, [R1+0xec] ;  /* 0x0000ec00010b7983 */ /* 0x000ee40000300800 */
[----:B------:R-:W2:Y:S02]  /*33790*/  LDL.LU R20, [R1+0x100] ;  /* 0x0001000001147983 */ /* 0x000ea40000300800 */
[----:B------:R-:W2:Y:S01]  /*337a0*/  LDL.LU R21, [R1+0x104] ;  /* 0x0001040001157983 */ /* 0x000ea20000300800 */
[----:B------:R-:W2:Y:S01]  /*337b0*/  LDL.LU R22, [R1+0x108] ;  /* 0x0001080001167983 */ /* 0x000ea20000300800 */
[----:B------:R-:W2:Y:S02]  /*337c0*/  LDL.LU R23, [R1+0x10c] ;  /* 0x00010c0001177983 */ /* 0x000ea40000300800 */
[----:B------:R0:W-:Y:S02]  /*337d0*/  STL.64 [R1+0x1620], R18 ;  /* 0x0016201201007387 */ /* 0x0001e40000100a00 */
[----:B------:R-:W2:Y:S01]  /*337e0*/  LDL.LU R16, [R1+0x30] ;  /* 0x0000300001107983 */ /* 0x000ea20000300800 */
[----:B------:R-:W2:Y:S04]  /*337f0*/  LDL.LU R17, [R1+0x34] ;  /* 0x0000340001117983 */ /* 0x000ea80000300800 */
[----:B0-----:R-:W2:Y:S01]  /*33800*/  LDL.LU R18, [R1+0x38] ;  /* 0x0000380001127983 */ /* 0x001ea20000300800 */
[----:B------:R-:W2:Y:S03]  /*33810*/  LDL.LU R19, [R1+0x3c] ;  /* 0x00003c0001137983 */ /* 0x000ea60000300800 */
[----:B--2---:R-:W-:Y:S01]  /*33820*/  STL.64 [R1+0x1638], R18 ;  /* 0x0016381201007387 */ /* 0x004fe20000100a00 */
[----:B------:R0:W-:Y:S03]  /*33830*/  STL.64 [R1+0x1630], R16 ;  /* 0x0016301001007387 */ /* 0x0001e60000100a00 */
[----:B0-----:R-:W2:Y:S01]  /*33840*/  LDL.LU R16, [R1+0x50] ;  /* 0x0000500001107983 */ /* 0x001ea20000300800 */
[----:B------:R-:W2:Y:S02]  /*33850*/  LDL.LU R17, [R1+0x54] ;  /* 0x0000540001117983 */ /* 0x000ea40000300800 */
[----:B------:R-:W2:Y:S02]  /*33860*/  LDL.LU R18, [R1+0x58] ;  /* 0x0000580001127983 */ /* 0x000ea40000300800 */
[----:B------:R-:W2:Y:S01]  /*33870*/  LDL.LU R19, [R1+0x5c] ;  /* 0x00005c0001137983 */ /* 0x000ea20000300800 */
[C---:B------:R-:W-:Y:S01]  /*33880*/  HMMA.16816.F32.BF16 R12, R24.reuse, R6, R12 ;  /* 0x00000006180c723c */ /* 0x040fe2000004180c */
[----:B--2---:R-:W-:Y:S01]  /*33890*/  STL.64 [R1+0x1650], R18 ;  /* 0x0016501201007387 */ /* 0x004fe20000100a00 */
[----:B------:R0:W-:Y:S03]  /*338a0*/  STL.64 [R1+0x1648], R16 ;  /* 0x0016481001007387 */ /* 0x0001e60000100a00 */
[----:B0-----:R-:W2:Y:S01]  /*338b0*/  LDL.LU R16, [R1+0x60] ;  /* 0x0000600001107983 */ /* 0x001ea20000300800 */
[----:B------:R-:W2:Y:S02]  /*338c0*/  LDL.LU R17, [R1+0x64] ;  /* 0x0000640001117983 */ /* 0x000ea40000300800 */
[----:B------:R-:W2:Y:S02]  /*338d0*/  LDL.LU R18, [R1+0x68] ;  /* 0x0000680001127983 */ /* 0x000ea40000300800 */
[----:B------:R-:W2:Y:S02]  /*338e0*/  LDL.LU R19, [R1+0x6c] ;  /* 0x00006c0001137983 */ /* 0x000ea40000300800 */
[----:B--2---:R0:W-:Y:S01]  /*338f0*/  STL.64 [R1+0x1668], R18 ;  /* 0x0016681201007387 */ /* 0x0041e20000100a00 */
[----:B------:R-:W-:Y:S03]  /*33900*/  STL.64 [R1+0x1660], R16 ;  /* 0x0016601001007387 */ /* 0x000fe60000100a00 */
[----:B0-----:R-:W3:Y:S07]  /*33910*/  LDL.64 R18, [R1+0xa8] ;  /* 0x0000a80001127983 */ /* 0x001eee0000100a00 */
[----:B------:R-:W-:Y:S02]  /*33920*/  STL.64 [R1+0x210], R12 ;  /* 0x0002100c01007387 */ /* 0x000fe40000100a00 */
[----:B------:R0:W-:Y:S02]  /*33930*/  STL.64 [R1+0x218], R14 ;  /* 0x0002180e01007387 */ /* 0x0001e40000100a00 */
[----:B0-----:R-:W2:Y:S01]  /*33940*/  LDL.LU.64 R14, [R1+0x1678] ;  /* 0x00167800010e7983 */ /* 0x001ea20000300a00 */
[----:B------:R0:W-:Y:S02]  /*33950*/  STL.64 [R1+0x15f0], R6 ;  /* 0x0015f00601007387 */ /* 0x0001e40000100a00 */
[----:B------:R-:W4:Y:S02]  /*33960*/  LDL.LU R4, [R1+0x10] ;  /* 0x0000100001047983 */ /* 0x000f240000300800 */
[----:B------:R-:W4:Y:S01]  /*33970*/  LDL.LU R5, [R1+0x14] ;  /* 0x0000140001057983 */ /* 0x000f220000300800 */
[----:B0-----:R-:W4:Y:S01]  /*33980*/  LDL.LU R6, [R1+0x18] ;  /* 0x0000180001067983 */ /* 0x001f220000300800 */
[----:B------:R-:W4:Y:S01]  /*33990*/  LDL.LU R7, [R1+0x1c] ;  /* 0x00001c0001077983 */ /* 0x000f220000300800 */
[C---:B---3--:R-:W-:Y:S08]  /*339a0*/  HMMA.16816.F32.BF16 R8, R24.reuse, R18, R8 ;  /* 0x000000121808723c */ /* 0x048ff00000041808 */
[----:B--2---:R-:W-:Y:S01]  /*339b0*/  HMMA.16816.F32.BF16 R20, R24, R14, R20 ;  /* 0x0000000e1814723c */ /* 0x004fe20000041814 */
[----:B----4-:R-:W-:Y:S01]  /*339c0*/  STL.64 [R1+0x1608], R6 ;  /* 0x0016080601007387 */ /* 0x010fe20000100a00 */
[----:B------:R0:W-:Y:S03]  /*339d0*/  STL.64 [R1+0x1600], R4 ;  /* 0x0016000401007387 */ /* 0x0001e60000100a00 */
[----:B0-----:R-:W2:Y:S01]  /*339e0*/  LDL.LU R4, [R1+0x20] ;  /* 0x0000200001047983 */ /* 0x001ea20000300800 */
[----:B------:R-:W2:Y:S11]  /*339f0*/  LDL.LU R5, [R1+0x24] ;  /* 0x0000240001057983 */ /* 0x000eb60000300800 */
[----:B------:R-:W-:Y:S06]  /*33a00*/  @!UPT UIADD3 URZ, URZ, URZ, URZ ;  /* 0x0000003f3f3ff290 */ /* 0x000fec000fffe03f */
[----:B------:R0:W-:Y:S02]  /*33a10*/  STL.64 [R1+0x200], R20 ;  /* 0x0002001401007387 */ /* 0x0001e40000100a00 */
[----:B------:R1:W-:Y:S02]  /*33a20*/  STL.64 [R1+0x208], R22 ;  /* 0x0002081601007387 */ /* 0x0003e40000100a00 */
[----:B------:R-:W-:Y:S02]  /*33a30*/  IMAD.MOV.U32 R6, RZ, RZ, R3 ;  /* 0x000000ffff067224 */ /* 0x000fe400078e0003 */
[----:B------:R-:W-:Y:S02]  /*33a40*/  IMAD.MOV.U32 R7, RZ, RZ, R2 ;  /* 0x000000ffff077224 */ /* 0x000fe400078e0002 */
[----:B------:R-:W-:Y:S02]  /*33a50*/  IMAD.MOV.U32 R3, RZ, RZ, R10 ;  /* 0x000000ffff037224 */ /* 0x000fe400078e000a */
[----:B------:R-:W-:-:S02]  /*33a60*/  IMAD.MOV.U32 R2, RZ, RZ, R11 ;  /* 0x000000ffff027224 */ /* 0x000fc400078e000b */
[----:B0-----:R-:W-:Y:S01]  /*33a70*/  IMAD.MOV.U32 R21, RZ, RZ, R18 ;  /* 0x000000ffff157224 */ /* 0x001fe200078e0012 */
[----:B-1----:R-:W3:Y:S01]  /*33a80*/  LDL.LU R23, [R1+0x1670] ;  /* 0x0016700001177983 */ /* 0x002ee20000300800 */
[----:B------:R-:W-:Y:S02]  /*33a90*/  IMAD.MOV.U32 R20, RZ, RZ, R19 ;  /* 0x000000ffff147224 */ /* 0x000fe400078e0013 */
[----:B------:R-:W4:Y:S02]  /*33aa0*/  LDL.LU.64 R18, [R1+0x1668] ;  /* 0x0016680001127983 */ /* 0x000f240000300a00 */
[----:B------:R-:W4:Y:S01]  /*33ab0*/  LDL.LU.64 R16, [R1+0x1660] ;  /* 0x0016600001107983 */ /* 0x000f220000300a00 */
[----:B------:R4:W-:Y:S01]  /*33ac0*/  STL.64 [R1+0x1f0], R8 ;  /* 0x0001f00801007387 */ /* 0x0009e20000100a00 */
[----:B------:R-:W4:Y:S02]  /*33ad0*/  LDL.LU.64 R10, [R1+0x1658] ;  /* 0x00165800010a7983 */ /* 0x000f240000300a00 */
[----:B------:R-:W-:Y:S02]  /*33ae0*/  STL [R1+0x146c], R2 ;  /* 0x00146c0201007387 */ /* 0x000fe40000100800 */
[----:B------:R-:W-:Y:S01]  /*33af0*/  STL [R1+0x1468], R3 ;  /* 0x0014680301007387 */ /* 0x000fe20000100800 */
[C---:B----4-:R-:W-:Y:S01]  /*33b00*/  HMMA.16816.F32.BF16 R8, R24.reuse, R10, R16 ;  /* 0x0000000a1808723c */ /* 0x050fe20000041810 */
[----:B------:R-:W4:Y:S01]  /*33b10*/  LDL.LU.64 R18, [R1+0x1650] ;  /* 0x0016500001127983 */ /* 0x000f220000300a00 */
[----:B------:R-:W4:Y:S11]  /*33b20*/  LDL.LU.64 R16, [R1+0x1648] ;  /* 0x0016480001107983 */ /* 0x000f360000300a00 */
[----:B------:R-:W-:Y:S10]  /*33b30*/  @!UPT UIADD3 URZ, URZ, URZ, URZ ;  /* 0x0000003f3f3ff290 */ /* 0x000ff4000fffe03f */
[----:B------:R-:W-:Y:S01]  /*33b40*/  STL.64 [R1+0x1e0], R8 ;  /* 0x0001e00801007387 */ /* 0x000fe20000100a00 */
[----:B------:R0:W-:Y:S03]  /*33b50*/  STL.64 [R1+0x1e8], R10 ;  /* 0x0001e80a01007387 */ /* 0x0001e60000100a00 */
[----:B0-----:R-:W4:Y:S02]  /*33b60*/  LDL.LU.64 R10, [R1+0x1640] ;  /* 0x00164000010a7983 */ /* 0x001f240000300a00 */
[C---:B----4-:R-:W-:Y:S02]  /*33b70*/  HMMA.16816.F32.BF16 R8, R24.reuse, R10, R16 ;  /* 0x0000000a1808723c */ /* 0x050fe40000041810 */
[----:B------:R-:W4:Y:S01]  /*33b80*/  LDL.LU.64 R18, [R1+0x1638] ;  /* 0x0016380001127983 */ /* 0x000f220000300a00 */
[----:B------:R-:W4:Y:S11]  /*33b90*/  LDL.LU.64 R16, [R1+0x1630] ;  /* 0x0016300001107983 */ /* 0x000f360000300a00 */
[----:B------:R-:W-:Y:S09]  /*33ba0*/  @!UPT UIADD3 URZ, URZ, URZ, URZ ;  /* 0x0000003f3f3ff290 */ /* 0x000ff2000fffe03f */
[----:B------:R-:W-:Y:S01]  /*33bb0*/  STL.64 [R1+0x1d0], R8 ;  /* 0x0001d00801007387 */ /* 0x000fe20000100a00 */
[----:B------:R0:W-:Y:S03]  /*33bc0*/  STL.64 [R1+0x1d8], R10 ;  /* 0x0001d80a01007387 */ /* 0x0001e60000100a00 */
[----:B0-----:R-:W4:Y:S02]  /*33bd0*/  LDL.LU.64 R10, [R1+0x1628] ;  /* 0x00162800010a7983 */ /* 0x001f240000300a00 */
[----:B----4-:R-:W-:Y:S02]  /*33be0*/  HMMA.16816.F32.BF16 R24, R24, R10, R16 ;  /* 0x0000000a1818723c */ /* 0x010fe40000041810 */
[----:B------:R-:W2:Y:S01]  /*33bf0*/  LDL.LU.64 R18, [R1+0x1620] ;  /* 0x0016200001127983 */ /* 0x000ea20000300a00 */
[----:B------:R-:W2:Y:S02]  /*33c00*/  LDL.LU.64 R10, [R1+0x1618] ;  /* 0x00161800010a7983 */ /* 0x000ea40000300a00 */
[----:B------:R-:W2:Y:S11]  /*33c10*/  LDL.LU.64 R8, [R1+0x1610] ;  /* 0x0016100001087983 */ /* 0x000eb60000300a00 */
[----:B------:R-:W-:Y:S07]  /*33c20*/  @!UPT UIADD3 URZ, URZ, URZ, URZ ;  /* 0x0000003f3f3ff290 */ /* 0x000fee000fffe03f */
[----:B------:R-:W-:Y:S01]  /*33c30*/  STL.64 [R1+0x1b0], R24 ;  /* 0x0001b01801007387 */ /* 0x000fe20000100a00 */
[----:B------:R0:W-:Y:S03]  /*33c40*/  STL.64 [R1+0x1b8], R26 ;  /* 0x0001b81a01007387 */ /* 0x0001e60000100a00 */
[----:B0-----:R-:W4:Y:S01]  /*33c50*/  LDL R26, [R1+0x384] ;  /* 0x00038400011a7983 */ /* 0x001f220000100800 */
[C---:B--2---:R-:W-:Y:S03]  /*33c60*/  HMMA.16816.F32.BF16 R16, R8.reuse, R18, R4 ;  /* 0x000000120810723c */ /* 0x044fe60000041804 */
[----:B------:R-:W2:Y:S01]  /*33c70*/  LDL.LU.64 R6, [R1+0x1608] ;  /* 0x0016080001067983 */ /* 0x000ea20000300a00 */
[----:B------:R-:W2:Y:S11]  /*33c80*/  LDL.LU.64 R4, [R1+0x1600] ;  /* 0x0016000001047983 */ /* 0x000eb60000300a00 */
[----:B------:R-:W-:Y:S08]  /*33c90*/  @!UPT UIADD3 URZ, URZ, URZ, URZ ;  /* 0x0000003f3f3ff290 */ /* 0x000ff0000fffe03f */
        /* <DEDUP_REMOVED lines=17> */
[----:B------:R-:W2:Y:S02]  /*33db0*/  LDL.LU.64 R4, [R1+0x15c0] ;  /* 0x0015c00001047983 */ /* 0x000ea40000300a00 */
[----:B--2---:R-:W-:Y:S01]  /*33dc0*/  HMMA.16816.F32.BF16 R4, R8, R14, R4 ;  /* 0x0000000e0804723c */ /* 0x004fe20000041804 */
[----:B------:R-:W2:Y:S11]  /*33dd0*/  LDL.LU R15, [R1+0x15bc] ;  /* 0x0015bc00010f7983 */ /* 0x000eb60000300800 */
[----:B------:R-:W-:Y:S11]  /*33de0*/  @!UPT UIADD3 URZ, URZ, URZ, URZ ;  /* 0x0000003f3f3ff290 */ /* 0x000ff6000fffe03f */
[----:B------:R-:W-:Y:S01]  /*33df0*/  STL.64 [R1+0x160], R4 ;  /* 0x0001600401007387 */ /* 0x000fe20000100a00 */
[----:B------:R0:W-:Y:S03]  /*33e00*/  STL.64 [R1+0x168], R6 ;  /* 0x0001680601007387 */ /* 0x0001e60000100a00 */
[----:B0-----:R-:W3:Y:S04]  /*33e10*/  LDL.LU.64 R6, [R1+0x98] ;  /* 0x0000980001067983 */ /* 0x001ee80000300a00 */
[----:B--2---:R-:W0:Y:S04]  /*33e20*/  LDSM.16.MT88.4 R12, [R15+0x12800] ;  /* 0x012800000f0c783b */ /* 0x004e280000004200 */
[----:B0-----:R0:W-:Y:S01]  /*33e30*/  STL.64 [R1+0x15b0], R14 ;  /* 0x0015b00e01007387 */ /* 0x0011e20000100a00 */
[----:B------:R1:W-:Y:S02]  /*33e40*/  STL.64 [R1+0x15a8], R12 ;  /* 0x0015a80c01007387 */ /* 0x0003e40000100a00 */
[----:B0-----:R-:W-:-:S02]  /*33e50*/  IMAD.MOV.U32 R14, RZ, RZ, R21 ;  /* 0x000000ffff0e7224 */ /* 0x001fc400078e0015 */
[----:B------:R-:W-:Y:S02]  /*33e60*/  IMAD.MOV.U32 R15, RZ, RZ, R20 ;  /* 0x000000ffff0f7224 */ /* 0x000fe400078e0014 */
[----:B---3--:R-:W-:Y:S05]  /*33e70*/  LDSM.16.MT88.4 R20, [R23+0x13000] ;  /* 0x013000001714783b */ /* 0x008fea0000004200 */
[----:B-1----:R-:W-:Y:S01]  /*33e80*/  HMMA.16816.F32.BF16 R12, R8, R14, R16 ;  /* 0x0000000e080c723c */ /* 0x002fe20000041810 */
[----:B------:R-:W2:Y:S04]  /*33e90*/  LDL.LU R19, [R1+0x15b8] ;  /* 0x0015b80001137983 */ /* 0x000ea80000300800 */
[----:B--2---:R-:W0:Y:S04]  /*33ea0*/  LDSM.16.MT88.4 R16, [R19+0x12800] ;  /* 0x012800001310783b */ /* 0x004e280000004200 */
[----:B0-----:R-:W-:Y:S11]  /*33eb0*/  STL.64 [R1+0x1538], R18 ;  /* 0x0015381201007387 */ /* 0x001ff60000100a00 */
[----:B------:R-:W-:Y:S03]  /*33ec0*/  @!UPT UIADD3 URZ, URZ, URZ, URZ ;  /* 0x0000003f3f3ff290 */ /* 0x000fe6000fffe03f */
[----:B------:R-:W-:Y:S02]  /*33ed0*/  STL.64 [R1+0x150], R12 ;  /* 0x0001500c01007387 */ /* 0x000fe40000100a00 */
[----:B------:R-:W-:Y:S02]  /*33ee0*/  STL.64 [R1+0x158], R14 ;  /* 0x0001580e01007387 */ /* 0x000fe40000100a00 */
[----:B------:R0:W-:Y:S02]  /*33ef0*/  STL.64 [R1+0x1530], R16 ;  /* 0x0015301001007387 */ /* 0x0001e40000100a00 */
[----:B0-----:R-:W2:Y:S01]  /*33f00*/  LDL.LU R16, [R1+0x1c0] ;  /* 0x0001c00001107983 */ /* 0x001ea20000300800 */
[----:B------:R-:W2:Y:S02]  /*33f10*/  LDL.LU R17, [R1+0x1c4] ;  /* 0x0001c40001117983 */ /* 0x000ea40000300800 */
[----:B------:R-:W2:Y:S02]  /*33f20*/  LDL.LU R18, [R1+0x1c8] ;  /* 0x0001c80001127983 */ /* 0x000ea40000300800 */
[----:B------:R-:W2:Y:S01]  /*33f30*/  LDL.LU R19, [R1+0x1cc] ;  /* 0x0001cc0001137983 */ /* 0x000ea20000300800 */
[----:B------:R-:W3:Y:S01]  /*33f40*/  LDL.LU R12, [R1+0x300] ;  /* 0x00030000010c7983 */ /* 0x000ee20000300800 */
[----:B------:R-:W-:Y:S02]  /*33f50*/  STL [R1+0x147c], R20 ;  /* 0x00147c1401007387 */ /* 0x000fe40000100800 */
[----:B------:R-:W-:Y:S02]  /*33f60*/  STL [R1+0x1478], R21 ;  /* 0x0014781501007387 */ /* 0x000fe40000100800 */
[----:B------:R-:W-:Y:S01]  /*33f70*/  STL [R1+0x1474], R22 ;  /* 0x0014741601007387 */ /* 0x000fe20000100800 */
[----:B------:R-:W-:Y:S02]  /*33f80*/  STL [R1+0x1470], R23 ;  /* 0x0014701701007387 */ /* 0x000fe40000100800 */
[----:B----4-:R-:W0:Y:S02]  /*33f90*/  LDSM.16.M88.4 R20, [R26+0x80] ;  /* 0x000080001a14783b */ /* 0x010e240000000200 */
[----:B0-----:R-:W-:Y:S02]  /*33fa0*/  STL.64 [R1+0x60], R20 ;  /* 0x0000601401007387 */ /* 0x001fe40000100a00 */
[----:B------:R2:W-:Y:S02]  /*33fb0*/  STL.64 [R1+0x68], R22 ;  /* 0x0000681601007387 */ /* 0x0005e40000100a00 */
[----:B------:R-:W-:-:S02]  /*33fc0*/  IMAD.MOV.U32 R13, RZ, RZ, R29 ;  /* 0x000000ffff0d7224 */ /* 0x000fc400078e001d */
[----:B------:R-:W-:Y:S02]  /*33fd0*/  IMAD.MOV.U32 R14, RZ, RZ, R28 ;  /* 0x000000ffff0e7224 */ /* 0x000fe400078e001c */
[----:B------:R-:W-:Y:S01]  /*33fe0*/  IMAD.MOV.U32 R15, RZ, RZ, R0 ;  /* 0x000000ffff0f7224 */ /* 0x000fe200078e0000 */
[----:B--2---:R-:W-:Y:S07]  /*33ff0*/  HMMA.16816.F32.BF16 R20, R8, R6, R16 ;  /* 0x000000060814723c */ /* 0x004fee0000041810 */
[----:B------:R-:W-:-:S02]  /*34000*/  IMAD.MOV.U32 R17, RZ, RZ, R6 ;  /* 0x000000ffff117224 */ /* 0x000fc400078e0006 */
[----:B------:R-:W-:Y:S02]  /*34010*/  IMAD.MOV.U32 R16, RZ, RZ, R7 ;  /* 0x000000ffff107224 */ /* 0x000fe400078e0007 */
[----:B------:R-:W-:Y:S11]  /*34020*/  LDSM.16.M88.4 R4, [R26+0x4080] ;  /* 0x004080001a04783b */ /* 0x000ff60000000200 */
[----:B------:R-:W-:Y:S01]  /*34030*/  @!UPT UIADD3 URZ, URZ, URZ, URZ ;  /* 0x0000003f3f3ff290 */ /* 0x000fe2000fffe03f */
[----:B------:R-:W-:Y:S01]  /*34040*/  STL.64 [R1+0x140], R20 ;  /* 0x0001401401007387 */ /* 0x000fe20000100a00 */
[----:B------:R-:W-:Y:S02]  /*34050*/  STL.64 [R1+0x148], R22 ;  /* 0x0001481601007387 */ /* 0x000fe40000100a00 */
[----:B------:R-:W0:Y:S02]  /*34060*/  LDSM.16.M88.4 R20, [R26+0x2080] ;  /* 0x002080001a14783b */ /* 0x000e240000000200 */
[----:B0-----:R-:W-:Y:S02]  /*34070*/  STL.64 [R1+0x50], R20 ;  /* 0x0000501401007387 */ /* 0x001fe40000100a00 */
[----:B------:R-:W-:Y:S02]  /*34080*/  STL.64 [R1+0x58], R22 ;  /* 0x0000581601007387 */ /* 0x000fe40000100a00 */
[----:B------:R-:W0:Y:S04]  /*34090*/  LDSM.16.M88.4 R20, [R26+0x6080] ;  /* 0x006080001a14783b */ /* 0x000e280000000200 */
[----:B------:R-:W-:Y:S01]  /*340a0*/  STL.64 [R1+0x40], R4 ;  /* 0x0000400401007387 */ /* 0x000fe20000100a00 */
[----:B------:R-:W-:Y:S02]  /*340b0*/  STL.64 [R1+0x48], R6 ;  /* 0x0000480601007387 */ /* 0x000fe40000100a00 */
[----:B------:R-:W1:Y:S02]  /*340c0*/  LDSM.16.M88.4 R4, [R26+0x8080] ;  /* 0x008080001a04783b */ /* 0x000e640000000200 */
[----:B0-----:R-:W-:Y:S02]  /*340d0*/  STL.64 [R1+0x30], R20 ;  /* 0x0000301401007387 */ /* 0x001fe40000100a00 */
[----:B------:R-:W-:Y:S02]  /*340e0*/  STL.64 [R1+0x38], R22 ;  /* 0x0000381601007387 */ /* 0x000fe40000100a00 */
[----:B-1----:R-:W-:Y:S02]  /*340f0*/  STL.64 [R1+0x20], R4 ;  /* 0x0000200401007387 */ /* 0x002fe40000100a00 */
[----:B------:R-:W-:Y:S01]  /*34100*/  IMAD.MOV.U32 R29, RZ, RZ, R6 ;  /* 0x000000ffff1d7224 */ /* 0x000fe200078e0006 */
[----:B------:R-:W-:Y:S01]  /*34110*/  STL.64 [R1+0x28], R6 ;  /* 0x0000280601007387 */ /* 0x000fe20000100a00 */
[----:B------:R-:W-:-:S02]  /*34120*/  IMAD.MOV.U32 R28, RZ, RZ, R7 ;  /* 0x000000ffff1c7224 */ /* 0x000fc400078e0007 */
[----:B------:R-:W0:Y:S03]  /*34130*/  LDSM.16.M88.4 R4, [R26+0xa080] ;  /* 0x00a080001a04783b */ /* 0x000e260000000200 */
[----:B------:R-:W-:Y:S01]  /*34140*/  STL [R1+0x11ec], R28 ;  /* 0x0011ec1c01007387 */ /* 0x000fe20000100800 */
[----:B------:R-:W-:Y:S03]  /*34150*/  STL [R1+0x11e8], R29 ;  /* 0x0011e81d01007387 */ /* 0x000fe60000100800 */
[----:B0-----:R-:W-:Y:S01]  /*34160*/  STL.64 [R1+0x10], R4 ;  /* 0x0000100401007387 */ /* 0x001fe20000100a00 */
[----:B------:R-:W-:Y:S02]  /*34170*/  IMAD.MOV.U32 R2, RZ, RZ, R4 ;  /* 0x000000ffff027224 */ /* 0x000fe400078e0004 */
[----:B------:R-:W-:Y:S02]  /*34180*/  STL.64 [R1+0x18], R6 ;  /* 0x0000180601007387 */ /* 0x000fe40000100a00 */
[----:B------:R-:W-:Y:S01]  /*34190*/  IMAD.MOV.U32 R3, RZ, RZ, R5 ;  /* 0x000000ffff037224 */ /* 0x000fe200078e0005 */
[----:B------:R-:W2:Y:S04]  /*341a0*/  LDL R27, [R1+0xe40] ;  /* 0x000e4000011b7983 */ /* 0x000ea80000100800 */
[----:B------:R-:W0:Y:S04]  /*341b0*/  LDSM.16.M88.4 R4, [R26+0xc080] ;  /* 0x00c080001a04783b */ /* 0x000e280000000200 */
[----:B0-----:R-:W-:Y:S01]  /*341c0*/  STL.64 [R1], R4 ;  /* 0x0000000401007387 */ /* 0x001fe20000100a00 */
[----:B------:R-:W-:Y:S02]  /*341d0*/  STL [R1+0x8], R6 ;  /* 0x0000080601007387 */ /* 0x000fe40000100800 */
[----:B------:R-:W-:-:S02]  /*341e0*/  IMAD.MOV.U32 R0, RZ, RZ, R7 ;  /* 0x000000ffff007224 */ /* 0x000fc400078e0007 */
[----:B------:R-:W0:Y:S04]  /*341f0*/  LDSM.16.M88.4 R4, [R26+0xe080] ;  /* 0x00e080001a04783b */ /* 0x000e280000000200 */
[----:B------:R-:W-:Y:S01]  /*34200*/  STL [R1+0x12b8], R0 ;  /* 0x0012b80001007387 */ /* 0x000fe20000100800 */
[----:B------:R-:W4:Y:S03]  /*34210*/  LDL R19, [R1+0xe3c] ;  /* 0x000e3c0001137983 */ /* 0x000f260000100800 */
[----:B0-----:R0:W-:Y:S01]  /*34220*/  STL [R1+0x12c0], R6 ;  /* 0x0012c00601007387 */ /* 0x0011e20000100800 */
[----:B------:R1:W-:Y:S02]  /*34230*/  STL [R1+0x12bc], R7 ;  /* 0x0012bc0701007387 */ /* 0x0003e40000100800 */
[----:B------:R2:W-:Y:S01]  /*34240*/  STL.64 [R1+0x1480], R4 ;  /* 0x0014800401007387 */ /* 0x0005e20000100a00 */
[----:B0-----:R-:W3:Y:S01]  /*34250*/  LDL.LU R6, [R1+0x88] ;  /* 0x0000880001067983 */ /* 0x001ee20000300800 */
[----:B-1----:R-:W3:Y:S03]  /*34260*/  LDL.LU R7, [R1+0x8c] ;  /* 0x00008c0001077983 */ /* 0x002ee60000300800 */
[----:B--2---:R-:W0:Y:S01]  /*34270*/  LDSM.16.MT88.4 R24, [R27+0x13000] ;  /* 0x013000001b18783b */ /* 0x004e220000004200 */
[----:B---3--:R-:W-:Y:S11]  /*34280*/  HMMA.16816.F32.BF16 R12, R8, R6, R12 ;  /* 0x00000006080c723c */ /* 0x008ff6000004180c */
[----:B------:R-:W-:Y:S11]  /*34290*/  @!UPT UIADD3 URZ, URZ, URZ, URZ ;  /* 0x0000003f3f3ff290 */ /* 0x000ff6000fffe03f */
[----:B------:R-:W-:Y:S02]  /*342a0*/  @!UPT UIADD3 URZ, URZ, URZ, URZ ;  /* 0x0000003f3f3ff290 */ /* 0x000fe4000fffe03f */
[----:B------:R-:W-:Y:S02]  /*342b0*/  IMAD.MOV.U32 R22, RZ, RZ, R14 ;  /* 0x000000ffff167224 */ /* 0x000fe400078e000e */
[----:B------:R-:W-:Y:S02]  /*342c0*/  IMAD.MOV.U32 R23, RZ, RZ, R15 ;  /* 0x000000ffff177224 */ /* 0x000fe400078e000f */
[----:B------:R-:W-:Y:S02]  /*342d0*/  IMAD.MOV.U32 R20, RZ, RZ, R12 ;  /* 0x000000ffff147224 */ /* 0x000fe400078e000c */
[----:B------:R-:W-:Y:S01]  /*342e0*/  IMAD.MOV.U32 R21, RZ, RZ, R13 ;  /* 0x000000ffff157224 */ /* 0x000fe200078e000d */
[----:B------:R-:W2:Y:S01]  /*342f0*/  LDL.LU.64 R14, [R1+0x15b0] ;  /* 0x0015b000010e7983 */ /* 0x000ea20000300a00 */
[----:B------:R-:W2:Y:S02]  /*34300*/  LDL.LU.64 R12, [R1+0x15a8] ;  /* 0x0015a800010c7983 */ /* 0x000ea40000300a00 */
[----:B------:R1:W-:Y:S02]  /*34310*/  STL.64 [R1+0x15a0], R6 ;  /* 0x0015a00601007387 */ /* 0x0003e40000100a00 */
[----:B------:R-:W3:Y:S01]  /*34320*/  LDL.LU R4, [R1+0x2f0] ;  /* 0x0002f00001047983 */ /* 0x000ee20000300800 */
[----:B------:R-:W3:Y:S04]  /*34330*/  LDL.LU R5, [R1+0x2f4] ;  /* 0x0002f40001057983 */ /* 0x000ee80000300800 */
[----:B-1----:R-:W3:Y:S01]  /*34340*/  LDL.LU R6, [R1+0x2f8] ;  /* 0x0002f80001067983 */ /* 0x002ee20000300800 */
[----:B------:R-:W3:Y:S02]  /*34350*/  LDL.LU R7, [R1+0x2fc] ;  /* 0x0002fc0001077983 */ /* 0x000ee40000300800 */
[----:B------:R-:W-:Y:S02]  /*34360*/  STL.64 [R1+0x1490], R22 ;  /* 0x0014901601007387 */ /* 0x000fe40000100a00 */
[----:B------:R1:W-:Y:S02]  /*34370*/  STL.64 [R1+0x1488], R20 ;  /* 0x0014881401007387 */ /* 0x0003e40000100a00 */
[----:B-1----:R-:W2:Y:S01]  /*34380*/  LDL.LU R20, [R1+0x250] ;  /* 0x0002500001147983 */ /* 0x002ea20000300800 */
[----:B------:R-:W2:Y:S02]  /*34390*/  LDL.LU R21, [R1+0x254] ;  /* 0x0002540001157983 */ /* 0x000ea40000300800 */
[----:B------:R-:W2:Y:S02]  /*343a0*/  LDL.LU R22, [R1+0x258] ;  /* 0x0002580001167983 */ /* 0x000ea40000300800 */
[----:B------:R-:W2:Y:S02]  /*343b0*/  LDL.LU R23, [R1+0x25c] ;  /* 0x00025c0001177983 */ /* 0x000ea40000300800 */
[----:B--2---:R1:W-:Y:S01]  /*343c0*/  STL.64 [R1+0x14a0], R22 ;  /* 0x0014a01601007387 */ /* 0x0043e20000100a00 */
[----:B------:R-:W-:Y:S02]  /*343d0*/  STL.64 [R1+0x1498], R20 ;  /* 0x0014981401007387 */ /* 0x000fe40000100a00 */
[----:B-1----:R-:W-:-:S02]  /*343e0*/  IMAD.MOV.U32 R22, RZ, RZ, R17 ;  /* 0x000000ffff167224 */ /* 0x002fc400078e0011 */
[----:B------:R-:W-:-:S05]  /*343f0*/  IMAD.MOV.U32 R23, RZ, RZ, R16 ;  /* 0x000000ffff177224 */ /* 0x000fca00078e0010 */
[----:B------:R-:W-:Y:S01]  /*34400*/  STL.64 [R1+0x1578], R22 ;  /* 0x0015781601007387 */ /* 0x000fe20000100a00 */
[----:B0-----:R0:W-:Y:S02]  /*34410*/  STL.64 [R1+0x13e8], R26 ;  /* 0x0013e81a01007387 */ /* 0x0011e40000100a00 */
[----:B------:R-:W-:Y:S01]  /*34420*/  STL.64 [R1+0x13e0], R24 ;  /* 0x0013e01801007387 */ /* 0x000fe20000100a00 */
[----:B0-----:R-:W3:Y:S01]  /*34430*/  LDL.LU R26, [R1+0x78] ;  /* 0x00007800011a7983 */ /* 0x001ee20000300800 */
[----:B------:R-:W3:Y:S02]  /*34440*/  LDL.LU R27, [R1+0x7c] ;  /* 0x00007c00011b7983 */ /* 0x000ee40000300800 */
[----:B---3--:R-:W-:Y:S01]  /*34450*/  HMMA.16816.F32.BF16 R4, R8, R26, R4 ;  /* 0x0000001a0804723c */ /* 0x008fe20000041804 */
[----:B----4-:R0:W1:Y:S11]  /*34460*/  LDSM.16.MT88.4 R8, [R19+0x13000] ;  /* 0x013000001308783b */ /* 0x0100760000004200 */
[----:B------:R-:W-:Y:S11]  /*34470*/  @!UPT UIADD3 URZ, URZ, URZ, URZ ;  /* 0x0000003f3f3ff290 */ /* 0x000ff6000fffe03f */
[----:B------:R-:W-:Y:S01]  /*34480*/  STL.64 [R1+0x120], R4 ;  /* 0x0001200401007387 */ /* 0x000fe20000100a00 */
[----:B------:R2:W-:Y:S02]  /*34490*/  STL.64 [R1+0x1540], R26 ;  /* 0x0015401a01007387 */ /* 0x0005e40000100a00 */
[----:B------:R-:W3:Y:S02]  /*344a0*/  LDL.LU R16, [R1+0x310] ;  /* 0x0003100001107983 */ /* 0x000ee40000300800 */
[----:B------:R-:W3:Y:S01]  /*344b0*/  LDL.LU R17, [R1+0x314] ;  /* 0x0003140001117983 */ /* 0x000ee20000300800 */
[----:B------:R-:W4:Y:S01]  /*344c0*/  LDL.LU R18, [R1+0x318] ;  /* 0x0003180001127983 */ /* 0x000f220000300800 */
[----:B0-----:R-:W4:Y:S02]  /*344d0*/  LDL.LU R19, [R1+0x31c] ;  /* 0x00031c0001137983 */ /* 0x001f240000300800 */
[----:B------:R-:W3:Y:S02]  /*344e0*/  LDL.LU R24, [R1+0x320] ;  /* 0x0003200001187983 */ /* 0x000ee40000300800 */
[----:B------:R-:W3:Y:S01]  /*344f0*/  LDL.LU R25, [R1+0x324] ;  /* 0x0003240001197983 */ /* 0x000ee20000300800 */
[----:B--2---:R-:W2:Y:S01]  /*34500*/  LDL.LU R26, [R1+0x328] ;  /* 0x00032800011a7983 */ /* 0x004ea20000300800 */
[----:B------:R-:W2:Y:S02]  /*34510*/  LDL.LU R27, [R1+0x32c] ;  /* 0x00032c00011b7983 */ /* 0x000ea40000300800 */
[----:B------:R-:W2:Y:S02]  /*34520*/  LDL.LU R20, [R1+0x330] ;  /* 0x0003300001147983 */ /* 0x000ea40000300800 */
[----:B------:R-:W2:Y:S01]  /*34530*/  LDL.LU R21, [R1+0x334] ;  /* 0x0003340001157983 */ /* 0x000ea20000300800 */
[----:B------:R-:W2:Y:S01]  /*34540*/  LDL.LU R22, [R1+0x338] ;  /* 0x0003380001167983 */ /* 0x000ea20000300800 */
[----:B------:R-:W2:Y:S02]  /*34550*/  LDL.LU R23, [R1+0x33c] ;  /* 0x00033c0001177983 */ /* 0x000ea40000300800 */
[----:B------:R-:W3:Y:S02]  /*34560*/  LDL.LU R4, [R1+0x350] ;  /* 0x0003500001047983 */ /* 0x000ee40000300800 */
[----:B------:R-:W-:Y:S01]  /*34570*/  IMAD.MOV.U32 R29, RZ, RZ, R6 ;  /* 0x000000ffff1d7224 */ /* 0x000fe200078e0006 */
[----:B------:R-:W3:Y:S01]  /*34580*/  LDL.LU R5, [R1+0x354] ;  /* 0x0003540001057983 */ /* 0x000ee20000300800 */
[----:B------:R-:W-:-:S02]  /*34590*/  IMAD.MOV.U32 R28, RZ, RZ, R7 ;  /* 0x000000ffff1c7224 */ /* 0x000fc400078e0007 */
[----:B------:R-:W3:Y:S02]  /*345a0*/  LDL.LU R6, [R1+0x358] ;  /* 0x0003580001067983 */ /* 0x000ee40000300800 */
[----:B------:R-:W3:Y:S01]  /*345b0*/  LDL.LU R7, [R1+0x35c] ;  /* 0x00035c0001077983 */ /* 0x000ee20000300800 */
[----:B--2---:R0:W-:Y:S01]  /*345c0*/  STL.64 [R1+0x1588], R22 ;  /* 0x0015881601007387 */ /* 0x0041e20000100a00 */
[----:B------:R-:W-:Y:S03]  /*345d0*/  STL.64 [R1+0x1580], R20 ;  /* 0x0015801401007387 */ /* 0x000fe60000100a00 */
[----:B0-----:R-:W2:Y:S04]  /*345e0*/  LDL.LU.64 R22, [R1+0xd8] ;  /* 0x0000d80001167983 */ /* 0x001ea80000300a00 */
[----:B--2---:R0:W-:Y:S04]  /*345f0*/  STL.64 [R1+0x1598], R22 ;  /* 0x0015981601007387 */ /* 0x0041e80000100a00 */
[----:B0-----:R-:W2:Y:S01]  /*34600*/  LDL.LU.64 R22, [R1+0xf8] ;  /* 0x0000f80001167983 */ /* 0x001ea20000300a00 */
[----:B------:R0:W-:Y:S02]  /*34610*/  STL.64 [R1+0x1570], R26 ;  /* 0x0015701a01007387 */ /* 0x0001e40000100a00 */
[----:B---3--:R3:W-:Y:S01]  /*34620*/  STL.64 [R1+0x1568], R24 ;  /* 0x0015681801007387 */ /* 0x0087e20000100a00 */
[----:B0-----:R-:W2:Y:S04]  /*34630*/  LDL.LU.64 R26, [R1+0xc8] ;  /* 0x0000c800011a7983 */ /* 0x001ea80000300a00 */
[----:B--2---:R0:W-:Y:S01]  /*34640*/  STL.64 [R1+0x1590], R26 ;  /* 0x0015901a01007387 */ /* 0x0041e20000100a00 */
[----:B---3--:R-:W2:Y:S02]  /*34650*/  LDL.LU R24, [R1+0x340] ;  /* 0x0003400001187983 */ /* 0x008ea40000300800 */
[----:B------:R-:W2:Y:S01]  /*34660*/  LDL.LU R25, [R1+0x344] ;  /* 0x0003440001197983 */ /* 0x000ea20000300800 */
[----:B0-----:R-:W2:Y:S01]  /*34670*/  LDL.LU R26, [R1+0x348] ;  /* 0x00034800011a7983 */ /* 0x001ea20000300800 */
[----:B------:R-:W2:Y:S02]  /*34680*/  LDL.LU R27, [R1+0x34c] ;  /* 0x00034c00011b7983 */ /* 0x000ea40000300800 */
[----:B----4-:R-:W-:Y:S02]  /*34690*/  STL.64 [R1+0x1550], R18 ;  /* 0x0015501201007387 */ /* 0x010fe40000100a00 */
[----:B------:R0:W-:Y:S02]  /*346a0*/  STL.64 [R1+0x1548], R16 ;  /* 0x0015481001007387 */ /* 0x0001e40000100a00 */
[----:B0-----:R-:W3:Y:S01]  /*346b0*/  LDL.LU R16, [R1+0x290] ;  /* 0x0002900001107983 */ /* 0x001ee20000300800 */
[----:B------:R-:W3:Y:S02]  /*346c0*/  LDL.LU R17, [R1+0x294] ;  /* 0x0002940001117983 */ /* 0x000ee40000300800 */
[----:B------:R-:W4:Y:S02]  /*346d0*/  LDL.LU R18, [R1+0x298] ;  /* 0x0002980001127983 */ /* 0x000f240000300800 */
[----:B------:R-:W4:Y:S02]  /*346e0*/  LDL.LU R19, [R1+0x29c] ;  /* 0x00029c0001137983 */ /* 0x000f240000300800 */
[----:B----4-:R0:W-:Y:S01]  /*346f0*/  STL.64 [R1+0x1560], R18 ;  /* 0x0015601201007387 */ /* 0x0101e20000100a00 */
[----:B---3--:R-:W-:Y:S03]  /*34700*/  STL.64 [R1+0x1558], R16 ;  /* 0x0015581001007387 */ /* 0x008fe60000100a00 */
[----:B0-----:R-:W3:Y:S01]  /*34710*/  LDL.LU.64 R18, [R1+0xb8] ;  /* 0x0000b80001127983 */ /* 0x001ee20000300a00 */
[----:B-1----:R-:W-:Y:S02]  /*34720*/  STL.64 [R1+0x1358], R10 ;  /* 0x0013580a01007387 */ /* 0x002fe40000100a00 */
[----:B------:R0:W-:Y:S02]  /*34730*/  STL.64 [R1+0x1350], R8 ;  /* 0x0013500801007387 */ /* 0x0001e40000100a00 */
[----:B0-----:R-:W4:Y:S01]  /*34740*/  LDL.LU R8, [R1+0x240] ;  /* 0x0002400001087983 */ /* 0x001f220000300800 */
[----:B------:R-:W4:Y:S02]  /*34750*/  LDL.LU R9, [R1+0x244] ;  /* 0x0002440001097983 */ /* 0x000f240000300800 */
[----:B------:R-:W2:Y:S02]  /*34760*/  LDL.LU R10, [R1+0x248] ;  /* 0x00024800010a7983 */ /* 0x000ea40000300800 */
[----:B------:R-:W2:Y:S01]  /*34770*/  LDL.LU R11, [R1+0x24c] ;  /* 0x00024c00010b7983 */ /* 0x000ea20000300800 */
[C---:B------:R-:W-:Y:S01]  /*34780*/  HMMA.16816.F32.BF16 R4, R12.reuse, R22, R4 ;  /* 0x000000160c04723c */ /* 0x040fe20000041804 */
[----:B--2---:R-:W-:Y:S01]  /*34790*/  STL.64 [R1+0x14b0], R10 ;  /* 0x0014b00a01007387 */ /* 0x004fe20000100a00 */
[----:B----4-:R0:W-:Y:S03]  /*347a0*/  STL.64 [R1+0x14a8], R8 ;  /* 0x0014a80801007387 */ /* 0x0101e60000100a00 */
[----:B0-----:R-:W2:Y:S01]  /*347b0*/  LDL.LU R8, [R1+0x260] ;  /* 0x0002600001087983 */ /* 0x001ea20000300800 */
[----:B------:R-:W2:Y:S02]  /*347c0*/  LDL.LU R9, [R1+0x264] ;  /* 0x0002640001097983 */ /* 0x000ea40000300800 */
[----:B------:R-:W4:Y:S02]  /*347d0*/  LDL.LU R10, [R1+0x268] ;  /* 0x00026800010a7983 */ /* 0x000f240000300800 */
[----:B------:R-:W4:Y:S02]  /*347e0*/  LDL.LU R11, [R1+0x26c] ;  /* 0x00026c00010b7983 */ /* 0x000f240000300800 */
[----:B------:R-:W-:Y:S01]  /*347f0*/  IMAD.MOV.U32 R0, RZ, RZ, R23 ;  /* 0x000000ffff007224 */ /* 0x000fe200078e0017 */
[----:B----4-:R0:W-:Y:S01]  /*34800*/  STL.64 [R1+0x14c0], R10 ;  /* 0x0014c00a01007387 */ /* 0x0101e20000100a00 */
[----:B--2---:R-:W-:Y:S03]  /*34810*/  STL.64 [R1+0x14b8], R8 ;  /* 0x0014b80801007387 */ /* 0x004fe60000100a00 */
[----:B0-----:R-:W2:Y:S01]  /*34820*/  LDL.LU R10, [R1+0xa8] ;  /* 0x0000a800010a7983 */ /* 0x001ea20000300800 */
[----:B------:R-:W2:Y:S05]  /*34830*/  LDL.LU R11, [R1+0xac] ;  /* 0x0000ac00010b7983 */ /* 0x000eaa0000300800 */
[----:B------:R0:W-:Y:S02]  /*34840*/  STL.64 [R1+0x110], R4 ;  /* 0x0001100401007387 */ /* 0x0001e40000100a00 */
[----:B------:R1:W-:Y:S02]  /*34850*/  STL.64 [R1+0x118], R6 ;  /* 0x0001180601007387 */ /* 0x0003e40000100a00 */
[----:B0-----:R-:W-:Y:S01]  /*34860*/  IMAD.MOV.U32 R4, RZ, RZ, R22 ;  /* 0x000000ffff047224 */ /* 0x001fe200078e0016 */
[----:B-1----:R-:W4:Y:S01]  /*34870*/  LDL.LU.64 R6, [R1+0x15a0] ;  /* 0x0015a00001067983 */ /* 0x002f220000300a00 */
[----:B------:R-:W2:Y:S02]  /*34880*/  LDL.LU.64 R22, [R1+0x1598] ;  /* 0x0015980001167983 */ /* 0x000ea40000300a00 */
        /* <DEDUP_REMOVED lines=10> */
[----:B------:R-:W-:Y:S11]  /*34930*/  IMAD.MOV.U32 R9, RZ, RZ, R27 ;  /* 0x000000ffff097224 */ /* 0x000ff600078e001b */
[----:B------:R-:W-:Y:S11]  /*34940*/  @!UPT UIADD3 URZ, URZ, URZ, URZ ;  /* 0x0000003f3f3ff290 */ /* 0x000ff6000fffe03f */
[----:B------:R0:W-:Y:S01]  /*34950*/  STL.64 [R1+0xe0], R20 ;  /* 0x0000e01401007387 */ /* 0x0001e20000100a00 */
[----:B------:R1:W-:Y:S02]  /*34960*/  STL.64 [R1+0xe8], R22 ;  /* 0x0000e81601007387 */ /* 0x0003e40000100a00 */
[----:B0-----:R-:W-:Y:S01]  /*34970*/  IMAD.MOV.U32 R20, RZ, RZ, R26 ;  /* 0x000000ffff147224 */ /* 0x001fe200078e001a */
[----:B-1----:R-:W2:Y:S01]  /*34980*/  LDL.LU.64 R22, [R1+0x1578] ;  /* 0x0015780001167983 */ /* 0x002ea20000300a00 */
[----:B------:R-:W2:Y:S02]  /*34990*/  LDL.LU.64 R26, [R1+0x1570] ;  /* 0x00157000011a7983 */ /* 0x000ea40000300a00 */
[----:B------:R-:W2:Y:S02]  /*349a0*/  LDL.LU.64 R24, [R1+0x1568] ;  /* 0x0015680001187983 */ /* 0x000ea40000300a00 */
[----:B---3--:R-:W-:Y:S01]  /*349b0*/  IMAD.MOV.U32 R21, RZ, RZ, R19 ;  /* 0x000000ffff157224 */ /* 0x008fe200078e0013 */
[C---:B--2---:R-:W-:Y:S11]  /*349c0*/  HMMA.16816.F32.BF16 R24, R12.reuse, R18, R24 ;  /* 0x000000120c18723c */ /* 0x044ff60000041818 */
[----:B------:R-:W-:Y:S11]  /*349d0*/  @!UPT UIADD3 URZ, URZ, URZ, URZ ;  /* 0x0000003f3f3ff290 */ /* 0x000ff6000fffe03f */
[----:B------:R-:W-:Y:S01]  /*349e0*/  @!UPT UIADD3 URZ, URZ, URZ, URZ ;  /* 0x0000003f3f3ff290 */ /* 0x000fe2000fffe03f */
[----:B------:R0:W-:Y:S01]  /*349f0*/  STL.64 [R1+0x180], R24 ;  /* 0x0001801801007387 */ /* 0x0001e20000100a00 */
[----:B------:R-:W-:Y:S02]  /*34a00*/  STL.64 [R1+0x188], R26 ;  /* 0x0001881a01007387 */ /* 0x000fe40000100a00 */
[----:B0-----:R-:W-:Y:S02]  /*34a10*/  IMAD.MOV.U32 R24, RZ, RZ, R18 ;  /* 0x000000ffff187224 */ /* 0x001fe400078e0012 */
[----:B------:R-:W2:Y:S01]  /*34a20*/  LDL.LU.64 R18, [R1+0x1560] ;  /* 0x0015600001127983 */ /* 0x000ea20000300a00 */
        /* <DEDUP_REMOVED lines=13> */
[----:B------:R-:W-:-:S05]  /*34b00*/  IMAD.MOV.U32 R11, RZ, RZ, R9 ;  /* 0x000000ffff0b7224 */ /* 0x000fca00078e0009 */
[----:B------:R0:W-:Y:S02]  /*34b10*/  STL.64 [R1+0x1500], R10 ;  /* 0x0015000a01007387 */ /* 0x0001e40000100a00 */
[----:B0-----:R-:W-:Y:S02]  /*34b20*/  IMAD.MOV.U32 R10, RZ, RZ, R8 ;  /* 0x000000ffff0a7224 */ /* 0x001fe400078e0008 */
[----:B------:R-:W-:-:S05]  /*34b30*/  IMAD.MOV.U32 R11, RZ, RZ, R5 ;  /* 0x000000ffff0b7224 */ /* 0x000fca00078e0005 */
[----:B------:R-:W-:Y:S01]  /*34b40*/  STL.64 [R1+0x1518], R10 ;  /* 0x0015180a01007387 */ /* 0x000fe20000100a00 */
[----:B------:R-:W4:Y:S01]  /*34b50*/  LDL.LU R24, [R1+0x2e0] ;  /* 0x0002e00001187983 */ /* 0x000f220000300800 */
[C---:B--2---:R-:W-:Y:S11]  /*34b60*/  HMMA.16816.F32.BF16 R16, R12.reuse, R22, R16 ;  /* 0x000000160c10723c */ /* 0x044ff60000041810 */
[----:B------:R-:W-:Y:S11]  /*34b70*/  @!UPT UIADD3 URZ, URZ, URZ, URZ ;  /* 0x0000003f3f3ff290 */ /* 0x000ff6000fffe03f */
[----:B------:R-:W-:Y:S01]  /*34b80*/  @!UPT UIADD3 URZ, URZ, URZ, URZ ;  /* 0x0000003f3f3ff290 */ /* 0x000fe2000fffe03f */
[----:B------:R0:W-:Y:S01]  /*34b90*/  STL.64 [R1+0x2f0], R16 ;  /* 0x0002f01001007387 */ /* 0x0001e20000100a00 */
[----:B------:R1:W-:Y:S02]  /*34ba0*/  STL.64 [R1+0x2f8], R18 ;  /* 0x0002f81201007387 */ /* 0x0003e40000100a00 */
[----:B------:R-:W4:Y:S02]  /*34bb0*/  LDL.LU R25, [R1+0x2e4] ;  /* 0x0002e40001197983 */ /* 0x000f240000300800 */
[----:B------:R-:W4:Y:S01]  /*34bc0*/  LDL.LU R26, [R1+0x2e8] ;  /* 0x0002e800011a7983 */ /* 0x000f220000300800 */
[----:B------:R-:W4:Y:S04]  /*34bd0*/  LDL.LU R27, [R1+0x2ec] ;  /* 0x0002ec00011b7983 */ /* 0x000f280000300800 */
[----:B0-----:R-:W2:Y:S01]  /*34be0*/  LDL.LU R16, [R1+0x2d0] ;  /* 0x0002d00001107983 */ /* 0x001ea20000300800 */
[----:B------:R-:W2:Y:S02]  /*34bf0*/  LDL.LU R17, [R1+0x2d4] ;  /* 0x0002d40001117983 */ /* 0x000ea40000300800 */
[----:B-1----:R-:W2:Y:S02]  /*34c00*/  LDL.LU R18, [R1+0x2d8] ;  /* 0x0002d80001127983 */ /* 0x002ea40000300800 */
[----:B------:R-:W2:Y:S01]  /*34c10*/  LDL.LU R19, [R1+0x2dc] ;  /* 0x0002dc0001137983 */ /* 0x000ea20000300800 */
[----:B------:R0:W-:Y:S01]  /*34c20*/  STL.64 [R1+0x14c8], R22 ;  /* 0x0014c81601007387 */ /* 0x0001e20000100a00 */
[----:B------:R-:W3:Y:S02]  /*34c30*/  LDL.LU R20, [R1+0x270] ;  /* 0x0002700001147983 */ /* 0x000ee40000300800 */
[----:B------:R-:W3:Y:S01]  /*34c40*/  LDL.LU R21, [R1+0x274] ;  /* 0x0002740001157983 */ /* 0x000ee20000300800 */
[----:B0-----:R-:W2:Y:S01]  /*34c50*/  LDL.LU R22, [R1+0x278] ;  /* 0x0002780001167983 */ /* 0x001ea20000300800 */
[----:B------:R-:W2:Y:S03]  /*34c60*/  LDL.LU R23, [R1+0x27c] ;  /* 0x00027c0001177983 */ /* 0x000ea60000300800 */
[----:B--2---:R-:W-:Y:S01]  /*34c70*/  STL.64 [R1+0x14e0], R22 ;  /* 0x0014e01601007387 */ /* 0x004fe20000100a00 */
[----:B---3--:R0:W-:Y:S03]  /*34c80*/  STL.64 [R1+0x14d8], R20 ;  /* 0x0014d81401007387 */ /* 0x0081e60000100a00 */
        /* <DEDUP_REMOVED lines=8> */
[----:B------:R-:W3:Y:S02]  /*34d10*/  LDL.LU R22, [R1+0x2a8] ;  /* 0x0002a80001167983 */ /* 0x000ee40000300800 */
[----:B------:R-:W3:Y:S01]  /*34d20*/  LDL.LU R23, [R1+0x2ac] ;  /* 0x0002ac0001177983 */ /* 0x000ee20000300800 */
[----:B----4-:R-:W-:Y:S01]  /*34d30*/  HMMA.16816.F32.BF16 R24, R12, R6, R24 ;  /* 0x000000060c18723c */ /* 0x010fe20000041818 */
[----:B---3--:R-:W-:Y:S01]  /*34d40*/  STL.64 [R1+0x1510], R22 ;  /* 0x0015101601007387 */ /* 0x008fe20000100a00 */
[----:B--2---:R0:W-:Y:S03]  /*34d50*/  STL.64 [R1+0x1508], R20 ;  /* 0x0015081401007387 */ /* 0x0041e60000100a00 */
        /* <DEDUP_REMOVED lines=9> */
[----:B------:R-:W2:Y:S02]  /*34df0*/  LDL.LU R23, [R1+0x2cc] ;  /* 0x0002cc0001177983 */ /* 0x000ea40000300800 */
[----:B------:R-:W-:Y:S01]  /*34e00*/  STL.64 [R1+0x320], R24 ;  /* 0x0003201801007387 */ /* 0x000fe20000100a00 */
[----:B------:R0:W-:Y:S03]  /*34e10*/  STL.64 [R1+0x328], R26 ;  /* 0x0003281a01007387 */ /* 0x0001e60000100a00 */
[----:B0-----:R-:W3:Y:S01]  /*34e20*/  LDL.LU.64 R26, [R1+0x1540] ;  /* 0x00154000011a7983 */ /* 0x001ee20000300a00 */
[----:B------:R-:W-:-:S02]  /*34e30*/  IMAD.MOV.U32 R10, RZ, RZ, R4 ;  /* 0x000000ffff0a7224 */ /* 0x000fc400078e0004 */
[----:B------:R-:W-:Y:S01]  /*34e40*/  IMAD.MOV.U32 R11, RZ, RZ, R0 ;  /* 0x000000ffff0b7224 */ /* 0x000fe200078e0000 */
[----:B---3--:R-:W-:Y:S01]  /*34e50*/  HMMA.16816.F32.BF16 R12, R12, R26, R16 ;  /* 0x0000001a0c0c723c */ /* 0x008fe20000041810 */
[----:B------:R-:W2:Y:S01]  /*34e60*/  LDL.LU.64 R18, [R1+0x1538] ;  /* 0x0015380001127983 */ /* 0x000ea20000300a00 */
[----:B------:R-:W2:Y:S11]  /*34e70*/  LDL.LU.64 R16, [R1+0x1530] ;  /* 0x0015300001107983 */ /* 0x000eb60000300a00 */
[----:B------:R-:W-:Y:S10]  /*34e80*/  @!UPT UIADD3 URZ, URZ, URZ, URZ ;  /* 0x0000003f3f3ff290 */ /* 0x000ff4000fffe03f */
[----:B------:R0:W-:Y:S01]  /*34e90*/  STL.64 [R1+0x310], R12 ;  /* 0x0003100c01007387 */ /* 0x0001e20000100a00 */
[----:B------:R-:W-:Y:S03]  /*34ea0*/  STL.64 [R1+0x318], R14 ;  /* 0x0003180e01007387 */ /* 0x000fe60000100a00 */
[----:B0-----:R-:W3:Y:S01]  /*34eb0*/  LDL.64 R12, [R1+0x60] ;  /* 0x00006000010c7983 */ /* 0x001ee20000100a00 */
        /* <DEDUP_REMOVED lines=41> */
[----:B0-----:R-:W4:Y:S01]  /*35150*/  LDL.LU.64 R22, [R1+0x14a0] ;  /* 0x0014a00001167983 */ /* 0x001f220000300a00 */
[----:B------:R-:W4:Y:S02]  /*35160*/  LDL.LU.64 R20, [R1+0x1498] ;  /* 0x0014980001147983 */ /* 0x000f240000300a00 */
[C---:B----4-:R-:W-:Y:S01]  /*35170*/  HMMA.16816.F32.BF16 R4, R16.reuse, R6, R20 ;  /* 0x000000061004723c */ /* 0x050fe20000041814 */
[----:B------:R-:W4:Y:S01]  /*35180*/  LDL.LU.64 R22, [R1+0x1490] ;  /* 0x0014900001167983 */ /* 0x000f220000300a00 */
[----:B------:R-:W3:Y:S06]  /*35190*/  LDL.LU.64 R20, [R1+0x1488] ;  /* 0x0014880001147983 */ /* 0x000eec0000300a00 */
[----:B--2---:R-:W-:Y:S11]  /*351a0*/  HMMA.16816.F32.BF16 R8, R16, R26, R8 ;  /* 0x0000001a1008723c */ /* 0x004ff60000041808 */
[----:B------:R-:W-:Y:S04]  /*351b0*/  @!UPT UIADD3 URZ, URZ, URZ, URZ ;  /* 0x0000003f3f3ff290 */ /* 0x000fe8000fffe03f */
[----:B------:R0:W-:Y:S01]  /*351c0*/  STL.64 [R1+0x280], R4 ;  /* 0x0002800401007387 */ /* 0x0001e20000100a00 */
[----:B------:R1:W-:Y:S08]  /*351d0*/  STL.64 [R1+0x288], R6 ;  /* 0x0002880601007387 */ /* 0x0003f00000100a00 */
[----:B------:R-:W-:Y:S01]  /*351e0*/  IMAD.MOV.U32 R0, RZ, RZ, R11 ;  /* 0x000000ffff007224 */ /* 0x000fe200078e000b */
[----:B0-----:R-:W2:Y:S01]  /*351f0*/  LDL.LU.64 R4, [R1+0x1480] ;  /* 0x0014800001047983 */ /* 0x001ea20000300a00 */
[----:B------:R3:W-:Y:S02]  /*35200*/  STL [R1+0x270], R8 ;  /* 0x0002700801007387 */ /* 0x0007e40000100800 */
[----:B-1----:R-:W-:-:S02]  /*35210*/  IMAD.MOV.U32 R6, RZ, RZ, R9 ;  /* 0x000000ffff067224 */ /* 0x002fc400078e0009 */
[----:B------:R-:W-:Y:S02]  /*35220*/  IMAD.MOV.U32 R7, RZ, RZ, R10 ;  /* 0x000000ffff077224 */ /* 0x000fe400078e000a */
[----:B---3--:R-:W-:Y:S02]  /*35230*/  IMAD.MOV.U32 R8, RZ, RZ, R20 ;  /* 0x000000ffff087224 */ /* 0x008fe400078e0014 */
[----:B------:R-:W-:Y:S01]  /*35240*/  IMAD.MOV.U32 R9, RZ, RZ, R21 ;  /* 0x000000ffff097224 */ /* 0x000fe200078e0015 */
[----:B------:R-:W3:Y:S01]  /*35250*/  LDL.LU R20, [R1+0x147c] ;  /* 0x00147c0001147983 */ /* 0x000ee20000300800 */
[----:B------:R-:W3:Y:S02]  /*35260*/  LDL.LU R21, [R1+0x1478] ;  /* 0x0014780001157983 */ /* 0x000ee40000300800 */
[----:B----4-:R-:W-:Y:S02]  /*35270*/  IMAD.MOV.U32 R10, RZ, RZ, R22 ;  /* 0x000000ffff0a7224 */ /* 0x010fe400078e0016 */
[----:B------:R-:W-:Y:S01]  /*35280*/  IMAD.MOV.U32 R11, RZ, RZ, R23 ;  /* 0x000000ffff0b7224 */ /* 0x000fe200078e0017 */
[----:B------:R-:W3:Y:S01]  /*35290*/  LDL.LU R22, [R1+0x1474] ;  /* 0x0014740001167983 */ /* 0x000ee20000300800 */
[----:B------:R-:W3:Y:S02]  /*352a0*/  LDL.LU R23, [R1+0x1470] ;  /* 0x0014700001177983 */ /* 0x000ee40000300800 */
[----:B------:R-:W4:Y:S02]  /*352b0*/  LDL.LU R24, [R1+0x1d0] ;  /* 0x0001d00001187983 */ /* 0x000f240000300800 */
[----:B------:R-:W4:Y:S01]  /*352c0*/  LDL.LU R25, [R1+0x1d4] ;  /* 0x0001d40001197983 */ /* 0x000f220000300800 */
[----:B------:R-:W2:Y:S01]  /*352d0*/  LDL.LU R26, [R1+0x1d8] ;  /* 0x0001d800011a7983 */ /* 0x000ea20000300800 */
[----:B------:R-:W2:Y:S03]  /*352e0*/  LDL.LU R27, [R1+0x1dc] ;  /* 0x0001dc00011b7983 */ /* 0x000ea60000300800 */
[----:B--2---:R-:W-:Y:S01]  /*352f0*/  STL.64 [R1+0x13f8], R26 ;  /* 0x0013f81a01007387 */ /* 0x004fe20000100a00 */
[----:B----4-:R0:W-:Y:S03]  /*35300*/  STL.64 [R1+0x13f0], R24 ;  /* 0x0013f01801007387 */ /* 0x0101e60000100a00 */
[----:B0-----:R-:W2:Y:S01]  /*35310*/  LDL.LU R24, [R1+0x1e0] ;  /* 0x0001e00001187983 */ /* 0x001ea20000300800 */
[----:B------:R-:W2:Y:S02]  /*35320*/  LDL.LU R25, [R1+0x1e4] ;  /* 0x0001e40001197983 */ /* 0x000ea40000300800 */
[----:B------:R-:W4:Y:S02]  /*35330*/  LDL.LU R26, [R1+0x1e8] ;  /* 0x0001e800011a7983 */ /* 0x000f240000300800 */
[----:B------:R-:W4:Y:S02]  /*35340*/  LDL.LU R27, [R1+0x1ec] ;  /* 0x0001ec00011b7983 */ /* 0x000f240000300800 */
[----:B----4-:R-:W-:Y:S01]  /*35350*/  STL.64 [R1+0x1408], R26 ;  /* 0x0014081a01007387 */ /* 0x010fe20000100a00 */
[----:B--2---:R0:W-:Y:S03]  /*35360*/  STL.64 [R1+0x1400], R24 ;  /* 0x0014001801007387 */ /* 0x0041e60000100a00 */
[----:B0-----:R-:W2:Y:S04]  /*35370*/  LDL.64 R24, [R1+0x20] ;  /* 0x0000200001187983 */ /* 0x001ea80000100a00 */
[----:B--2---:R0:W-:Y:S04]  /*35380*/  STL.64 [R1+0x1418], R24 ;  /* 0x0014181801007387 */ /* 0x0041e80000100a00 */
        /* <DEDUP_REMOVED lines=8> */
[----:B0-----:R-:W2:Y:S04]  /*35410*/  LDL.64 R24, [R1+0x50] ;  /* 0x0000500001187983 */ /* 0x001ea80000100a00 */
[----:B--2---:R0:W-:Y:S04]  /*35420*/  STL.64 [R1+0x1460], R24 ;  /* 0x0014601801007387 */ /* 0x0041e80000100a00 */
[----:B0-----:R-:W3:Y:S01]  /*35430*/  LDL.LU R24, [R1+0x230] ;  /* 0x0002300001187983 */ /* 0x001ee20000300800 */
[----:B------:R-:W3:Y:S02]  /*35440*/  LDL.LU R25, [R1+0x234] ;  /* 0x0002340001197983 */ /* 0x000ee40000300800 */
[----:B------:R-:W3:Y:S02]  /*35450*/  LDL.LU R26, [R1+0x238] ;  /* 0x00023800011a7983 */ /* 0x000ee40000300800 */
[----:B------:R-:W3:Y:S01]  /*35460*/  LDL.LU R27, [R1+0x23c] ;  /* 0x00023c00011b7983 */ /* 0x000ee20000300800 */
[----:B------:R-:W-:Y:S01]  /*35470*/  STL.64 [R1+0x1368], R10 ;  /* 0x0013680a01007387 */ /* 0x000fe20000100a00 */
[----:B------:R0:W-:Y:S02]  /*35480*/  STL.64 [R1+0x1360], R8 ;  /* 0x0013600801007387 */ /* 0x0001e40000100a00 */
[----:B0-----:R-:W-:-:S02]  /*35490*/  IMAD.MOV.U32 R8, RZ, RZ, R2 ;  /* 0x000000ffff087224 */ /* 0x001fc400078e0002 */
[----:B------:R-:W-:Y:S01]  /*354a0*/  IMAD.MOV.U32 R9, RZ, RZ, R3 ;  /* 0x000000ffff097224 */ /* 0x000fe200078e0003 */
[----:B------:R-:W2:Y:S01]  /*354b0*/  LDL.LU R2, [R1+0x146c] ;  /* 0x00146c0001027983 */ /* 0x000ea20000300800 */
[----:B------:R-:W4:Y:S03]  /*354c0*/  LDL.LU R3, [R1+0x1468] ;  /* 0x0014680001037983 */ /* 0x000f260000300800 */
[----:B------:R0:W-:Y:S04]  /*354d0*/  STL.64 [R1+0x1440], R8 ;  /* 0x0014400801007387 */ /* 0x0001e80000100a00 */
        /* <DEDUP_REMOVED lines=10> */
[----:B------:R-:W2:Y:S01]  /*35580*/  LDL.64 R16, [R1] ;  /* 0x0000000001107983 */ /* 0x000ea20000100a00 */
[----:B---3--:R-:W-:Y:S01]  /*35590*/  HMMA.16816.F32.BF16 R24, R20, R12, R24 ;  /* 0x0000000c1418723c */ /* 0x008fe20000041818 */
[----:B----4-:R-:W-:-:S02]  /*355a0*/  IMAD.MOV.U32 R18, RZ, RZ, R3 ;  /* 0x000000ffff127224 */ /* 0x010fc400078e0003 */
[----:B------:R-:W-:Y:S01]  /*355b0*/  IMAD.MOV.U32 R19, RZ, RZ, R2 ;  /* 0x000000ffff137224 */ /* 0x000fe200078e0002 */
[----:B--2---:R0:W-:Y:S04]  /*355c0*/  STL.64 [R1+0x1410], R16 ;  /* 0x0014101001007387 */ /* 0x0041e80000100a00 */
[----:B0-----:R-:W2:Y:S01]  /*355d0*/  LDL.LU R16, [R1+0x1f0] ;  /* 0x0001f00001107983 */ /* 0x001ea20000300800 */
[----:B------:R-:W2:Y:S02]  /*355e0*/  LDL.LU R17, [R1+0x1f4] ;  /* 0x0001f40001117983 */ /* 0x000ea40000300800 */
[----:B------:R-:W-:Y:S01]  /*355f0*/  STL.64 [R1+0x1428], R18 ;  /* 0x0014281201007387 */ /* 0x000fe20000100a00 */
[----:B--2---:R0:W-:Y:S04]  /*35600*/  STL.64 [R1+0x1420], R16 ;  /* 0x0014201001007387 */ /* 0x0041e80000100a00 */
[----:B0-----:R-:W2:Y:S01]  /*35610*/  LDL.64 R16, [R1+0x30] ;  /* 0x0000300001107983 */ /* 0x001ea20000100a00 */
[----:B------:R-:W-:Y:S02]  /*35620*/  STL [R1+0x12e0], R0 ;  /* 0x0012e00001007387 */ /* 0x000fe40000100800 */
[----:B------:R-:W-:Y:S02]  /*35630*/  STL [R1+0x12dc], R7 ;  /* 0x0012dc0701007387 */ /* 0x000fe40000100800 */
[----:B------:R-:W-:Y:S02]  /*35640*/  STL [R1+0x12d8], R6 ;  /* 0x0012d80601007387 */ /* 0x000fe40000100800 */
[----:B------:R0:W-:Y:S01]  /*35650*/  STL.64 [R1+0x260], R24 ;  /* 0x0002601801007387 */ /* 0x0001e20000100a00 */
[----:B------:R-:W-:Y:S03]  /*35660*/  STL.64 [R1+0x268], R26 ;  /* 0x0002681a01007387 */ /* 0x000fe60000100a00 */
[----:B0-----:R-:W3:Y:S02]  /*35670*/  LDL.LU.64 R24, [R1+0x1460] ;  /* 0x0014600001187983 */ /* 0x001ee40000300a00 */
        /* <DEDUP_REMOVED lines=10> */
[----:B------:R-:W-:Y:S11]  /*35720*/  IMAD.MOV.U32 R7, RZ, RZ, R25 ;  /* 0x000000ffff077224 */ /* 0x000ff600078e0019 */
[----:B------:R-:W-:Y:S11]  /*35730*/  @!UPT UIADD3 URZ, URZ, URZ, URZ ;  /* 0x0000003f3f3ff290 */ /* 0x000ff6000fffe03f */
[----:B------:R0:W-:Y:S01]  /*35740*/  STL.64 [R1+0x240], R8 ;  /* 0x0002400801007387 */ /* 0x0001e20000100a00 */
[----:B------:R1:W-:Y:S03]  /*35750*/  STL.64 [R1+0x248], R10 ;  /* 0x0002480a01007387 */ /* 0x0003e60000100a00 */
[----:B0-----:R-:W3:Y:S01]  /*35760*/  LDL.LU.64 R8, [R1+0x1440] ;  /* 0x0014400001087983 */ /* 0x001ee20000300a00 */
[----:B-1----:R-:W-:Y:S02]  /*35770*/  IMAD.MOV.U32 R10, RZ, RZ, R24 ;  /* 0x000000ffff0a7224 */ /* 0x002fe400078e0018 */
[----:B------:R-:W4:Y:S02]  /*35780*/  LDL.LU.64 R26, [R1+0x1438] ;  /* 0x00143800011a7983 */ /* 0x000f240000300a00 */
[----:B------:R-:W4:Y:S02]  /*35790*/  LDL.LU.64 R24, [R1+0x1430] ;  /* 0x0014300001187983 */ /* 0x000f240000300a00 */
[----:B--2---:R-:W-:-:S02]  /*357a0*/  IMAD.MOV.U32 R14, RZ, RZ, R16 ;  /* 0x000000ffff0e7224 */ /* 0x004fc400078e0010 */
[----:B------:R-:W-:Y:S01]  /*357b0*/  IMAD.MOV.U32 R11, RZ, RZ, R17 ;  /* 0x000000ffff0b7224 */ /* 0x000fe200078e0011 */
[----:B------:R-:W2:Y:S01]  /*357c0*/  LDL.LU.64 R18, [R1+0x1428] ;  /* 0x0014280001127983 */ /* 0x000ea20000300a00 */
[----:B----4-:R-:W-:Y:S03]  /*357d0*/  HMMA.16816.F32.BF16 R24, R20, R16, R24 ;  /* 0x000000101418723c */ /* 0x010fe60000041818 */
[----:B------:R-:W2:Y:S11]  /*357e0*/  LDL.LU.64 R16, [R1+0x1420] ;  /* 0x0014200001107983 */ /* 0x000eb60000300a00 */
[----:B------:R-:W-:Y:S09]  /*357f0*/  @!UPT UIADD3 URZ, URZ, URZ, URZ ;  /* 0x0000003f3f3ff290 */ /* 0x000ff2000fffe03f */
[----:B------:R0:W-:Y:S04]  /*35800*/  STL.64 [R1+0x230], R24 ;  /* 0x0002301801007387 */ /* 0x0001e80000100a00 */
[----:B0-----:R-:W2:Y:S01]  /*35810*/  LDL.LU.64 R24, [R1+0x1418] ;  /* 0x0014180001187983 */ /* 0x001ea20000300a00 */
[----:B------:R-:W-:Y:S02]  /*35820*/  IMAD.MOV.U32 R2, RZ, RZ, R27 ;  /* 0x000000ffff027224 */ /* 0x000fe400078e001b */
[----:B------:R-:W-:-:S03]  /*35830*/  IMAD.MOV.U32 R3, RZ, RZ, R26 ;  /* 0x000000ffff037224 */ /* 0x000fc600078e001a */
[----:B------:R-:W-:Y:S02]  /*35840*/  STL [R1+0x1214], R2 ;  /* 0x0012140201007387 */ /* 0x000fe40000100800 */
[----:B------:R0:W-:Y:S01]  /*35850*/  STL [R1+0x1210], R3 ;  /* 0x0012100301007387 */ /* 0x0001e20000100800 */
[C---:B--2---:R-:W-:Y:S01]  /*35860*/  HMMA.16816.F32.BF16 R16, R20.reuse, R24, R16 ;  /* 0x000000181410723c */ /* 0x044fe20000041810 */
[----:B0-----:R-:W-:Y:S02]  /*35870*/  IMAD.MOV.U32 R3, RZ, RZ, R24 ;  /* 0x000000ffff037224 */ /* 0x001fe400078e0018 */
[----:B------:R-:W-:Y:S11]  /*35880*/  IMAD.MOV.U32 R2, RZ, RZ, R25 ;  /* 0x000000ffff027224 */ /* 0x000ff600078e0019 */
[----:B------:R-:W-:Y:S09]  /*35890*/  @!UPT UIADD3 URZ, URZ, URZ, URZ ;  /* 0x0000003f3f3ff290 */ /* 0x000ff2000fffe03f */
[----:B------:R0:W-:Y:S01]  /*358a0*/  STL.64 [R1+0x220], R16 ;  /* 0x0002201001007387 */ /* 0x0001e20000100a00 */
[----:B------:R-:W-:Y:S03]  /*358b0*/  STL.64 [R1+0x228], R18 ;  /* 0x0002281201007387 */ /* 0x000fe60000100a00 */
[----:B0-----:R-:W2:Y:S01]  /*358c0*/  LDL.LU.64 R16, [R1+0x1410] ;  /* 0x0014100001107983 */ /* 0x001ea20000300a00 */
[----:B------:R-:W3:Y:S02]  /*358d0*/  LDL.LU.64 R26, [R1+0x1408] ;  /* 0x00140800011a7983 */ /* 0x000ee40000300a00 */
[----:B------:R-:W3:Y:S02]  /*358e0*/  LDL.LU.64 R24, [R1+0x1400] ;  /* 0x0014000001187983 */ /* 0x000ee40000300a00 */
[----:B---3--:R-:W-:Y:S11]  /*358f0*/  HMMA.16816.F32.BF16 R24, R20, R8, R24 ;  /* 0x000000081418723c */ /* 0x008ff60000041818 */
        /* <DEDUP_REMOVED lines=19> */
[C---:B--2---:R-:W-:Y:S02]  /*35a30*/  HMMA.16816.F32.BF16 R8, R20.reuse, R16, R24 ;  /* 0x000000101408723c */ /* 0x044fe40000041818 */
[----:B------:R-:W2:Y:S11]  /*35a40*/  LDL.LU R24, [R1+0x1b0] ;  /* 0x0001b00001187983 */ /* 0x000eb60000300800 */
[----:B------:R-:W-:Y:S10]  /*35a50*/  @!UPT UIADD3 URZ, URZ, URZ, URZ ;  /* 0x0000003f3f3ff290 */ /* 0x000ff4000fffe03f */
[----:B------:R0:W-:Y:S01]  /*35a60*/  STL.64 [R1+0x200], R8 ;  /* 0x0002000801007387 */ /* 0x0001e20000100a00 */
[----:B------:R1:W-:Y:S02]  /*35a70*/  STL.64 [R1+0x208], R10 ;  /* 0x0002080a01007387 */ /* 0x0003e40000100a00 */
[----:B------:R-:W2:Y:S02]  /*35a80*/  LDL.LU R25, [R1+0x1b4] ;  /* 0x0001b40001197983 */ /* 0x000ea40000300800 */
[----:B------:R-:W2:Y:S01]  /*35a90*/  LDL.LU R26, [R1+0x1b8] ;  /* 0x0001b800011a7983 */ /* 0x000ea20000300800 */
[----:B------:R-:W2:Y:S04]  /*35aa0*/  LDL.LU R27, [R1+0x1bc] ;  /* 0x0001bc00011b7983 */ /* 0x000ea80000300800 */
[----:B0-----:R-:W3:Y:S01]  /*35ab0*/  LDL.LU R8, [R1+0x1a0] ;  /* 0x0001a00001087983 */ /* 0x001ee20000300800 */
[----:B------:R-:W3:Y:S02]  /*35ac0*/  LDL.LU R9, [R1+0x1a4] ;  /* 0x0001a40001097983 */ /* 0x000ee40000300800 */
[----:B-1----:R-:W3:Y:S02]  /*35ad0*/  LDL.LU R10, [R1+0x1a8] ;  /* 0x0001a800010a7983 */ /* 0x002ee40000300800 */
[----:B------:R-:W3:Y:S01]  /*35ae0*/  LDL.LU R11, [R1+0x1ac] ;  /* 0x0001ac00010b7983 */ /* 0x000ee20000300800 */
[----:B------:R0:W-:Y:S04]  /*35af0*/  STL.64 [R1+0x1370], R16 ;  /* 0x0013701001007387 */ /* 0x0001e80000100a00 */
[----:B0-----:R-:W4:Y:S01]  /*35b00*/  LDL.LU R16, [R1+0x140] ;  /* 0x0001400001107983 */ /* 0x001f220000300800 */
[----:B------:R-:W4:Y:S02]  /*35b10*/  LDL.LU R17, [R1+0x144] ;  /* 0x0001440001117983 */ /* 0x000f240000300800 */
[----:B------:R-:W2:Y:S02]  /*35b20*/  LDL.LU R18, [R1+0x148] ;  /* 0x0001480001127983 */ /* 0x000ea40000300800 */
[----:B------:R-:W2:Y:S02]  /*35b30*/  LDL.LU R19, [R1+0x14c] ;  /* 0x00014c0001137983 */ /* 0x000ea40000300800 */
        /* <DEDUP_REMOVED lines=17> */
[----:B------:R-:W4:Y:S01]  /*35c50*/  LDL.LU R19, [R1+0x17c] ;  /* 0x00017c0001137983 */ /* 0x000f220000300800 */
[----:B------:R-:W-:Y:S01]  /*35c60*/  HMMA.16816.F32.BF16 R20, R20, R4, R24 ;  /* 0x000000041414723c */ /* 0x000fe20000041818 */
[----:B----4-:R-:W-:Y:S01]  /*35c70*/  STL.64 [R1+0x13d0], R18 ;  /* 0x0013d01201007387 */ /* 0x010fe20000100a00 */
[----:B--2---:R0:W-:Y:S03]  /*35c80*/  STL.64 [R1+0x13c8], R16 ;  /* 0x0013c81001007387 */ /* 0x0041e60000100a00 */
[----:B0-----:R-:W2:Y:S01]  /*35c90*/  LDL.LU R16, [R1+0x190] ;  /* 0x0001900001107983 */ /* 0x001ea20000300800 */
[----:B------:R-:W2:Y:S02]  /*35ca0*/  LDL.LU R17, [R1+0x194] ;  /* 0x0001940001117983 */ /* 0x000ea40000300800 */
[----:B------:R-:W2:Y:S02]  /*35cb0*/  LDL.LU R18, [R1+0x198] ;  /* 0x0001980001127983 */ /* 0x000ea40000300800 */
[----:B------:R-:W2:Y:S01]  /*35cc0*/  LDL.LU R19, [R1+0x19c] ;  /* 0x00019c0001137983 */ /* 0x000ea20000300800 */
[----:B------:R-:W3:Y:S01]  /*35cd0*/  LDL.LU.64 R26, [R1+0x13e8] ;  /* 0x0013e800011a7983 */ /* 0x000ee20000300a00 */
[----:B------:R-:W3:Y:S11]  /*35ce0*/  LDL.LU.64 R24, [R1+0x13e0] ;  /* 0x0013e00001187983 */ /* 0x000ef60000300a00 */
[----:B------:R0:W-:Y:S02]  /*35cf0*/  STL.64 [R1+0x1f0], R20 ;  /* 0x0001f01401007387 */ /* 0x0001e40000100a00 */
[----:B------:R-:W-:Y:S01]  /*35d00*/  STL.64 [R1+0x1f8], R22 ;  /* 0x0001f81601007387 */ /* 0x000fe20000100a00 */
[----:B0-----:R-:W4:Y:S01]  /*35d10*/  LDL.LU R20, [R1+0x120] ;  /* 0x0001200001147983 */ /* 0x001f220000300800 */
[----:B------:R-:W4:Y:S01]  /*35d20*/  LDL.LU R21, [R1+0x124] ;  /* 0x0001240001157983 */ /* 0x000f220000300800 */
[C---:B---3--:R-:W-:Y:S11]  /*35d30*/  HMMA.16816.F32.BF16 R8, R24.reuse, R12, R8 ;  /* 0x0000000c1808723c */ /* 0x048ff60000041808 */
[----:B------:R-:W-:Y:S11]  /*35d40*/  @!UPT UIADD3 URZ, URZ, URZ, URZ ;  /* 0x0000003f3f3ff290 */ /* 0x000ff6000fffe03f */
[----:B------:R-:W-:Y:S01]  /*35d50*/  @!UPT UIADD3 URZ, URZ, URZ, URZ ;  /* 0x0000003f3f3ff290 */ /* 0x000fe2000fffe03f */
        /* <DEDUP_REMOVED lines=30> */
[----:B0-----:R-:W2:Y:S01]  /*35f40*/  LDL.LU.64 R8, [R1+0x1378] ;  /* 0x0013780001087983 */ /* 0x001ea20000300a00 */
[----:B------:R-:W-:Y:S02]  /*35f50*/  IMAD.MOV.U32 R22, RZ, RZ, R29 ;  /* 0x000000ffff167224 */ /* 0x000fe400078e001d */
[----:B------:R-:W-:Y:S01]  /*35f60*/  IMAD.MOV.U32 R23, RZ, RZ, R28 ;  /* 0x000000ffff177224 */ /* 0x000fe200078e001c */
[C---:B--2---:R-:W-:Y:S01]  /*35f70*/  HMMA.16816.F32.BF16 R8, R24.reuse, R8, R16 ;  /* 0x000000081808723c */ /* 0x044fe20000041810 */
[----:B------:R-:W2:Y:S11]  /*35f80*/  LDL.LU.64 R16, [R1+0x1370] ;  /* 0x0013700001107983 */ /* 0x000eb60000300a00 */
[----:B------:R-:W-:Y:S11]  /*35f90*/  @!UPT UIADD3 URZ, URZ, URZ, URZ ;  /* 0x0000003f3f3ff290 */ /* 0x000ff6000fffe03f */
[----:B------:R0:W-:Y:S01]  /*35fa0*/  STL.64 [R1+0x190], R8 ;  /* 0x0001900801007387 */ /* 0x0001e20000100a00 */
[----:B------:R-:W-:Y:S02]  /*35fb0*/  IMAD.MOV.U32 R28, RZ, RZ, R10 ;  /* 0x000000ffff1c7224 */ /* 0x000fe400078e000a */
[----:B------:R-:W-:Y:S02]  /*35fc0*/  IMAD.MOV.U32 R29, RZ, RZ, R11 ;  /* 0x000000ffff1d7224 */ /* 0x000fe400078e000b */
[----:B------:R-:W3:Y:S04]  /*35fd0*/  LDL.LU.64 R10, [R1+0x1368] ;  /* 0x00136800010a7983 */ /* 0x000ee80000300a00 */
[----:B0-----:R-:W3:Y:S01]  /*35fe0*/  LDL.LU.64 R8, [R1+0x1360] ;  /* 0x0013600001087983 */ /* 0x001ee20000300a00 */
[----:B------:R-:W-:Y:S02]  /*35ff0*/  STL [R1+0x11f4], R28 ;  /* 0x0011f41c01007387 */ /* 0x000fe40000100800 */
[----:B------:R-:W-:Y:S01]  /*36000*/  STL [R1+0x11f0], R29 ;  /* 0x0011f01d01007387 */ /* 0x000fe20000100800 */
[----:B----4-:R-:W-:Y:S01]  /*36010*/  HMMA.16816.F32.BF16 R20, R24, R4, R20 ;  /* 0x000000041814723c */ /* 0x010fe20000041814 */
[----:B--2---:R-:W-:-:S07]  /*36020*/  IMAD.MOV.U32 R18, RZ, RZ, R17 ;  /* 0x000000ffff127224 */ /* 0x004fce00078e0011 */
[----:B---3--:R-:W-:Y:S11]  /*36030*/  HMMA.16816.F32.BF16 R8, R24, R16, R8 ;  /* 0x000000101808723c */ /* 0x008ff60000041808 */
[----:B------:R-:W-:Y:S11]  /*36040*/  @!UPT UIADD3 URZ, URZ, URZ, URZ ;  /* 0x0000003f3f3ff290 */ /* 0x000ff6000fffe03f */
[----:B------:R-:W-:Y:S01]  /*36050*/  @!UPT UIADD3 URZ, URZ, URZ, URZ ;  /* 0x0000003f3f3ff290 */ /* 0x000fe2000fffe03f */
[----:B------:R0:W-:Y:S01]  /*36060*/  STL.64 [R1+0x170], R8 ;  /* 0x0001700801007387 */ /* 0x0001e20000100a00 */
[----:B------:R-:W-:Y:S02]  /*36070*/  IMAD.MOV.U32 R2, RZ, RZ, R10 ;  /* 0x000000ffff027224 */ /* 0x000fe400078e000a */
[----:B------:R-:W-:Y:S02]  /*36080*/  IMAD.MOV.U32 R3, RZ, RZ, R11 ;  /* 0x000000ffff037224 */ /* 0x000fe400078e000b */
[----:B------:R-:W2:Y:S04]  /*36090*/  LDL.LU.64 R10, [R1+0x1358] ;  /* 0x00135800010a7983 */ /* 0x000ea80000300a00 */
[----:B0-----:R-:W2:Y:S01]  /*360a0*/  LDL.LU.64 R8, [R1+0x1350] ;  /* 0x0013500001087983 */ /* 0x001ea20000300a00 */
[----:B------:R0:W-:Y:S02]  /*360b0*/  STL [R1+0x134c], R18 ;  /* 0x00134c1201007387 */ /* 0x0001e40000100800 */
[----:B------:R-:W2:Y:S02]  /*360c0*/  LDL.LU R16, [R1+0x110] ;  /* 0x0001100001107983 */ /* 0x000ea40000300800 */
[----:B------:R-:W2:Y:S01]  /*360d0*/  LDL.LU R17, [R1+0x114] ;  /* 0x0001140001117983 */ /* 0x000ea20000300800 */
[----:B0-----:R-:W2:Y:S01]  /*360e0*/  LDL.LU R18, [R1+0x118] ;  /* 0x0001180001127983 */ /* 0x001ea20000300800 */
[----:B------:R-:W2:Y:S02]  /*360f0*/  LDL.LU R19, [R1+0x11c] ;  /* 0x00011c0001137983 */ /* 0x000ea40000300800 */
[----:B------:R-:W-:Y:S02]  /*36100*/  STL [R1+0x12e8], R3 ;  /* 0x0012e80301007387 */ /* 0x000fe40000100800 */
[----:B------:R-:W-:Y:S01]  /*36110*/  STL [R1+0x12e4], R2 ;  /* 0x0012e40201007387 */ /* 0x000fe20000100800 */
[----:B------:R-:W3:Y:S04]  /*36120*/  LDL.LU.64 R24, [R1+0x30] ;  /* 0x0000300001187983 */ /* 0x000ee80000300a00 */
[----:B---3--:R0:W-:Y:S01]  /*36130*/  STL.64 [R1+0x1328], R24 ;  /* 0x0013281801007387 */ /* 0x0081e20000100a00 */
[----:B------:R-:W-:Y:S02]  /*36140*/  STL.64 [R1+0x160], R20 ;  /* 0x0001601401007387 */ /* 0x000fe40000100a00 */
[----:B------:R-:W-:Y:S01]  /*36150*/  STL.64 [R1+0x168], R22 ;  /* 0x0001681601007387 */ /* 0x000fe20000100a00 */
[----:B0-----:R-:W3:Y:S01]  /*36160*/  LDL.LU.64 R24, [R1+0x40] ;  /* 0x0000400001187983 */ /* 0x001ee20000300a00 */
[C---:B--2---:R-:W-:Y:S11]  /*36170*/  HMMA.16816.F32.BF16 R16, R8.reuse, R12, R16 ;  /* 0x0000000c0810723c */ /* 0x044ff60000041810 */
[----:B------:R-:W-:Y:S11]  /*36180*/  @!UPT UIADD3 URZ, URZ, URZ, URZ ;  /* 0x0000003f3f3ff290 */ /* 0x000ff6000fffe03f */
[----:B------:R-:W-:Y:S02]  /*36190*/  @!UPT UIADD3 URZ, URZ, URZ, URZ ;  /* 0x0000003f3f3ff290 */ /* 0x000fe4000fffe03f */
[----:B------:R-:W-:Y:S01]  /*361a0*/  IMAD.MOV.U32 R29, RZ, RZ, R18 ;  /* 0x000000ffff1d7224 */ /* 0x000fe200078e0012 */
[----:B---3--:R0:W-:Y:S04]  /*361b0*/  STL.64 [R1+0x1340], R24 ;  /* 0x0013401801007387 */ /* 0x0081e80000100a00 */
[----:B0-----:R-:W2:Y:S01]  /*361c0*/  LDL.LU.64 R24, [R1+0x50] ;  /* 0x0000500001187983 */ /* 0x001ea20000300a00 */
[----:B------:R-:W3:Y:S02]  /*361d0*/  LDL R22, [R1+0xe38] ;  /* 0x000e380001167983 */ /* 0x000ee40000100800 */
[----:B------:R-:W-:Y:S02]  /*361e0*/  STL [R1+0x12ec], R5 ;  /* 0x0012ec0501007387 */ /* 0x000fe40000100800 */
[----:B------:R0:W-:Y:S02]  /*361f0*/  STL [R1+0x1348], R4 ;  /* 0x0013480401007387 */ /* 0x0001e40000100800 */
[----:B0-----:R-:W2:Y:S01]  /*36200*/  LDL.LU R4, [R1+0x100] ;  /* 0x0001000001047983 */ /* 0x001ea20000300800 */
[----:B------:R-:W2:Y:S02]  /*36210*/  LDL.LU R5, [R1+0x104] ;  /* 0x0001040001057983 */ /* 0x000ea40000300800 */
[----:B------:R-:W2:Y:S02]  /*36220*/  LDL.LU R6, [R1+0x108] ;  /* 0x0001080001067983 */ /* 0x000ea40000300800 */
[----:B------:R-:W2:Y:S01]  /*36230*/  LDL.LU R7, [R1+0x10c] ;  /* 0x00010c0001077983 */ /* 0x000ea20000300800 */
[----:B------:R-:W-:Y:S01]  /*36240*/  STL [R1+0x150], R16 ;  /* 0x0001501001007387 */ /* 0x000fe20000100800 */
[----:B------:R-:W-:Y:S02]  /*36250*/  STL [R1+0x15c], R19 ;  /* 0x00015c1301007387 */ /* 0x000fe40000100800 */
[----:B------:R-:W4:Y:S02]  /*36260*/  LDL.LU R18, [R1+0x134c] ;  /* 0x00134c0001127983 */ /* 0x000f240000300800 */
[----:B------:R-:W2:Y:S02]  /*36270*/  LDL R23, [R1+0x380] ;  /* 0x0003800001177983 */ /* 0x000ea40000100800 */
[----:B--2---:R-:W-:Y:S01]  /*36280*/  STL [R1+0x1310], R23 ;  /* 0x0013101701007387 */ /* 0x004fe20000100800 */
[----:B------:R-:W2:Y:S02]  /*36290*/  LDL.LU.64 R20, [R1+0x20] ;  /* 0x0000200001147983 */ /* 0x000ea40000300a00 */
[----:B---3--:R-:W-:Y:S01]  /*362a0*/  STL [R1+0x1320], R22 ;  /* 0x0013201601007387 */ /* 0x008fe20000100800 */
[----:B--2---:R0:W-:Y:S04]  /*362b0*/  STL.64 [R1+0x1318], R20 ;  /* 0x0013181401007387 */ /* 0x0041e80000100a00 */
[----:B0-----:R-:W2:Y:S01]  /*362c0*/  LDL.LU R20, [R1+0x180] ;  /* 0x0001800001147983 */ /* 0x001ea20000300800 */
[----:B------:R-:W2:Y:S02]  /*362d0*/  LDL.LU R21, [R1+0x184] ;  /* 0x0001840001157983 */ /* 0x000ea40000300800 */
[----:B------:R-:W3:Y:S02]  /*362e0*/  LDL.LU R22, [R1+0x188] ;  /* 0x0001880001167983 */ /* 0x000ee40000300800 */
[----:B------:R-:W3:Y:S01]  /*362f0*/  LDL.LU R23, [R1+0x18c] ;  /* 0x00018c0001177983 */ /* 0x000ee20000300800 */
[----:B------:R-:W-:Y:S01]  /*36300*/  HMMA.16816.F32.BF16 R4, R8, R24, R4 ;  /* 0x000000180804723c */ /* 0x000fe20000041804 */
[----:B---3--:R-:W-:Y:S01]  /*36310*/  STL.64 [R1+0x1338], R22 ;  /* 0x0013381601007387 */ /* 0x008fe20000100a00 */
[----:B--2---:R0:W-:Y:S03]  /*36320*/  STL.64 [R1+0x1330], R20 ;  /* 0x0013301401007387 */ /* 0x0041e60000100a00 */
[----:B0-----:R-:W2:Y:S01]  /*36330*/  LDL.LU R20, [R1+0xe0] ;  /* 0x0000e00001147983 */ /* 0x001ea20000300800 */
[----:B------:R-:W2:Y:S02]  /*36340*/  LDL.LU R21, [R1+0xe4] ;  /* 0x0000e40001157983 */ /* 0x000ea40000300800 */
[----:B------:R-:W2:Y:S02]  /*36350*/  LDL.LU R22, [R1+0xe8] ;  /* 0x0000e80001167983 */ /* 0x000ea40000300800 */
[----:B------:R-:W2:Y:S01]  /*36360*/  LDL.LU R23, [R1+0xec] ;  /* 0x0000ec0001177983 */ /* 0x000ea20000300800 */
[----:B------:R-:W3:Y:S01]  /*36370*/  LDL R19, [R1+0xe40] ;  /* 0x000e400001137983 */ /* 0x000ee20000100800 */
[----:B------:R-:W-:-:S03]  /*36380*/  IMAD.MOV.U32 R28, RZ, RZ, R17 ;  /* 0x000000ffff1c7224 */ /* 0x000fc600078e0011 */
[----:B---3--:R-:W-:Y:S01]  /*36390*/  STL [R1+0x1300], R19 ;  /* 0x0013001301007387 */ /* 0x008fe20000100800 */
[----:B------:R-:W3:Y:S07]  /*363a0*/  LDL.LU.64 R16, [R1+0x10] ;  /* 0x0000100001107983 */ /* 0x000eee0000300a00 */
[----:B------:R0:W-:Y:S02]  /*363b0*/  STL.64 [R1+0x140], R4 ;  /* 0x0001400401007387 */ /* 0x0001e40000100a00 */
[----:B------:R1:W-:Y:S01]  /*363c0*/  STL.64 [R1+0x148], R6 ;  /* 0x0001480601007387 */ /* 0x0003e20000100a00 */
[----:B0-----:R-:W2:Y:S01]  /*363d0*/  LDL.LU R4, [R1+0x1348] ;  /* 0x0013480001047983 */ /* 0x001ea20000300800 */
[----:B-1----:R-:W-:-:S02]  /*363e0*/  IMAD.MOV.U32 R7, RZ, RZ, R24 ;  /* 0x000000ffff077224 */ /* 0x002fc400078e0018 */
[----:B------:R-:W-:Y:S02]  /*363f0*/  IMAD.MOV.U32 R6, RZ, RZ, R25 ;  /* 0x000000ffff067224 */ /* 0x000fe400078e0019 */
[----:B------:R-:W2:Y:S01]  /*36400*/  LDL.LU.64 R24, [R1+0x1340] ;  /* 0x0013400001187983 */ /* 0x000ea20000300a00 */
[----:B------:R-:W3:Y:S02]  /*36410*/  LDL R15, [R1+0xe3c] ;  /* 0x000e3c00010f7983 */ /* 0x000ee40000100800 */
[----:B------:R-:W-:Y:S01]  /*36420*/  IMAD.MOV.U32 R14, RZ, RZ, R13 ;  /* 0x000000ffff0e7224 */ /* 0x000fe200078e000d */
[----:B--2---:R-:W-:Y:S04]  /*36430*/  HMMA.16816.F32.BF16 R20, R8, R24, R20 ;  /* 0x000000180814723c */ /* 0x004fe80000041814 */
[----:B---3--:R0:W-:Y:S01]  /*36440*/  STL.64 [R1+0x1308], R14 ;  /* 0x0013080e01007387 */ /* 0x0081e20000100a00 */
[----:B------:R-:W2:Y:S02]  /*36450*/  LDL.LU R12, [R1+0x2f0] ;  /* 0x0002f000010c7983 */ /* 0x000ea40000300800 */
[----:B------:R-:W2:Y:S02]  /*36460*/  LDL.LU R13, [R1+0x2f4] ;  /* 0x0002f400010d7983 */ /* 0x000ea40000300800 */
[----:B------:R-:W-:-:S02]  /*36470*/  IMAD.MOV.U32 R2, RZ, RZ, R24 ;  /* 0x000000ffff027224 */ /* 0x000fc400078e0018 */
[----:B------:R-:W-:Y:S01]  /*36480*/  IMAD.MOV.U32 R0, RZ, RZ, R25 ;  /* 0x000000ffff007224 */ /* 0x000fe200078e0019 */
[----:B0-----:R-:W2:Y:S01]  /*36490*/  LDL.LU R14, [R1+0x2f8] ;  /* 0x0002f800010e7983 */ /* 0x001ea20000300800 */
[----:B------:R-:W2:Y:S10]  /*364a0*/  LDL.LU R15, [R1+0x2fc] ;  /* 0x0002fc00010f7983 */ /* 0x000eb40000300800 */
[----:B------:R-:W-:Y:S01]  /*364b0*/  STL.64 [R1+0x130], R20 ;  /* 0x0001301401007387 */ /* 0x000fe20000100a00 */
        /* <DEDUP_REMOVED lines=8> */
[----:B------:R0:W-:Y:S03]  /*36540*/  STL.64 [R1+0x128], R22 ;  /* 0x0001281601007387 */ /* 0x0001e60000100a00 */
[----:B0-----:R-:W3:Y:S01]  /*36550*/  LDL.LU R22, [R1+0x1320] ;  /* 0x0013200001167983 */ /* 0x001ee20000300800 */
[----:B------:R-:W-:Y:S02]  /*36560*/  IMAD.MOV.U32 R5, RZ, RZ, R24 ;  /* 0x000000ffff057224 */ /* 0x000fe400078e0018 */
[----:B------:R-:W-:Y:S02]  /*36570*/  IMAD.MOV.U32 R3, RZ, RZ, R25 ;  /* 0x000000ffff037224 */ /* 0x000fe400078e0019 */
[----:B------:R-:W2:Y:S01]  /*36580*/  LDL.LU.64 R20, [R1+0x1318] ;  /* 0x0013180001147983 */ /* 0x000ea20000300a00 */
[----:B------:R-:W-:Y:S01]  /*36590*/  STL.64 [R1+0x12f8], R6 ;  /* 0x0012f80601007387 */ /* 0x000fe20000100a00 */
[----:B------:R0:W-:Y:S03]  /*365a0*/  STL.64 [R1+0x12f0], R4 ;  /* 0x0012f00401007387 */ /* 0x0001e60000100a00 */
[----:B0-----:R-:W2:Y:S01]  /*365b0*/  LDL.LU R4, [R1+0x320] ;  /* 0x0003200001047983 */ /* 0x001ea20000300800 */
[----:B------:R-:W2:Y:S02]  /*365c0*/  LDL.LU R5, [R1+0x324] ;  /* 0x0003240001057983 */ /* 0x000ea40000300800 */
[----:B------:R-:W2:Y:S02]  /*365d0*/  LDL.LU R6, [R1+0x328] ;  /* 0x0003280001067983 */ /* 0x000ea40000300800 */
[----:B------:R-:W2:Y:S01]  /*365e0*/  LDL.LU R7, [R1+0x32c] ;  /* 0x00032c0001077983 */ /* 0x000ea20000300800 */
[----:B---3--:R-:W0:Y:S04]  /*365f0*/  LDSM.16.MT88.4 R24, [R22+0x13000] ;  /* 0x013000001618783b */ /* 0x008e280000004200 */
[----:B0-----:R-:W-:Y:S01]  /*36600*/  STL.64 [R1+0x12d0], R26 ;  /* 0x0012d01a01007387 */ /* 0x001fe20000100a00 */
[----:B------:R0:W-:Y:S03]  /*36610*/  STL.64 [R1+0x12c8], R24 ;  /* 0x0012c81801007387 */ /* 0x0001e60000100a00 */
[----:B0-----:R-:W2:Y:S01]  /*36620*/  LDL.LU R24, [R1+0x290] ;  /* 0x0002900001187983 */ /* 0x001ea20000300800 */
[----:B------:R-:W2:Y:S02]  /*36630*/  LDL.LU R25, [R1+0x294] ;  /* 0x0002940001197983 */ /* 0x000ea40000300800 */
[----:B------:R-:W2:Y:S02]  /*36640*/  LDL.LU R26, [R1+0x298] ;  /* 0x00029800011a7983 */ /* 0x000ea40000300800 */
[----:B------:R-:W2:Y:S02]  /*36650*/  LDL.LU R27, [R1+0x29c] ;  /* 0x00029c00011b7983 */ /* 0x000ea40000300800 */
[C---:B--2---:R-:W-:Y:S11]  /*36660*/  HMMA.16816.F32.BF16 R24, R8.reuse, R20, R24 ;  /* 0x000000140818723c */ /* 0x044ff60000041818 */
[----:B------:R-:W-:Y:S11]  /*36670*/  @!UPT UIADD3 URZ, URZ, URZ, URZ ;  /* 0x0000003f3f3ff290 */ /* 0x000ff6000fffe03f */
[----:B------:R-:W-:Y:S01]  /*36680*/  @!UPT UIADD3 URZ, URZ, URZ, URZ ;  /* 0x0000003f3f3ff290 */ /* 0x000fe2000fffe03f */
[----:B------:R0:W-:Y:S01]  /*36690*/  STL.64 [R1+0x110], R24 ;  /* 0x0001101801007387 */ /* 0x0001e20000100a00 */
[----:B------:R-:W-:Y:S02]  /*366a0*/  STL.64 [R1+0x118], R26 ;  /* 0x0001181a01007387 */ /* 0x000fe40000100a00 */
[----:B------:R-:W2:Y:S02]  /*366b0*/  LDL.LU R23, [R1+0x1310] ;  /* 0x0013100001177983 */ /* 0x000ea40000300800 */
[----:B0-----:R-:W-:Y:S02]  /*366c0*/  IMAD.MOV.U32 R25, RZ, RZ, R20 ;  /* 0x000000ffff197224 */ /* 0x001fe400078e0014 */
[----:B------:R-:W-:Y:S01]  /*366d0*/  IMAD.MOV.U32 R24, RZ, RZ, R21 ;  /* 0x000000ffff187224 */ /* 0x000fe200078e0015 */
[----:B------:R-:W-:Y:S01]  /*366e0*/  HMMA.16816.F32.BF16 R12, R8, R16, R12 ;  /* 0x00000010080c723c */ /* 0x000fe2000004180c */
[----:B--2---:R-:W0:Y:S04]  /*366f0*/  LDSM.16.MT88.4 R20, [R23+0x13800] ;  /* 0x013800001714783b */ /* 0x004e280000004200 */
[----:B0-----:R-:W-:Y:S01]  /*36700*/  STL.64 [R1+0x1220], R22 ;  /* 0x0012201601007387 */ /* 0x001fe20000100a00 */
[----:B------:R0:W-:Y:S03]  /*36710*/  STL.64 [R1+0x1218], R20 ;  /* 0x0012181401007387 */ /* 0x0001e60000100a00 */
[----:B0-----:R-:W2:Y:S11]  /*36720*/  LDL.LU R20, [R1] ;  /* 0x0000000001147983 */ /* 0x001eb60000300800 */
[----:B------:R-:W-:Y:S03]  /*36730*/  @!UPT UIADD3 URZ, URZ, URZ, URZ ;  /* 0x0000003f3f3ff290 */ /* 0x000fe6000fffe03f */
[----:B------:R-:W-:Y:S02]  /*36740*/  STL.64 [R1+0x100], R12 ;  /* 0x0001000c01007387 */ /* 0x000fe40000100a00 */
[----:B------:R0:W-:Y:S02]  /*36750*/  STL.64 [R1+0x108], R14 ;  /* 0x0001080e01007387 */ /* 0x0001e40000100a00 */
[----:B0-----:R-:W3:Y:S01]  /*36760*/  LDL.LU.64 R14, [R1+0x1308] ;  /* 0x00130800010e7983 */ /* 0x001ee20000300a00 */
[----:B------:R-:W2:Y:S02]  /*36770*/  LDL.LU R19, [R1+0x1300] ;  /* 0x0013000001137983 */ /* 0x000ea40000300800 */
[----:B----4-:R-:W-:Y:S02]  /*36780*/  IMAD.MOV.U32 R21, RZ, RZ, R18 ;  /* 0x000000ffff157224 */ /* 0x010fe400078e0012 */
[----:B------:R-:W-:Y:S02]  /*36790*/  IMAD.MOV.U32 R13, RZ, RZ, R16 ;  /* 0x000000ffff0d7224 */ /* 0x000fe400078e0010 */
[----:B------:R-:W-:-:S02]  /*367a0*/  IMAD.MOV.U32 R12, RZ, RZ, R17 ;  /* 0x000000ffff0c7224 */ /* 0x000fc400078e0011 */
[----:B--2---:R-:W0:Y:S01]  /*367b0*/  LDSM.16.MT88.4 R16, [R19+0x13800] ;  /* 0x013800001310783b */ /* 0x004e220000004200 */
[----:B------:R-:W-:Y:S03]  /*367c0*/  HMMA.16816.F32.BF16 R4, R8, R20, R4 ;  /* 0x000000140804723c */ /* 0x000fe60000041804 */
[----:B0-----:R-:W-:Y:S01]  /*367d0*/  STL.64 [R1+0x11b8], R18 ;  /* 0x0011b81201007387 */ /* 0x001fe20000100a00 */
[----:B------:R0:W-:Y:S03]  /*367e0*/  STL.64 [R1+0x11b0], R16 ;  /* 0x0011b01001007387 */ /* 0x0001e60000100a00 */
[----:B0-----:R-:W2:Y:S01]  /*367f0*/  LDL.LU R16, [R1+0x60] ;  /* 0x0000600001107983 */ /* 0x001ea20000300800 */
[----:B------:R-:W4:Y:S02]  /*36800*/  LDL R18, [R1+0x68] ;  /* 0x0000680001127983 */ /* 0x000f240000100800 */
[----:B------:R-:W4:Y:S11]  /*36810*/  LDL R19, [R1+0x6c] ;  /* 0x00006c0001137983 */ /* 0x000f360000100800 */
[----:B------:R-:W-:Y:S02]  /*36820*/  @!UPT UIADD3 URZ, URZ, URZ, URZ ;  /* 0x0000003f3f3ff290 */ /* 0x000fe4000fffe03f */
[----:B------:R-:W-:Y:S01]  /*36830*/  STL.64 [R1+0xf0], R4 ;  /* 0x0000f00401007387 */ /* 0x000fe20000100a00 */
[----:B------:R0:W-:Y:S04]  /*36840*/  STL.64 [R1+0xf8], R6 ;  /* 0x0000f80601007387 */ /* 0x0001e80000100a00 */
[----:B0-----:R-:W2:Y:S01]  /*36850*/  LDL.LU.64 R6, [R1+0x12f8] ;  /* 0x0012f80001067983 */ /* 0x001ea20000300a00 */
[----:B------:R-:W2:Y:S02]  /*36860*/  LDL.LU.64 R4, [R1+0x12f0] ;  /* 0x0012f00001047983 */ /* 0x000ea40000300a00 */
[----:B------:R0:W-:Y:S02]  /*36870*/  STL.64 [R1+0x1238], R20 ;  /* 0x0012381401007387 */ /* 0x0001e40000100a00 */
[----:B---3--:R-:W-:-:S02]  /*36880*/  IMAD.MOV.U32 R17, RZ, RZ, R14 ;  /* 0x000000ffff117224 */ /* 0x008fc400078e000e */
[----:B0-----:R-:W-:Y:S02]  /*36890*/  IMAD.MOV.U32 R20, RZ, RZ, R13 ;  /* 0x000000ffff147224 */ /* 0x001fe400078e000d */
[----:B------:R-:W-:Y:S02]  /*368a0*/  IMAD.MOV.U32 R21, RZ, RZ, R12 ;  /* 0x000000ffff157224 */ /* 0x000fe400078e000c */
[----:B------:R-:W0:Y:S04]  /*368b0*/  LDSM.16.MT88.4 R12, [R15+0x13800] ;  /* 0x013800000f0c783b */ /* 0x000e280000004200 */
[----:B------:R1:W-:Y:S02]  /*368c0*/  STL.64 [R1+0x1250], R20 ;  /* 0x0012501401007387 */ /* 0x0003e40000100a00 */
[----:B-1----:R-:W-:-:S02]  /*368d0*/  IMAD.MOV.U32 R20, RZ, RZ, R25 ;  /* 0x000000ffff147224 */ /* 0x002fc400078e0019 */
[----:B------:R-:W-:-:S05]  /*368e0*/  IMAD.MOV.U32 R21, RZ, RZ, R24 ;  /* 0x000000ffff157224 */ /* 0x000fca00078e0018 */
[----:B------:R1:W-:Y:S02]  /*368f0*/  STL.64 [R1+0x1268], R20 ;  /* 0x0012681401007387 */ /* 0x0003e40000100a00 */
[----:B-1----:R-:W-:Y:S02]  /*36900*/  IMAD.MOV.U32 R21, RZ, RZ, R3 ;  /* 0x000000ffff157224 */ /* 0x002fe400078e0003 */
[----:B--2---:R-:W-:Y:S02]  /*36910*/  IMAD.MOV.U32 R20, RZ, RZ, R5 ;  /* 0x000000ffff147224 */ /* 0x004fe400078e0005 */
[----:B------:R-:W2:Y:S01]  /*36920*/  LDL.LU R5, [R1+0x12ec] ;  /* 0x0012ec0001057983 */ /* 0x000ea20000300800 */
[----:B------:R-:W3:Y:S02]  /*36930*/  LDL.LU R3, [R1+0x12e8] ;  /* 0x0012e80001037983 */ /* 0x000ee40000300800 */
[----:B------:R-:W-:Y:S02]  /*36940*/  STL.64 [R1+0x1280], R20 ;  /* 0x0012801401007387 */ /* 0x000fe40000100a00 */
[----:B0-----:R-:W-:Y:S01]  /*36950*/  STL.64 [R1+0x1110], R14 ;  /* 0x0011100e01007387 */ /* 0x001fe20000100a00 */
[----:B------:R0:W-:Y:S04]  /*36960*/  STL.64 [R1+0x1108], R12 ;  /* 0x0011080c01007387 */ /* 0x0001e80000100a00 */
[----:B0-----:R-:W2:Y:S01]  /*36970*/  LDL.LU R12, [R1+0x260] ;  /* 0x00026000010c7983 */ /* 0x001ea20000300800 */
[----:B------:R-:W2:Y:S02]  /*36980*/  LDL.LU R13, [R1+0x264] ;  /* 0x00026400010d7983 */ /* 0x000ea40000300800 */
[----:B------:R-:W2:Y:S02]  /*36990*/  LDL.LU R14, [R1+0x268] ;  /* 0x00026800010e7983 */ /* 0x000ea40000300800 */
[----:B------:R-:W2:Y:S02]  /*369a0*/  LDL.LU R15, [R1+0x26c] ;  /* 0x00026c00010f7983 */ /* 0x000ea40000300800 */
[----:B------:R-:W-:-:S02]  /*369b0*/  IMAD.MOV.U32 R20, RZ, RZ, R2 ;  /* 0x000000ffff147224 */ /* 0x000fc400078e0002 */
[----:B------:R-:W-:Y:S01]  /*369c0*/  IMAD.MOV.U32 R21, RZ, RZ, R0 ;  /* 0x000000ffff157224 */ /* 0x000fe200078e0000 */
[----:B------:R-:W3:Y:S01]  /*369d0*/  LDL.LU R2, [R1+0x12e4] ;  /* 0x0012e40001027983 */ /* 0x000ee20000300800 */
[----:B------:R-:W3:Y:S03]  /*369e0*/  LDL.LU R0, [R1+0x12e0] ;  /* 0x0012e00001007983 */ /* 0x000ee60000300800 */
[----:B------:R-:W-:Y:S04]  /*369f0*/  STL.64 [R1+0x1298], R20 ;  /* 0x0012981401007387 */ /* 0x000fe80000100a00 */
[----:B--2---:R-:W-:Y:S01]  /*36a00*/  STL.64 [R1+0x1230], R14 ;  /* 0x0012300e01007387 */ /* 0x004fe20000100a00 */
[----:B------:R0:W-:Y:S03]  /*36a10*/  STL.64 [R1+0x1228], R12 ;  /* 0x0012280c01007387 */ /* 0x0001e60000100a00 */
[----:B0-----:R-:W2:Y:S01]  /*36a20*/  LDL.LU R12, [R1+0x280] ;  /* 0x00028000010c7983 */ /* 0x001ea20000300800 */
[----:B------:R-:W2:Y:S02]  /*36a30*/  LDL.LU R13, [R1+0x284] ;  /* 0x00028400010d7983 */ /* 0x000ea40000300800 */
[----:B------:R-:W2:Y:S02]  /*36a40*/  LDL.LU R14, [R1+0x288] ;  /* 0x00028800010e7983 */ /* 0x000ea40000300800 */
[----:B------:R-:W2:Y:S02]  /*36a50*/  LDL.LU R15, [R1+0x28c] ;  /* 0x00028c00010f7983 */ /* 0x000ea40000300800 */
[----:B------:R-:W-:-:S02]  /*36a60*/  IMAD.MOV.U32 R20, RZ, RZ, R7 ;  /* 0x000000ffff147224 */ /* 0x000fc400078e0007 */
[----:B------:R-:W-:Y:S01]  /*36a70*/  IMAD.MOV.U32 R21, RZ, RZ, R6 ;  /* 0x000000ffff157224 */ /* 0x000fe200078e0006 */
[----:B------:R-:W3:Y:S01]  /*36a80*/  LDL.LU R7, [R1+0x12dc] ;  /* 0x0012dc0001077983 */ /* 0x000ee20000300800 */
[----:B------:R-:W3:Y:S02]  /*36a90*/  LDL.LU R6, [R1+0x12d8] ;  /* 0x0012d80001067983 */ /* 0x000ee40000300800 */
[----:B------:R-:W3:Y:S02]  /*36aa0*/  LDL.LU R24, [R1+0x310] ;  /* 0x0003100001187983 */ /* 0x000ee40000300800 */
[----:B------:R-:W3:Y:S01]  /*36ab0*/  LDL.LU R25, [R1+0x314] ;  /* 0x0003140001197983 */ /* 0x000ee20000300800 */
[----:B------:R-:W3:Y:S01]  /*36ac0*/  LDL.LU R26, [R1+0x318] ;  /* 0x00031800011a7983 */ /* 0x000ee20000300800 */
[----:B------:R-:W3:Y:S02]  /*36ad0*/  LDL.LU R27, [R1+0x31c] ;  /* 0x00031c00011b7983 */ /* 0x000ee40000300800 */
[----:B------:R-:W-:Y:S01]  /*36ae0*/  STL.64 [R1+0x12b0], R20 ;  /* 0x0012b01401007387 */ /* 0x000fe20000100a00 */
[----:B--2---:R-:W-:Y:S01]  /*36af0*/  STL.64 [R1+0x1248], R14 ;  /* 0x0012480e01007387 */ /* 0x004fe20000100a00 */
[----:B------:R0:W-:Y:S03]  /*36b00*/  STL.64 [R1+0x1240], R12 ;  /* 0x0012400c01007387 */ /* 0x0001e60000100a00 */
[----:B0-----:R-:W2:Y:S01]  /*36b10*/  LDL.LU R12, [R1+0x2a0] ;  /* 0x0002a000010c7983 */ /* 0x001ea20000300800 */
[----:B------:R-:W2:Y:S02]  /*36b20*/  LDL.LU R13, [R1+0x2a4] ;  /* 0x0002a400010d7983 */ /* 0x000ea40000300800 */
[----:B------:R-:W2:Y:S02]  /*36b30*/  LDL.LU R14, [R1+0x2a8] ;  /* 0x0002a800010e7983 */ /* 0x000ea40000300800 */
[----:B------:R-:W2:Y:S01]  /*36b40*/  LDL.LU R15, [R1+0x2ac] ;  /* 0x0002ac00010f7983 */ /* 0x000ea20000300800 */
[----:B------:R-:W3:Y:S01]  /*36b50*/  LDL.LU R20, [R1+0x300] ;  /* 0x0003000001147983 */ /* 0x000ee20000300800 */
[----:B------:R-:W3:Y:S02]  /*36b60*/  LDL.LU R21, [R1+0x304] ;  /* 0x0003040001157983 */ /* 0x000ee40000300800 */
[----:B------:R-:W3:Y:S02]  /*36b70*/  LDL.LU R22, [R1+0x308] ;  /* 0x0003080001167983 */ /* 0x000ee40000300800 */
[----:B------:R-:W3:Y:S01]  /*36b80*/  LDL.LU R23, [R1+0x30c] ;  /* 0x00030c0001177983 */ /* 0x000ee20000300800 */
        /* <DEDUP_REMOVED lines=12> */
[----:B---3--:R-:W-:Y:S01]  /*36c50*/  HMMA.16816.F32.BF16 R8, R8, R4, R24 ;  /* 0x000000040808723c */ /* 0x008fe20000041818 */
        /* <DEDUP_REMOVED lines=13> */
[----:B------:R-:W3:Y:S02]  /*36d30*/  LDL.LU.64 R24, [R1+0x12c8] ;  /* 0x0012c80001187983 */ /* 0x000ee40000300a00 */
[----:B------:R-:W-:Y:S02]  /*36d40*/  STL.64 [R1+0xe0], R8 ;  /* 0x0000e00801007387 */ /* 0x000fe40000100a00 */
[----:B------:R0:W-:Y:S02]  /*36d50*/  STL.64 [R1+0xe8], R10 ;  /* 0x0000e80a01007387 */ /* 0x0001e40000100a00 */
[----:B0-----:R-:W2:Y:S04]  /*36d60*/  LDL R11, [R1+0xe38] ;  /* 0x000e3800010b7983 */ /* 0x001ea80000100800 */
[----:B--2---:R-:W0:Y:S01]  /*36d70*/  LDSM.16.MT88.4 R8, [R11+0x13800] ;  /* 0x013800000b08783b */ /* 0x004e220000004200 */
[----:B---3--:R-:W-:Y:S03]  /*36d80*/  HMMA.16816.F32.BF16 R20, R24, R16, R20 ;  /* 0x000000101814723c */ /* 0x008fe60000041814 */
[----:B0-----:R0:W-:Y:S01]  /*36d90*/  STL.64 [R1+0x10b8], R10 ;  /* 0x0010b80a01007387 */ /* 0x0011e20000100a00 */
[----:B------:R1:W-:Y:S02]  /*36da0*/  STL.64 [R1+0x10b0], R8 ;  /* 0x0010b00801007387 */ /* 0x0003e40000100a00 */
[----:B0-----:R-:W-:Y:S01]  /*36db0*/  IMAD.MOV.U32 R10, RZ, RZ, R7 ;  /* 0x000000ffff0a7224 */ /* 0x001fe200078e0007 */
[----:B-1----:R-:W2:Y:S01]  /*36dc0*/  LDL.LU R8, [R1+0x270] ;  /* 0x0002700001087983 */ /* 0x002ea20000300800 */
[----:B------:R-:W-:-:S02]  /*36dd0*/  IMAD.MOV.U32 R9, RZ, RZ, R6 ;  /* 0x000000ffff097224 */ /* 0x000fc400078e0006 */
[----:B------:R-:W3:Y:S02]  /*36de0*/  LDL.LU R6, [R1+0x12c0] ;  /* 0x0012c00001067983 */ /* 0x000ee40000300800 */
[----:B------:R-:W3:Y:S02]  /*36df0*/  LDL.LU R7, [R1+0x12bc] ;  /* 0x0012bc0001077983 */ /* 0x000ee40000300800 */
[----:B------:R-:W-:Y:S02]  /*36e00*/  IMAD.MOV.U32 R11, RZ, RZ, R0 ;  /* 0x000000ffff0b7224 */ /* 0x000fe400078e0000 */
[----:B------:R-:W2:Y:S07]  /*36e10*/  LDL.LU R0, [R1+0x12b8] ;  /* 0x0012b80001007983 */ /* 0x000eae0000300800 */
[----:B------:R0:W-:Y:S02]  /*36e20*/  STL.64 [R1+0xd0], R20 ;  /* 0x0000d01401007387 */ /* 0x0001e40000100a00 */
[----:B------:R1:W-:Y:S01]  /*36e30*/  STL.64 [R1+0xd8], R22 ;  /* 0x0000d81601007387 */ /* 0x0003e20000100a00 */
[----:B0-----:R-:W1:Y:S02]  /*36e40*/  LDL.LU.64 R20, [R1+0x12b0] ;  /* 0x0012b00001147983 */ /* 0x001e640000300a00 */
[C---:B-1----:R-:W-:Y:S02]  /*36e50*/  HMMA.16816.F32.BF16 R20, R24.reuse, R20, R12 ;  /* 0x000000141814723c */ /* 0x042fe4000004180c */
        /* <DEDUP_REMOVED lines=35> */
[----:B------:R-:W4:Y:S01]  /*37090*/  LDL.LU.64 R14, [R1+0x1230] ;  /* 0x00123000010e7983 */ /* 0x000f220000300a00 */
[----:B------:R-:W4:Y:S05]  /*370a0*/  LDL.LU.64 R12, [R1+0x1228] ;  /* 0x00122800010c7983 */ /* 0x000f2a0000300a00 */
[----:B------:R-:W-:Y:S11]  /*370b0*/  HMMA.16816.F32.BF16 R24, R24, R4, R8 ;  /* 0x000000041818723c */ /* 0x000ff60000041808 */
[----:B------:R-:W-:Y:S04]  /*370c0*/  @!UPT UIADD3 URZ, URZ, URZ, URZ ;  /* 0x0000003f3f3ff290 */ /* 0x000fe8000fffe03f */
[----:B------:R-:W-:Y:S01]  /*370d0*/  STL.64 [R1+0x70], R20 ;  /* 0x0000701401007387 */ /* 0x000fe20000100a00 */
[----:B------:R0:W-:Y:S03]  /*370e0*/  STL.64 [R1+0x78], R22 ;  /* 0x0000781601007387 */ /* 0x0001e60000100a00 */
[----:B0-----:R-:W4:Y:S01]  /*370f0*/  LDL.LU.64 R22, [R1+0x1220] ;  /* 0x0012200001167983 */ /* 0x001f220000300a00 */
[----:B------:R-:W4:Y:S02]  /*37100*/  LDL.LU.64 R20, [R1+0x1218] ;  /* 0x0012180001147983 */ /* 0x000f240000300a00 */
[----:B---3--:R-:W-:Y:S02]  /*37110*/  STL.64 [R1+0x11c0], R6 ;  /* 0x0011c00601007387 */ /* 0x008fe40000100a00 */
[----:B------:R0:W-:Y:S01]  /*37120*/  STL.64 [R1+0x1038], R26 ;  /* 0x0010381a01007387 */ /* 0x0001e20000100a00 */
[----:B------:R-:W-:Y:S04]  /*37130*/  STL.64 [R1+0x1030], R24 ;  /* 0x0010301801007387 */ /* 0x000fe80000100a00 */
[----:B0-----:R-:W2:Y:S01]  /*37140*/  LDL.LU R26, [R1+0x8] ;  /* 0x00000800011a7983 */ /* 0x001ea20000300800 */
[----:B------:R-:W-:Y:S01]  /*37150*/  IMAD.MOV.U32 R27, RZ, RZ, R0 ;  /* 0x000000ffff1b7224 */ /* 0x000fe200078e0000 */
[----:B----4-:R-:W-:Y:S04]  /*37160*/  HMMA.16816.F32.BF16 R4, R20, R18, R12 ;  /* 0x000000121404723c */ /* 0x010fe8000004180c */
[----:B--2---:R-:W-:Y:S11]  /*37170*/  STL.64 [R1+0x11c8], R26 ;  /* 0x0011c81a01007387 */ /* 0x004ff60000100a00 */
[----:B------:R-:W-:Y:S08]  /*37180*/  @!UPT UIADD3 URZ, URZ, URZ, URZ ;  /* 0x0000003f3f3ff290 */ /* 0x000ff0000fffe03f */
[----:B------:R0:W-:Y:S01]  /*37190*/  STL.64 [R1+0x290], R4 ;  /* 0x0002900401007387 */ /* 0x0001e20000100a00 */
[----:B------:R1:W-:Y:S02]  /*371a0*/  STL.64 [R1+0x298], R6 ;  /* 0x0002980601007387 */ /* 0x0003e40000100a00 */
[----:B------:R-:W2:Y:S02]  /*371b0*/  LDL.LU R8, [R1+0x240] ;  /* 0x0002400001087983 */ /* 0x000ea40000300800 */
[----:B------:R-:W2:Y:S01]  /*371c0*/  LDL.LU R9, [R1+0x244] ;  /* 0x0002440001097983 */ /* 0x000ea20000300800 */
[----:B------:R-:W3:Y:S01]  /*371d0*/  LDL.LU R10, [R1+0x248] ;  /* 0x00024800010a7983 */ /* 0x000ee20000300800 */
[----:B------:R-:W3:Y:S02]  /*371e0*/  LDL.LU R11, [R1+0x24c] ;  /* 0x00024c00010b7983 */ /* 0x000ee40000300800 */
[----:B------:R-:W-:Y:S02]  /*371f0*/  IMAD.MOV.U32 R0, RZ, RZ, R4 ;  /* 0x000000ffff007224 */ /* 0x000fe400078e0004 */
[----:B0-----:R-:W4:Y:S01]  /*37200*/  LDL.LU R4, [R1+0x250] ;  /* 0x0002500001047983 */ /* 0x001f220000300800 */
[----:B------:R-:W4:Y:S02]  /*37210*/  LDL.LU R5, [R1+0x254] ;  /* 0x0002540001057983 */ /* 0x000f240000300800 */
[----:B-1----:R-:W4:Y:S02]  /*37220*/  LDL.LU R6, [R1+0x258] ;  /* 0x0002580001067983 */ /* 0x002f240000300800 */
[----:B------:R-:W4:Y:S01]  /*37230*/  LDL.LU R7, [R1+0x25c] ;  /* 0x00025c0001077983 */ /* 0x000f220000300800 */
[----:B---3--:R-:W-:Y:S01]  /*37240*/  STL.64 [R1+0x1200], R10 ;  /* 0x0012000a01007387 */ /* 0x008fe20000100a00 */
[----:B--2---:R-:W-:Y:S02]  /*37250*/  STL.64 [R1+0x11f8], R8 ;  /* 0x0011f80801007387 */ /* 0x004fe40000100a00 */
[----:B------:R-:W2:Y:S02]  /*37260*/  LDL.64 R26, [R1+0x48] ;  /* 0x00004800011a7983 */ /* 0x000ea40000100a00 */
[----:B--2---:R0:W-:Y:S04]  /*37270*/  STL.64 [R1+0x1208], R26 ;  /* 0x0012081a01007387 */ /* 0x0041e80000100a00 */
[----:B0-----:R-:W4:Y:S01]  /*37280*/  LDL.64 R26, [R1+0x58] ;  /* 0x00005800011a7983 */ /* 0x001f220000100a00 */
[----:B------:R-:W2:Y:S02]  /*37290*/  LDL.LU R12, [R1+0x160] ;  /* 0x00016000010c7983 */ /* 0x000ea40000300800 */
[----:B------:R-:W2:Y:S02]  /*372a0*/  LDL.LU R13, [R1+0x164] ;  /* 0x00016400010d7983 */ /* 0x000ea40000300800 */
[----:B------:R-:W3:Y:S01]  /*372b0*/  LDL.LU R14, [R1+0x168] ;  /* 0x00016800010e7983 */ /* 0x000ee20000300800 */
[----:B------:R-:W3:Y:S04]  /*372c0*/  LDL.LU R15, [R1+0x16c] ;  /* 0x00016c00010f7983 */ /* 0x000ee80000300800 */
[----:B---3--:R-:W-:Y:S01]  /*372d0*/  STL.64 [R1+0x1120], R14 ;  /* 0x0011200e01007387 */ /* 0x008fe20000100a00 */
[----:B--2---:R0:W-:Y:S03]  /*372e0*/  STL.64 [R1+0x1118], R12 ;  /* 0x0011180c01007387 */ /* 0x0041e60000100a00 */
[----:B0-----:R-:W2:Y:S01]  /*372f0*/  LDL.LU R12, [R1+0x170] ;  /* 0x00017000010c7983 */ /* 0x001ea20000300800 */
[----:B------:R-:W2:Y:S02]  /*37300*/  LDL.LU R13, [R1+0x174] ;  /* 0x00017400010d7983 */ /* 0x000ea40000300800 */
[----:B------:R-:W-:-:S02]  /*37310*/  IMAD.MOV.U32 R14, RZ, RZ, R2 ;  /* 0x000000ffff0e7224 */ /* 0x000fc400078e0002 */
[----:B------:R-:W-:Y:S01]  /*37320*/  IMAD.MOV.U32 R15, RZ, RZ, R3 ;  /* 0x000000ffff0f7224 */ /* 0x000fe200078e0003 */
[----:B------:R-:W3:Y:S01]  /*37330*/  LDL.LU R2, [R1+0x1214] ;  /* 0x0012140001027983 */ /* 0x000ee20000300800 */
[----:B------:R-:W3:Y:S03]  /*37340*/  LDL.LU R3, [R1+0x1210] ;  /* 0x0012100001037983 */ /* 0x000ee60000300800 */
[----:B------:R0:W-:Y:S04]  /*37350*/  STL.64 [R1+0x1130], R14 ;  /* 0x0011300e01007387 */ /* 0x0001e80000100a00 */
[----:B--2---:R1:W-:Y:S01]  /*37360*/  STL.64 [R1+0x1128], R12 ;  /* 0x0011280c01007387 */ /* 0x0043e20000100a00 */
[----:B0-----:R-:W2:Y:S02]  /*37370*/  LDL R14, [R1+0x18] ;  /* 0x00001800010e7983 */ /* 0x001ea40000100800 */
[----:B------:R-:W2:Y:S01]  /*37380*/  LDL R15, [R1+0x1c] ;  /* 0x00001c00010f7983 */ /* 0x000ea20000100800 */
[----:B----4-:R-:W-:Y:S01]  /*37390*/  HMMA.16816.F32.BF16 R8, R20, R26, R4 ;  /* 0x0000001a1408723c */ /* 0x010fe20000041804 */
[----:B--2---:R3:W-:Y:S01]  /*373a0*/  STL.64 [R1+0x11d0], R14 ;  /* 0x0011d00e01007387 */ /* 0x0047e20000100a00 */
[----:B------:R-:W2:Y:S02]  /*373b0*/  LDL.LU R16, [R1+0x220] ;  /* 0x0002200001107983 */ /* 0x000ea40000300800 */
[----:B------:R-:W2:Y:S02]  /*373c0*/  LDL.LU R17, [R1+0x224] ;  /* 0x0002240001117983 */ /* 0x000ea40000300800 */
[----:B------:R-:W4:Y:S01]  /*373d0*/  LDL.LU R18, [R1+0x228] ;  /* 0x0002280001127983 */ /* 0x000f220000300800 */
[----:B------:R-:W4:Y:S01]  /*373e0*/  LDL.LU R19, [R1+0x22c] ;  /* 0x00022c0001137983 */ /* 0x000f220000300800 */
[----:B-1----:R-:W2:Y:S02]  /*373f0*/  LDL.LU R12, [R1+0x230] ;  /* 0x00023000010c7983 */ /* 0x002ea40000300800 */
[----:B------:R-:W2:Y:S02]  /*37400*/  LDL.LU R13, [R1+0x234] ;  /* 0x00023400010d7983 */ /* 0x000ea40000300800 */
[----:B------:R-:W-:-:S02]  /*37410*/  IMAD.MOV.U32 R4, RZ, RZ, R26 ;  /* 0x000000ffff047224 */ /* 0x000fc400078e001a */
[----:B---3--:R-:W-:-:S10]  /*37420*/  IMAD.MOV.U32 R15, RZ, RZ, R2 ;  /* 0x000000ffff0f7224 */ /* 0x008fd400078e0002 */
[----:B------:R-:W-:Y:S01]  /*37430*/  IMAD.MOV.U32 R2, RZ, RZ, R8 ;  /* 0x000000ffff027224 */ /* 0x000fe200078e0008 */
[----:B----4-:R0:W-:Y:S01]  /*37440*/  STL.64 [R1+0x11e0], R18 ;  /* 0x0011e01201007387 */ /* 0x0101e20000100a00 */
[----:B--2---:R-:W-:Y:S03]  /*37450*/  STL.64 [R1+0x11d8], R16 ;  /* 0x0011d81001007387 */ /* 0x004fe60000100a00 */
[----:B0-----:R-:W2:Y:S01]  /*37460*/  LDL.64 R18, [R1+0x38] ;  /* 0x0000380001127983 */ /* 0x001ea20000100a00 */
[----:B------:R0:W-:Y:S02]  /*37470*/  STL [R1+0xf48], R0 ;  /* 0x000f480001007387 */ /* 0x0001e40000100800 */
[----:B0-----:R-:W-:Y:S02]  /*37480*/  IMAD.MOV.U32 R0, RZ, RZ, R27 ;  /* 0x000000ffff007224 */ /* 0x001fe400078e001b */
[----:B------:R-:W3:Y:S01]  /*37490*/  LDL.LU.64 R26, [R1+0x1208] ;  /* 0x00120800011a7983 */ /* 0x000ee20000300a00 */
[----:B------:R-:W-:Y:S02]  /*374a0*/  STL.64 [R1+0x2a0], R8 ;  /* 0x0002a00801007387 */ /* 0x000fe40000100a00 */
[----:B------:R0:W-:Y:S02]  /*374b0*/  STL.64 [R1+0x2a8], R10 ;  /* 0x0002a80a01007387 */ /* 0x0001e40000100a00 */
[----:B0-----:R-:W3:Y:S01]  /*374c0*/  LDL.LU.64 R10, [R1+0x1200] ;  /* 0x00120000010a7983 */ /* 0x001ee20000300a00 */
[----:B------:R-:W3:Y:S02]  /*374d0*/  LDL.LU.64 R8, [R1+0x11f8] ;  /* 0x0011f80001087983 */ /* 0x000ee40000300a00 */
[----:B------:R-:W-:Y:S02]  /*374e0*/  STL [R1+0xf4c], R2 ;  /* 0x000f4c0201007387 */ /* 0x000fe40000100800 */
[----:B------:R-:W-:Y:S01]  /*374f0*/  IMAD.MOV.U32 R14, RZ, RZ, R3 ;  /* 0x000000ffff0e7224 */ /* 0x000fe200078e0003 */
[----:B---3--:R-:W-:Y:S11]  /*37500*/  HMMA.16816.F32.BF16 R8, R20, R26, R8 ;  /* 0x0000001a1408723c */ /* 0x008ff60000041808 */
[----:B------:R-:W-:Y:S11]  /*37510*/  @!UPT UIADD3 URZ, URZ, URZ, URZ ;  /* 0x0000003f3f3ff290 */ /* 0x000ff6000fffe03f */
[----:B------:R-:W-:Y:S01]  /*37520*/  @!UPT UIADD3 URZ, URZ, URZ, URZ ;  /* 0x0000003f3f3ff290 */ /* 0x000fe2000fffe03f */
[----:B------:R0:W-:Y:S01]  /*37530*/  STL.64 [R1+0x320], R8 ;  /* 0x0003200801007387 */ /* 0x0001e20000100a00 */
[----:B------:R1:W-:Y:S02]  /*37540*/  STL.64 [R1+0x328], R10 ;  /* 0x0003280a01007387 */ /* 0x0003e40000100a00 */
[----:B------:R-:W-:Y:S02]  /*37550*/  IMAD.MOV.U32 R3, RZ, RZ, R8 ;  /* 0x000000ffff037224 */ /* 0x000fe400078e0008 */
[----:B0-----:R-:W3:Y:S01]  /*37560*/  LDL.LU R8, [R1+0x150] ;  /* 0x0001500001087983 */ /* 0x001ee20000300800 */
[----:B------:R-:W-:Y:S02]  /*37570*/  IMAD.MOV.U32 R9, RZ, RZ, R28 ;  /* 0x000000ffff097224 */ /* 0x000fe400078e001c */
[----:B------:R-:W4:Y:S02]  /*37580*/  LDL.LU R28, [R1+0x11f4] ;  /* 0x0011f400011c7983 */ /* 0x000f240000300800 */
[----:B-1----:R-:W-:-:S02]  /*37590*/  IMAD.MOV.U32 R10, RZ, RZ, R29 ;  /* 0x000000ffff0a7224 */ /* 0x002fc400078e001d */
[----:B------:R-:W2:Y:S01]  /*375a0*/  LDL.LU R29, [R1+0x11f0] ;  /* 0x0011f000011d7983 */ /* 0x000ea20000300800 */
[----:B------:R-:W2:Y:S02]  /*375b0*/  LDL.LU R11, [R1+0x15c] ;  /* 0x00015c00010b7983 */ /* 0x000ea40000300800 */
[----:B------:R-:W-:Y:S01]  /*375c0*/  IMAD.MOV.U32 R5, RZ, RZ, R26 ;  /* 0x000000ffff057224 */ /* 0x000fe200078e001a */
[----:B--2---:R-:W-:Y:S01]  /*375d0*/  STL.64 [R1+0x1140], R10 ;  /* 0x0011400a01007387 */ /* 0x004fe20000100a00 */
[----:B---3--:R0:W-:Y:S03]  /*375e0*/  STL.64 [R1+0x1138], R8 ;  /* 0x0011380801007387 */ /* 0x0081e60000100a00 */
[----:B0-----:R-:W2:Y:S01]  /*375f0*/  LDL.LU R8, [R1+0x190] ;  /* 0x0001900001087983 */ /* 0x001ea20000300800 */
[----:B------:R-:W2:Y:S02]  /*37600*/  LDL.LU R9, [R1+0x194] ;  /* 0x0001940001097983 */ /* 0x000ea40000300800 */
[----:B----4-:R-:W-:-:S02]  /*37610*/  IMAD.MOV.U32 R10, RZ, RZ, R28 ;  /* 0x000000ffff0a7224 */ /* 0x010fc400078e001c */
[----:B------:R-:W-:Y:S01]  /*37620*/  IMAD.MOV.U32 R11, RZ, RZ, R29 ;  /* 0x000000ffff0b7224 */ /* 0x000fe200078e001d */
[----:B------:R-:W3:Y:S01]  /*37630*/  LDL.LU R28, [R1+0x11ec] ;  /* 0x0011ec00011c7983 */ /* 0x000ee20000300800 */
[----:B------:R-:W4:Y:S02]  /*37640*/  LDL.LU R29, [R1+0x11e8] ;  /* 0x0011e800011d7983 */ /* 0x000f240000300800 */
[----:B------:R-:W3:Y:S02]  /*37650*/  LDL.LU R24, [R1+0x210] ;  /* 0x0002100001187983 */ /* 0x000ee40000300800 */
[----:B------:R-:W3:Y:S02]  /*37660*/  LDL.LU R25, [R1+0x214] ;  /* 0x0002140001197983 */ /* 0x000ee40000300800 */
[----:B------:R-:W-:Y:S01]  /*37670*/  IMAD.MOV.U32 R2, RZ, RZ, R27 ;  /* 0x000000ffff027224 */ /* 0x000fe200078e001b */
[----:B------:R-:W3:Y:S01]  /*37680*/  LDL.LU R26, [R1+0x218] ;  /* 0x00021800011a7983 */ /* 0x000ee20000300800 */
[----:B------:R-:W3:Y:S02]  /*37690*/  LDL.LU R27, [R1+0x21c] ;  /* 0x00021c00011b7983 */ /* 0x000ee40000300800 */
[----:B------:R-:W-:Y:S01]  /*376a0*/  STL.64 [R1+0x1150], R10 ;  /* 0x0011500a01007387 */ /* 0x000fe20000100a00 */
[----:B------:R-:W-:Y:S01]  /*376b0*/  HMMA.16816.F32.BF16 R12, R20, R18, R12 ;  /* 0x00000012140c723c */ /* 0x000fe2000004180c */
[----:B------:R-:W-:Y:S01]  /*376c0*/  IMAD.MOV.U32 R6, RZ, RZ, R18 ;  /* 0x000000ffff067224 */ /* 0x000fe200078e0012 */
[----:B--2---:R-:W-:Y:S01]  /*376d0*/  STL.64 [R1+0x1148], R8 ;  /* 0x0011480801007387 */ /* 0x004fe20000100a00 */
[----:B------:R0:W-:Y:S02]  /*376e0*/  STL [R1+0xf50], R3 ;  /* 0x000f500301007387 */ /* 0x0001e40000100800 */
[----:B0-----:R-:W-:-:S02]  /*376f0*/  IMAD.MOV.U32 R3, RZ, RZ, R19 ;  /* 0x000000ffff037224 */ /* 0x001fc400078e0013 */
[----:B------:R-:W2:Y:S01]  /*37700*/  LDL.LU.64 R18, [R1+0x11e0] ;  /* 0x0011e00001127983 */ /* 0x000ea20000300a00 */
[----:B------:R-:W2:Y:S11]  /*37710*/  LDL.LU.64 R16, [R1+0x11d8] ;  /* 0x0011d80001107983 */ /* 0x000eb60000300a00 */
[----:B------:R-:W-:Y:S04]  /*37720*/  @!UPT UIADD3 URZ, URZ, URZ, URZ ;  /* 0x0000003f3f3ff290 */ /* 0x000fe8000fffe03f */
[----:B------:R-:W-:Y:S02]  /*37730*/  STL.64 [R1+0x310], R12 ;  /* 0x0003100c01007387 */ /* 0x000fe40000100a00 */
[----:B------:R0:W-:Y:S02]  /*37740*/  STL.64 [R1+0x318], R14 ;  /* 0x0003180e01007387 */ /* 0x0001e40000100a00 */
[----:B0-----:R-:W2:Y:S01]  /*37750*/  LDL.LU.64 R14, [R1+0x11d0] ;  /* 0x0011d000010e7983 */ /* 0x001ea20000300a00 */
[----:B----4-:R-:W-:Y:S02]  /*37760*/  IMAD.MOV.U32 R10, RZ, RZ, R29 ;  /* 0x000000ffff0a7224 */ /* 0x010fe400078e001d */
[----:B---3--:R-:W-:Y:S02]  /*37770*/  IMAD.MOV.U32 R11, RZ, RZ, R28 ;  /* 0x000000ffff0b7224 */ /* 0x008fe400078e001c */
[----:B------:R-:W-:-:S05]  /*37780*/  IMAD.MOV.U32 R28, RZ, RZ, R12 ;  /* 0x000000ffff1c7224 */ /* 0x000fca00078e000c */
[----:B------:R-:W-:Y:S01]  /*37790*/  STL [R1+0xf54], R28 ;  /* 0x000f541c01007387 */ /* 0x000fe20000100800 */
[C---:B--2---:R-:W-:Y:S08]  /*377a0*/  HMMA.16816.F32.BF16 R16, R20.reuse, R10, R16 ;  /* 0x0000000a1410723c */ /* 0x044ff00000041810 */
[----:B------:R-:W-:Y:S11]  /*377b0*/  HMMA.16816.F32.BF16 R24, R20, R14, R24 ;  /* 0x0000000e1418723c */ /* 0x000ff60000041818 */
[----:B------:R-:W-:Y:S04]  /*377c0*/  @!UPT UIADD3 URZ, URZ, URZ, URZ ;  /* 0x0000003f3f3ff290 */ /* 0x000fe8000fffe03f */
[----:B------:R-:W-:Y:S01]  /*377d0*/  STL.64 [R1+0x330], R16 ;  /* 0x0003301001007387 */ /* 0x000fe20000100a00 */
[----:B------:R-:W-:Y:S02]  /*377e0*/  STL.64 [R1+0x338], R18 ;  /* 0x0003381201007387 */ /* 0x000fe40000100a00 */
[----:B------:R0:W-:Y:S02]  /*377f0*/  STL.64 [R1+0x1160], R10 ;  /* 0x0011600a01007387 */ /* 0x0001e40000100a00 */
[----:B------:R-:W-:Y:S02]  /*37800*/  IMAD.MOV.U32 R29, RZ, RZ, R16 ;  /* 0x000000ffff1d7224 */ /* 0x000fe400078e0010 */
[----:B0-----:R-:W-:Y:S02]  /*37810*/  IMAD.MOV.U32 R10, RZ, RZ, R6 ;  /* 0x000000ffff0a7224 */ /* 0x001fe400078e0006 */
[----:B------:R-:W-:-:S05]  /*37820*/  IMAD.MOV.U32 R11, RZ, RZ, R3 ;  /* 0x000000ffff0b7224 */ /* 0x000fca00078e0003 */
[----:B------:R0:W-:Y:S02]  /*37830*/  STL.64 [R1+0x1178], R10 ;  /* 0x0011780a01007387 */ /* 0x0001e40000100a00 */
[----:B0-----:R-:W-:Y:S02]  /*37840*/  IMAD.MOV.U32 R10, RZ, RZ, R5 ;  /* 0x000000ffff0a7224 */ /* 0x001fe400078e0005 */
[----:B------:R-:W-:-:S05]  /*37850*/  IMAD.MOV.U32 R11, RZ, RZ, R2 ;  /* 0x000000ffff0b7224 */ /* 0x000fca00078e0002 */
[----:B------:R0:W-:Y:S01]  /*37860*/  STL.64 [R1+0x1190], R10 ;  /* 0x0011900a01007387 */ /* 0x0001e20000100a00 */
[----:B------:R-:W2:Y:S02]  /*37870*/  LDL.LU R16, [R1+0x1f0] ;  /* 0x0001f00001107983 */ /* 0x000ea40000300800 */
[----:B------:R-:W2:Y:S02]  /*37880*/  LDL.LU R17, [R1+0x1f4] ;  /* 0x0001f40001117983 */ /* 0x000ea40000300800 */
[----:B------:R-:W2:Y:S01]  /*37890*/  LDL.LU R18, [R1+0x1f8] ;  /* 0x0001f80001127983 */ /* 0x000ea20000300800 */
[----:B------:R-:W2:Y:S01]  /*378a0*/  LDL.LU R19, [R1+0x1fc] ;  /* 0x0001fc0001137983 */ /* 0x000ea20000300800 */
[----:B0-----:R-:W-:Y:S02]  /*378b0*/  IMAD.MOV.U32 R10, RZ, RZ, R4 ;  /* 0x000000ffff0a7224 */ /* 0x001fe400078e0004 */
[----:B------:R-:W-:Y:S01]  /*378c0*/  IMAD.MOV.U32 R11, RZ, RZ, R0 ;  /* 0x000000ffff0b7224 */ /* 0x000fe200078e0000 */
[----:B------:R-:W3:Y:S01]  /*378d0*/  LDL.LU R4, [R1+0x200] ;  /* 0x0002000001047983 */ /* 0x000ee20000300800 */
[----:B------:R-:W3:Y:S02]  /*378e0*/  LDL.LU R5, [R1+0x204] ;  /* 0x0002040001057983 */ /* 0x000ee40000300800 */
[----:B------:R-:W3:Y:S02]  /*378f0*/  LDL.LU R6, [R1+0x208] ;  /* 0x0002080001067983 */ /* 0x000ee40000300800 */
[----:B------:R-:W3:Y:S01]  /*37900*/  LDL.LU R7, [R1+0x20c] ;  /* 0x00020c0001077983 */ /* 0x000ee20000300800 */
[----:B------:R0:W-:Y:S01]  /*37910*/  STL.64 [R1+0x11a8], R10 ;  /* 0x0011a80a01007387 */ /* 0x0001e20000100a00 */
[----:B------:R-:W4:Y:S02]  /*37920*/  LDL.LU R8, [R1+0x1e0] ;  /* 0x0001e00001087983 */ /* 0x000f240000300800 */
[----:B------:R-:W4:Y:S01]  /*37930*/  LDL.LU R9, [R1+0x1e4] ;  /* 0x0001e40001097983 */ /* 0x000f220000300800 */
[----:B0-----:R-:W4:Y:S01]  /*37940*/  LDL.LU R10, [R1+0x1e8] ;  /* 0x0001e800010a7983 */ /* 0x001f220000300800 */
[----:B------:R-:W4:Y:S02]  /*37950*/  LDL.LU R11, [R1+0x1ec] ;  /* 0x0001ec00010b7983 */ /* 0x000f240000300800 */
[----:B------:R-:W-:Y:S02]  /*37960*/  STL [R1+0xf58], R29 ;  /* 0x000f581d01007387 */ /* 0x000fe40000100800 */
[----:B------:R-:W-:Y:S01]  /*37970*/  STL.64 [R1+0x340], R24 ;  /* 0x0003401801007387 */ /* 0x000fe20000100a00 */
[----:B------:R0:W-:Y:S04]  /*37980*/  STL.64 [R1+0x348], R26 ;  /* 0x0003481a01007387 */ /* 0x0001e80000100a00 */
[----:B0-----:R-:W3:Y:S01]  /*37990*/  LDL.LU.64 R26, [R1+0x11c8] ;  /* 0x0011c800011a7983 */ /* 0x001ee20000300a00 */
        /* <DEDUP_REMOVED lines=26> */
[----:B0-----:R-:W3:Y:S02]  /*37b40*/  LDL.LU.64 R6, [R1+0x11c0] ;  /* 0x0011c00001067983 */ /* 0x001ee40000300a00 */
[----:B---3--:R-:W-:Y:S02]  /*37b50*/  HMMA.16816.F32.BF16 R20, R20, R6, R16 ;  /* 0x000000061414723c */ /* 0x008fe40000041810 */
[----:B------:R-:W4:Y:S01]  /*37b60*/  LDL.LU.64 R18, [R1+0x11b8] ;  /* 0x0011b80001127983 */ /* 0x000f220000300a00 */
[----:B------:R-:W4:Y:S11]  /*37b70*/  LDL.LU.64 R16, [R1+0x11b0] ;  /* 0x0011b00001107983 */ /* 0x000f360000300a00 */
[----:B------:R-:W-:Y:S09]  /*37b80*/  @!UPT UIADD3 URZ, URZ, URZ, URZ ;  /* 0x0000003f3f3ff290 */ /* 0x000ff2000fffe03f */
[----:B------:R-:W-:Y:S01]  /*37b90*/  STL.64 [R1+0x350], R20 ;  /* 0x0003501401007387 */ /* 0x000fe20000100a00 */
[----:B------:R0:W-:Y:S03]  /*37ba0*/  STL.64 [R1+0x358], R22 ;  /* 0x0003581601007387 */ /* 0x0001e60000100a00 */
[----:B0-----:R-:W4:Y:S02]  /*37bb0*/  LDL.LU.64 R22, [R1+0x68] ;  /* 0x0000680001167983 */ /* 0x001f240000300a00 */
[----:B----4-:R-:W-:Y:S11]  /*37bc0*/  HMMA.16816.F32.BF16 R8, R16, R22, R8 ;  /* 0x000000161008723c */ /* 0x010ff60000041808 */
[----:B------:R-:W-:Y:S11]  /*37bd0*/  @!UPT UIADD3 URZ, URZ, URZ, URZ ;  /* 0x0000003f3f3ff290 */ /* 0x000ff6000fffe03f */
[----:B------:R-:W-:Y:S01]  /*37be0*/  @!UPT UIADD3 URZ, URZ, URZ, URZ ;  /* 0x0000003f3f3ff290 */ /* 0x000fe2000fffe03f */
[----:B------:R-:W-:Y:S01]  /*37bf0*/  STL.64 [R1+0x300], R8 ;  /* 0x0003000801007387 */ /* 0x000fe20000100a00 */
[----:B------:R0:W-:Y:S03]  /*37c00*/  STL.64 [R1+0x308], R10 ;  /* 0x0003080a01007387 */ /* 0x0001e60000100a00 */
[----:B0-----:R-:W2:Y:S01]  /*37c10*/  LDL.LU.64 R10, [R1+0x11a8] ;  /* 0x0011a800010a7983 */ /* 0x001ea20000300a00 */
[----:B------:R-:W-:-:S05]  /*37c20*/  IMAD.MOV.U32 R4, RZ, RZ, R9 ;  /* 0x000000ffff047224 */ /* 0x000fca00078e0009 */
[----:B------:R-:W-:Y:S01]  /*37c30*/  STL [R1+0xf5c], R4 ;  /* 0x000f5c0401007387 */ /* 0x000fe20000100800 */
[C---:B--2---:R-:W-:Y:S03]  /*37c40*/  HMMA.16816.F32.BF16 R8, R16.reuse, R10, R12 ;  /* 0x0000000a1008723c */ /* 0x044fe6000004180c */
[----:B------:R-:W2:Y:S01]  /*37c50*/  LDL.LU.64 R14, [R1+0x11a0] ;  /* 0x0011a000010e7983 */ /* 0x000ea20000300a00 */
[----:B------:R-:W2:Y:S11]  /*37c60*/  LDL.LU.64 R12, [R1+0x1198] ;  /* 0x00119800010c7983 */ /* 0x000eb60000300a00 */
[----:B------:R-:W-:Y:S08]  /*37c70*/  @!UPT UIADD3 URZ, URZ, URZ, URZ ;  /* 0x0000003f3f3ff290 */ /* 0x000ff0000fffe03f */
[----:B------:R-:W-:Y:S01]  /*37c80*/  STL.64 [R1+0x2f0], R8 ;  /* 0x0002f00801007387 */ /* 0x000fe20000100a00 */
[----:B------:R0:W-:Y:S03]  /*37c90*/  STL.64 [R1+0x2f8], R10 ;  /* 0x0002f80a01007387 */ /* 0x0001e60000100a00 */
[----:B0-----:R-:W2:Y:S02]  /*37ca0*/  LDL.LU.64 R10, [R1+0x1190] ;  /* 0x00119000010a7983 */ /* 0x001ea40000300a00 */
[----:B--2---:R-:W-:Y:S02]  /*37cb0*/  HMMA.16816.F32.BF16 R8, R16, R10, R12 ;  /* 0x0000000a1008723c */ /* 0x004fe4000004180c */
[----:B------:R-:W2:Y:S01]  /*37cc0*/  LDL.LU.64 R14, [R1+0x1188] ;  /* 0x00118800010e7983 */ /* 0x000ea20000300a00 */
[----:B------:R-:W2:Y:S11]  /*37cd0*/  LDL.LU.64 R12, [R1+0x1180] ;  /* 0x00118000010c7983 */ /* 0x000eb60000300a00 */
[----:B------:R-:W-:Y:S09]  /*37ce0*/  @!UPT UIADD3 URZ, URZ, URZ, URZ ;  /* 0x0000003f3f3ff290 */ /* 0x000ff2000fffe03f */
        /* <DEDUP_REMOVED lines=27> */
[C---:B---3--:R-:W-:Y:S11]  /*37ea0*/  HMMA.16816.F32.BF16 R12, R16.reuse, R26, R12 ;  /* 0x0000001a100c723c */ /* 0x048ff6000004180c */
[----:B------:R-:W-:Y:S11]  /*37eb0*/  @!UPT UIADD3 URZ, URZ, URZ, URZ ;  /* 0x0000003f3f3ff290 */ /* 0x000ff6000fffe03f */
[----:B------:R-:W-:Y:S01]  /*37ec0*/  @!UPT UIADD3 URZ, URZ, URZ, URZ ;  /* 0x0000003f3f3ff290 */ /* 0x000fe2000fffe03f */
[----:B------:R-:W-:Y:S01]  /*37ed0*/  STL.64 [R1+0x170], R12 ;  /* 0x0001700c01007387 */ /* 0x000fe20000100a00 */
[----:B------:R0:W-:Y:S03]  /*37ee0*/  STL.64 [R1+0x178], R14 ;  /* 0x0001780e01007387 */ /* 0x0001e60000100a00 */
[----:B0-----:R-:W3:Y:S01]  /*37ef0*/  LDL.LU.64 R14, [R1+0x1120] ;  /* 0x00112000010e7983 */ /* 0x001ee20000300a00 */
[----:B------:R-:W3:Y:S02]  /*37f00*/  LDL.LU.64 R12, [R1+0x1118] ;  /* 0x00111800010c7983 */ /* 0x000ee40000300a00 */
[----:B---3--:R-:W-:Y:S01]  /*37f10*/  HMMA.16816.F32.BF16 R16, R16, R6, R12 ;  /* 0x000000061010723c */ /* 0x008fe2000004180c */
[----:B------:R-:W2:Y:S01]  /*37f20*/  LDL.LU.64 R14, [R1+0x1110] ;  /* 0x00111000010e7983 */ /* 0x000ea20000300a00 */
[----:B------:R-:W2:Y:S11]  /*37f30*/  LDL.LU.64 R12, [R1+0x1108] ;  /* 0x00110800010c7983 */ /* 0x000eb60000300a00 */
[----:B------:R-:W-:Y:S10]  /*37f40*/  @!UPT UIADD3 URZ, URZ, URZ, URZ ;  /* 0x0000003f3f3ff290 */ /* 0x000ff4000fffe03f */
[----:B------:R0:W-:Y:S01]  /*37f50*/  STL.64 [R1+0x1c0], R16 ;  /* 0x0001c01001007387 */ /* 0x0001e20000100a00 */
[----:B------:R1:W-:Y:S03]  /*37f60*/  STL.64 [R1+0x1c8], R18 ;  /* 0x0001c81201007387 */ /* 0x0003e60000100a00 */
[----:B0-----:R-:W3:Y:S01]  /*37f70*/  LDL.LU R16, [R1+0x130] ;  /* 0x0001300001107983 */ /* 0x001ee20000300800 */
[----:B------:R-:W3:Y:S02]  /*37f80*/  LDL.LU R17, [R1+0x134] ;  /* 0x0001340001117983 */ /* 0x000ee40000300800 */
[----:B-1----:R-:W4:Y:S02]  /*37f90*/  LDL.LU R18, [R1+0x138] ;  /* 0x0001380001127983 */ /* 0x002f240000300800 */
[----:B------:R-:W4:Y:S02]  /*37fa0*/  LDL.LU R19, [R1+0x13c] ;  /* 0x00013c0001137983 */ /* 0x000f240000300800 */
[----:B------:R-:W-:-:S02]  /*37fb0*/  IMAD.MOV.U32 R28, RZ, RZ, R22 ;  /* 0x000000ffff1c7224 */ /* 0x000fc400078e0016 */
[----:B------:R-:W-:Y:S01]  /*37fc0*/  IMAD.MOV.U32 R25, RZ, RZ, R23 ;  /* 0x000000ffff197224 */ /* 0x000fe200078e0017 */
[----:B--2---:R-:W-:Y:S11]  /*37fd0*/  HMMA.16816.F32.BF16 R8, R12, R22, R8 ;  /* 0x000000160c08723c */ /* 0x004ff60000041808 */
[----:B------:R-:W-:Y:S11]  /*37fe0*/  @!UPT UIADD3 URZ, URZ, URZ, URZ ;  /* 0x0000003f3f3ff290 */ /* 0x000ff6000fffe03f */
[----:B------:R-:W-:Y:S02]  /*37ff0*/  @!UPT UIADD3 URZ, URZ, URZ, URZ ;  /* 0x0000003f3f3ff290 */ /* 0x000fe4000fffe03f */
[----:B------:R-:W-:Y:S01]  /*38000*/  IMAD.MOV.U32 R21, RZ, RZ, R9 ;  /* 0x000000ffff157224 */ /* 0x000fe200078e0009 */
[----:B----4-:R0:W-:Y:S01]  /*38010*/  STL.64 [R1+0x1100], R18 ;  /* 0x0011001201007387 */ /* 0x0101e20000100a00 */
[----:B---3--:R-:W-:Y:S03]  /*38020*/  STL.64 [R1+0x10f8], R16 ;  /* 0x0010f81001007387 */ /* 0x008fe60000100a00 */
[----:B0-----:R-:W2:Y:S01]  /*38030*/  LDL.LU.64 R18, [R1+0x58] ;  /* 0x0000580001127983 */ /* 0x001ea20000300a00 */
[----:B------:R-:W-:Y:S02]  /*38040*/  STL [R1+0x10c0], R7 ;  /* 0x0010c00701007387 */ /* 0x000fe40000100800 */
[----:B------:R0:W-:Y:S02]  /*38050*/  STL.64 [R1+0x1d0], R8 ;  /* 0x0001d00801007387 */ /* 0x0001e40000100a00 */
[----:B------:R1:W-:Y:S01]  /*38060*/  STL.64 [R1+0x1d8], R10 ;  /* 0x0001d80a01007387 */ /* 0x0003e20000100a00 */
[----:B0-----:R-:W3:Y:S01]  /*38070*/  LDL.LU R8, [R1+0x120] ;  /* 0x0001200001087983 */ /* 0x001ee20000300800 */
[----:B------:R-:W3:Y:S02]  /*38080*/  LDL.LU R9, [R1+0x124] ;  /* 0x0001240001097983 */ /* 0x000ee40000300800 */
[----:B-1----:R-:W3:Y:S02]  /*38090*/  LDL.LU R10, [R1+0x128] ;  /* 0x00012800010a7983 */ /* 0x002ee40000300800 */
[----:B------:R-:W3:Y:S01]  /*380a0*/  LDL.LU R11, [R1+0x12c] ;  /* 0x00012c00010b7983 */ /* 0x000ee20000300800 */
[----:B------:R0:W-:Y:S01]  /*380b0*/  STL [R1+0xf64], R21 ;  /* 0x000f641501007387 */ /* 0x0001e20000100800 */
[----:B------:R-:W4:Y:S03]  /*380c0*/  LDL.LU R20, [R1+0x140] ;  /* 0x0001400001147983 */ /* 0x000f260000300800 */
[----:B0-----:R-:W4:Y:S01]  /*380d0*/  LDL.LU R21, [R1+0x144] ;  /* 0x0001440001157983 */ /* 0x001f220000300800 */
[----:B------:R-:W4:Y:S02]  /*380e0*/  LDL.LU R22, [R1+0x148] ;  /* 0x0001480001167983 */ /* 0x000f240000300800 */
[----:B------:R-:W4:Y:S02]  /*380f0*/  LDL.LU R23, [R1+0x14c] ;  /* 0x00014c0001177983 */ /* 0x000f240000300800 */
[----:B--2---:R-:W-:-:S02]  /*38100*/  IMAD.MOV.U32 R24, RZ, RZ, R18 ;  /* 0x000000ffff187224 */ /* 0x004fc400078e0012 */
[----:B------:R-:W-:Y:S01]  /*38110*/  IMAD.MOV.U32 R5, RZ, RZ, R19 ;  /* 0x000000ffff057224 */ /* 0x000fe200078e0013 */
[C---:B----4-:R-:W-:Y:S01]  /*38120*/  HMMA.16816.F32.BF16 R20, R12.reuse, R18, R20 ;  /* 0x000000120c14723c */ /* 0x050fe20000041814 */
[----:B------:R-:W2:Y:S01]  /*38130*/  LDL.LU.64 R18, [R1+0x1100] ;  /* 0x0011000001127983 */ /* 0x000ea20000300a00 */
[----:B------:R-:W2:Y:S11]  /*38140*/  LDL.LU.64 R16, [R1+0x10f8] ;  /* 0x0010f80001107983 */ /* 0x000eb60000300a00 */
[----:B------:R-:W-:Y:S10]  /*38150*/  @!UPT UIADD3 URZ, URZ, URZ, URZ ;  /* 0x0000003f3f3ff290 */ /* 0x000ff4000fffe03f */
[----:B------:R-:W-:Y:S01]  /*38160*/  STL.64 [R1+0x1e0], R20 ;  /* 0x0001e01401007387 */ /* 0x000fe20000100a00 */
[----:B------:R-:W-:Y:S02]  /*38170*/  STL.64 [R1+0x1e8], R22 ;  /* 0x0001e81601007387 */ /* 0x000fe40000100a00 */
[----:B------:R-:W-:Y:S02]  /*38180*/  STL.64 [R1+0x10d0], R26 ;  /* 0x0010d01a01007387 */ /* 0x000fe40000100a00 */
[----:B------:R0:W-:Y:S02]  /*38190*/  STL.64 [R1+0x10c8], R24 ;  /* 0x0010c81801007387 */ /* 0x0001e40000100a00 */
[----:B0-----:R-:W4:Y:S01]  /*381a0*/  LDL.LU R24, [R1+0x100] ;  /* 0x0001000001187983 */ /* 0x001f220000300800 */
[----:B------:R-:W4:Y:S02]  /*381b0*/  LDL.LU R25, [R1+0x104] ;  /* 0x0001040001197983 */ /* 0x000f240000300800 */
[----:B------:R-:W2:Y:S02]  /*381c0*/  LDL.LU R26, [R1+0x108] ;  /* 0x00010800011a7983 */ /* 0x000ea40000300800 */
[----:B------:R-:W2:Y:S02]  /*381d0*/  LDL.LU R27, [R1+0x10c] ;  /* 0x00010c00011b7983 */ /* 0x000ea40000300800 */
[----:B------:R-:W-:Y:S01]  /*381e0*/  IMAD.MOV.U32 R22, RZ, RZ, R21 ;  /* 0x000000ffff167224 */ /* 0x000fe200078e0015 */
[----:B--2---:R0:W-:Y:S01]  /*381f0*/  STL.64 [R1+0x10f0], R26 ;  /* 0x0010f01a01007387 */ /* 0x0041e20000100a00 */
[----:B----4-:R-:W-:Y:S03]  /*38200*/  STL.64 [R1+0x10e8], R24 ;  /* 0x0010e81801007387 */ /* 0x010fe60000100a00 */
[----:B0-----:R-:W2:Y:S01]  /*38210*/  LDL.LU.64 R26, [R1+0x28] ;  /* 0x00002800011a7983 */ /* 0x001ea20000300a00 */
[----:B------:R0:W-:Y:S03]  /*38220*/  STL [R1+0xf68], R22 ;  /* 0x000f681601007387 */ /* 0x0001e60000100800 */
[----:B0-----:R-:W4:Y:S02]  /*38230*/  LDL.LU.64 R22, [R1+0x48] ;  /* 0x0000480001167983 */ /* 0x001f240000300a00 */
[----:B----4-:R-:W-:Y:S01]  /*38240*/  HMMA.16816.F32.BF16 R16, R12, R22, R16 ;  /* 0x000000160c10723c */ /* 0x010fe20000041810 */
[----:B------:R-:W-:-:S02]  /*38250*/  IMAD.MOV.U32 R29, RZ, RZ, R23 ;  /* 0x000000ffff1d7224 */ /* 0x000fc400078e0017 */
[----:B------:R-:W-:Y:S11]  /*38260*/  IMAD.MOV.U32 R7, RZ, RZ, R22 ;  /* 0x000000ffff077224 */ /* 0x000ff600078e0016 */
[----:B------:R-:W-:Y:S09]  /*38270*/  @!UPT UIADD3 URZ, URZ, URZ, URZ ;  /* 0x0000003f3f3ff290 */ /* 0x000ff2000fffe03f */
[----:B------:R-:W-:Y:S01]  /*38280*/  STL.64 [R1+0x1f0], R16 ;  /* 0x0001f01001007387 */ /* 0x000fe20000100a00 */
[----:B------:R0:W-:Y:S02]  /*38290*/  STL.64 [R1+0x1f8], R18 ;  /* 0x0001f81201007387 */ /* 0x0001e40000100a00 */
[----:B------:R-:W-:Y:S01]  /*382a0*/  STL [R1+0xf70], R16 ;  /* 0x000f701001007387 */ /* 0x000fe20000100800 */
[----:B0-----:R-:W3:Y:S01]  /*382b0*/  LDL.LU.64 R18, [R1+0x38] ;  /* 0x0000380001127983 */ /* 0x001ee20000300a00 */
[----:B------:R-:W-:-:S05]  /*382c0*/  IMAD.MOV.U32 R23, RZ, RZ, R17 ;  /* 0x000000ffff177224 */ /* 0x000fca00078e0011 */
[----:B------:R0:W-:Y:S01]  /*382d0*/  STL [R1+0xf6c], R23 ;  /* 0x000f6c1701007387 */ /* 0x0001e20000100800 */
[----:B------:R-:W4:Y:S02]  /*382e0*/  LDL.LU R20, [R1+0xf0] ;  /* 0x0000f00001147983 */ /* 0x000f240000300800 */
[----:B------:R-:W4:Y:S02]  /*382f0*/  LDL.LU R21, [R1+0xf4] ;  /* 0x0000f40001157983 */ /* 0x000f240000300800 */
[----:B------:R-:W2:Y:S01]  /*38300*/  LDL.LU R22, [R1+0xf8] ;  /* 0x0000f80001167983 */ /* 0x000ea20000300800 */
[----:B0-----:R-:W2:Y:S01]  /*38310*/  LDL.LU R23, [R1+0xfc] ;  /* 0x0000fc0001177983 */ /* 0x001ea20000300800 */
[----:B---3--:R-:W-:Y:S01]  /*38320*/  HMMA.16816.F32.BF16 R8, R12, R18, R8 ;  /* 0x000000120c08723c */ /* 0x008fe20000041808 */
[----:B------:R-:W-:Y:S02]  /*38330*/  IMAD.MOV.U32 R2, RZ, RZ, R18 ;  /* 0x000000ffff027224 */ /* 0x000fe400078e0012 */
[----:B------:R-:W-:Y:S01]  /*38340*/  IMAD.MOV.U32 R0, RZ, RZ, R19 ;  /* 0x000000ffff007224 */ /* 0x000fe200078e0013 */
[----:B--2---:R0:W-:Y:S01]  /*38350*/  STL.64 [R1+0x10e0], R22 ;  /* 0x0010e01601007387 */ /* 0x0041e20000100a00 */
[----:B----4-:R-:W-:Y:S11]  /*38360*/  STL.64 [R1+0x10d8], R20 ;  /* 0x0010d81401007387 */ /* 0x010ff60000100a00 */
[----:B------:R-:W-:Y:S08]  /*38370*/  @!UPT UIADD3 URZ, URZ, URZ, URZ ;  /* 0x0000003f3f3ff290 */ /* 0x000ff0000fffe03f */
[----:B------:R-:W-:Y:S01]  /*38380*/  IMAD.MOV.U32 R17, RZ, RZ, R8 ;  /* 0x000000ffff117224 */ /* 0x000fe200078e0008 */
[----:B0-----:R-:W2:Y:S01]  /*38390*/  LDL.LU.64 R22, [R1+0x18] ;  /* 0x0000180001167983 */ /* 0x001ea20000300a00 */
        /* <DEDUP_REMOVED lines=11> */
[----:B------:R-:W-:-:S02]  /*38450*/  IMAD.MOV.U32 R4, RZ, RZ, R26 ;  /* 0x000000ffff047224 */ /* 0x000fc400078e001a */
[----:B------:R-:W-:Y:S01]  /*38460*/  IMAD.MOV.U32 R3, RZ, RZ, R27 ;  /* 0x000000ffff037224 */ /* 0x000fe200078e001b */
[C---:B----4-:R-:W-:Y:S01]  /*38470*/  HMMA.16816.F32.BF16 R16, R12.reuse, R26, R16 ;  /* 0x0000001a0c10723c */ /* 0x050fe20000041810 */
[----:B------:R-:W4:Y:S01]  /*38480*/  LDL.LU.64 R26, [R1+0x10f0] ;  /* 0x0010f000011a7983 */ /* 0x000f220000300a00 */
[----:B------:R-:W4:Y:S11]  /*38490*/  LDL.LU.64 R24, [R1+0x10e8] ;  /* 0x0010e80001187983 */ /* 0x000f360000300a00 */
[----:B------:R-:W-:Y:S10]  /*384a0*/  @!UPT UIADD3 URZ, URZ, URZ, URZ ;  /* 0x0000003f3f3ff290 */ /* 0x000ff4000fffe03f */
[----:B------:R-:W-:Y:S01]  /*384b0*/  STL.64 [R1+0x210], R16 ;  /* 0x0002101001007387 */ /* 0x000fe20000100a00 */
[----:B------:R0:W-:Y:S02]  /*384c0*/  STL.64 [R1+0x218], R18 ;  /* 0x0002181201007387 */ /* 0x0001e40000100a00 */
[----:B0-----:R-:W-:Y:S02]  /*384d0*/  IMAD.MOV.U32 R18, RZ, RZ, R16 ;  /* 0x000000ffff127224 */ /* 0x001fe400078e0010 */
[----:B--2---:R-:W-:Y:S02]  /*384e0*/  IMAD.MOV.U32 R17, RZ, RZ, R22 ;  /* 0x000000ffff117224 */ /* 0x004fe400078e0016 */
[----:B------:R-:W-:Y:S01]  /*384f0*/  IMAD.MOV.U32 R16, RZ, RZ, R23 ;  /* 0x000000ffff107224 */ /* 0x000fe200078e0017 */
[----:B------:R-:W-:Y:S01]  /*38500*/  STL [R1+0xf78], R18 ;  /* 0x000f781201007387 */ /* 0x000fe20000100800 */
[----:B----4-:R-:W-:Y:S03]  /*38510*/  HMMA.16816.F32.BF16 R24, R12, R22, R24 ;  /* 0x000000160c18723c */ /* 0x010fe60000041818 */
[----:B------:R-:W2:Y:S01]  /*38520*/  LDL.LU.64 R22, [R1+0x10e0] ;  /* 0x0010e00001167983 */ /* 0x000ea20000300a00 */
[----:B------:R-:W2:Y:S11]  /*38530*/  LDL.LU.64 R20, [R1+0x10d8] ;  /* 0x0010d80001147983 */ /* 0x000eb60000300a00 */
[----:B------:R-:W-:Y:S08]  /*38540*/  @!UPT UIADD3 URZ, URZ, URZ, URZ ;  /* 0x0000003f3f3ff290 */ /* 0x000ff0000fffe03f */
[----:B------:R-:W-:Y:S01]  /*38550*/  STL.64 [R1+0x250], R24 ;  /* 0x0002501801007387 */ /* 0x000fe20000100a00 */
[----:B------:R0:W-:Y:S03]  /*38560*/  STL.64 [R1+0x258], R26 ;  /* 0x0002581a01007387 */ /* 0x0001e60000100a00 */
[----:B0-----:R-:W2:Y:S01]  /*38570*/  LDL.LU.64 R26, [R1+0x10d0] ;  /* 0x0010d000011a7983 */ /* 0x001ea20000300a00 */
[----:B------:R-:W-:Y:S02]  /*38580*/  IMAD.MOV.U32 R19, RZ, RZ, R24 ;  /* 0x000000ffff137224 */ /* 0x000fe400078e0018 */
[----:B------:R-:W4:Y:S02]  /*38590*/  LDL.LU.64 R24, [R1+0x10c8] ;  /* 0x0010c80001187983 */ /* 0x000f240000300a00 */
[----:B------:R-:W-:Y:S01]  /*385a0*/  IMAD.MOV.U32 R18, RZ, RZ, R7 ;  /* 0x000000ffff127224 */ /* 0x000fe200078e0007 */
[----:B------:R0:W-:Y:S01]  /*385b0*/  STL [R1+0xf7c], R19 ;  /* 0x000f7c1301007387 */ /* 0x0001e20000100800 */
[----:B------:R-:W3:Y:S02]  /*385c0*/  LDL.LU R7, [R1+0x10c0] ;  /* 0x0010c00001077983 */ /* 0x000ee40000300800 */
[----:B0-----:R-:W-:-:S05]  /*385d0*/  IMAD.MOV.U32 R19, RZ, RZ, R29 ;  /* 0x000000ffff137224 */ /* 0x001fca00078e001d */
[----:B------:R-:W-:Y:S01]  /*385e0*/  STL.64 [R1+0x1098], R18 ;  /* 0x0010981201007387 */ /* 0x000fe20000100a00 */
[C---:B--2---:R-:W-:Y:S11]  /*385f0*/  HMMA.16816.F32.BF16 R20, R12.reuse, R26, R20 ;  /* 0x0000001a0c14723c */ /* 0x044ff60000041814 */
[----:B------:R-:W-:Y:S11]  /*38600*/  @!UPT UIADD3 URZ, URZ, URZ, URZ ;  /* 0x0000003f3f3ff290 */ /* 0x000ff6000fffe03f */
[----:B------:R-:W-:Y:S01]  /*38610*/  @!UPT UIADD3 URZ, URZ, URZ, URZ ;  /* 0x0000003f3f3ff290 */ /* 0x000fe2000fffe03f */
[----:B------:R-:W-:Y:S01]  /*38620*/  STL.64 [R1+0x270], R20 ;  /* 0x0002701401007387 */ /* 0x000fe20000100a00 */
[----:B------:R-:W-:Y:S02]  /*38630*/  STL.64 [R1+0x278], R22 ;  /* 0x0002781601007387 */ /* 0x000fe40000100a00 */
[----:B------:R-:W-:Y:S02]  /*38640*/  STL.64 [R1+0x1050], R26 ;  /* 0x0010501a01007387 */ /* 0x000fe40000100a00 */
[----:B------:R0:W-:Y:S02]  /*38650*/  STL [R1+0xf80], R20 ;  /* 0x000f801401007387 */ /* 0x0001e40000100800 */
        /* <DEDUP_REMOVED lines=9> */
[----:B------:R-:W2:Y:S02]  /*386f0*/  LDL.LU R22, [R1+0xd8] ;  /* 0x0000d80001167983 */ /* 0x000ea40000300800 */
[----:B------:R-:W2:Y:S01]  /*38700*/  LDL.LU R23, [R1+0xdc] ;  /* 0x0000dc0001177983 */ /* 0x000ea20000300800 */
[----:B------:R-:W2:Y:S01]  /*38710*/  LDL.LU.64 R10, [R1+0x10b8] ;  /* 0x0010b800010a7983 */ /* 0x000ea20000300a00 */
[----:B------:R-:W2:Y:S02]  /*38720*/  LDL.LU.64 R8, [R1+0x10b0] ;  /* 0x0010b00001087983 */ /* 0x000ea40000300a00 */
[----:B------:R-:W-:-:S02]  /*38730*/  IMAD.MOV.U32 R18, RZ, RZ, R28 ;  /* 0x000000ffff127224 */ /* 0x000fc400078e001c */
[----:B----4-:R-:W-:Y:S02]  /*38740*/  IMAD.MOV.U32 R19, RZ, RZ, R25 ;  /* 0x000000ffff137224 */ /* 0x010fe400078e0019 */
[----:B------:R-:W-:Y:S02]  /*38750*/  IMAD.MOV.U32 R26, RZ, RZ, R17 ;  /* 0x000000ffff1a7224 */ /* 0x000fe400078e0011 */
[----:B------:R-:W-:-:S03]  /*38760*/  IMAD.MOV.U32 R27, RZ, RZ, R16 ;  /* 0x000000ffff1b7224 */ /* 0x000fc600078e0010 */
[----:B------:R-:W-:Y:S01]  /*38770*/  STL.64 [R1+0x240], R12 ;  /* 0x0002400c01007387 */ /* 0x000fe20000100a00 */
[----:B------:R-:W-:Y:S03]  /*38780*/  STL.64 [R1+0x248], R14 ;  /* 0x0002480e01007387 */ /* 0x000fe60000100a00 */
[----:B------:R-:W-:Y:S01]  /*38790*/  STL.64 [R1+0x1068], R26 ;  /* 0x0010681a01007387 */ /* 0x000fe20000100a00 */
[----:B------:R0:W-:Y:S03]  /*387a0*/  STL [R1+0xf84], R12 ;  /* 0x000f840c01007387 */ /* 0x0001e60000100800 */
[----:B0-----:R-:W3:Y:S01]  /*387b0*/  LDL.LU R12, [R1+0xc0] ;  /* 0x0000c000010c7983 */ /* 0x001ee20000300800 */
[----:B------:R-:W3:Y:S02]  /*387c0*/  LDL.LU R13, [R1+0xc4] ;  /* 0x0000c400010d7983 */ /* 0x000ee40000300800 */
[----:B------:R-:W3:Y:S02]  /*387d0*/  LDL.LU R14, [R1+0xc8] ;  /* 0x0000c800010e7983 */ /* 0x000ee40000300800 */
[----:B------:R-:W3:Y:S01]  /*387e0*/  LDL.LU R15, [R1+0xcc] ;  /* 0x0000cc00010f7983 */ /* 0x000ee20000300800 */
[----:B--2---:R-:W-:Y:S01]  /*387f0*/  HMMA.16816.F32.BF16 R16, R8, R18, R20 ;  /* 0x000000120810723c */ /* 0x004fe20000041814 */
[----:B------:R-:W2:Y:S01]  /*38800*/  LDL.LU.64 R22, [R1+0x10a8] ;  /* 0x0010a80001167983 */ /* 0x000ea20000300a00 */
[----:B------:R-:W2:Y:S11]  /*38810*/  LDL.LU.64 R20, [R1+0x10a0] ;  /* 0x0010a00001147983 */ /* 0x000eb60000300a00 */
[----:B------:R-:W-:Y:S10]  /*38820*/  @!UPT UIADD3 URZ, URZ, URZ, URZ ;  /* 0x0000003f3f3ff290 */ /* 0x000ff4000fffe03f */
[----:B------:R-:W-:Y:S01]  /*38830*/  STL.64 [R1+0x230], R16 ;  /* 0x0002301001007387 */ /* 0x000fe20000100a00 */
[----:B------:R0:W-:Y:S03]  /*38840*/  STL.64 [R1+0x238], R18 ;  /* 0x0002381201007387 */ /* 0x0001e60000100a00 */
[----:B0-----:R-:W2:Y:S01]  /*38850*/  LDL.LU.64 R18, [R1+0x1098] ;  /* 0x0010980001127983 */ /* 0x001ea20000300a00 */
[----:B------:R-:W-:Y:S02]  /*38860*/  IMAD.MOV.U32 R26, RZ, RZ, R24 ;  /* 0x000000ffff1a7224 */ /* 0x000fe400078e0018 */
[----:B------:R-:W-:-:S07]  /*38870*/  IMAD.MOV.U32 R27, RZ, RZ, R5 ;  /* 0x000000ffff1b7224 */ /* 0x000fce00078e0005 */
[C---:B---3--:R-:W-:Y:S11]  /*38880*/  HMMA.16816.F32.BF16 R24, R8.reuse, R26, R12 ;  /* 0x0000001a0818723c */ /* 0x048ff6000004180c */
[----:B------:R-:W-:Y:S11]  /*38890*/  @!UPT UIADD3 URZ, URZ, URZ, URZ ;  /* 0x0000003f3f3ff290 */ /* 0x000ff6000fffe03f */
[----:B------:R-:W-:Y:S01]  /*388a0*/  @!UPT UIADD3 URZ, URZ, URZ, URZ ;  /* 0x0000003f3f3ff290 */ /* 0x000fe2000fffe03f */
[----:B------:R-:W-:Y:S01]  /*388b0*/  STL.64 [R1+0x220], R24 ;  /* 0x0002201801007387 */ /* 0x000fe20000100a00 */
[----:B------:R0:W-:Y:S02]  /*388c0*/  STL.64 [R1+0x228], R26 ;  /* 0x0002281a01007387 */ /* 0x0001e40000100a00 */
[----:B0-----:R-:W-:Y:S02]  /*388d0*/  IMAD.MOV.U32 R26, RZ, RZ, R4 ;  /* 0x000000ffff1a7224 */ /* 0x001fe400078e0004 */
[----:B------:R-:W-:Y:S01]  /*388e0*/  IMAD.MOV.U32 R27, RZ, RZ, R3 ;  /* 0x000000ffff1b7224 */ /* 0x000fe200078e0003 */
[----:B--2---:R-:W-:Y:S11]  /*388f0*/  HMMA.16816.F32.BF16 R12, R8, R18, R20 ;  /* 0x00000012080c723c */ /* 0x004ff60000041814 */
[----:B------:R-:W-:Y:S11]  /*38900*/  @!UPT UIADD3 URZ, URZ, URZ, URZ ;  /* 0x0000003f3f3ff290 */ /* 0x000ff6000fffe03f */
[----:B------:R-:W-:Y:S01]  /*38910*/  @!UPT UIADD3 URZ, URZ, URZ, URZ ;  /* 0x0000003f3f3ff290 */ /* 0x000fe2000fffe03f */
[----:B------:R0:W-:Y:S01]  /*38920*/  STL.64 [R1+0x260], R12 ;  /* 0x0002600c01007387 */ /* 0x0001e20000100a00 */
[----:B------:R1:W-:Y:S02]  /*38930*/  STL.64 [R1+0x268], R14 ;  /* 0x0002680e01007387 */ /* 0x0003e40000100a00 */
[----:B------:R-:W-:Y:S01]  /*38940*/  STL.64 [R1+0x1080], R26 ;  /* 0x0010801a01007387 */ /* 0x000fe20000100a00 */
[----:B0-----:R-:W2:Y:S01]  /*38950*/  LDL.LU R12, [R1+0x604] ;  /* 0x00060400010c7983 */ /* 0x001ea20000300800 */
[----:B-1----:R-:W3:Y:S02]  /*38960*/  LDL.LU R14, [R1+0x600] ;  /* 0x00060000010e7983 */ /* 0x002ee40000300800 */
[----:B------:R-:W3:Y:S02]  /*38970*/  LDL.LU R15, [R1+0x5fc] ;  /* 0x0005fc00010f7983 */ /* 0x000ee40000300800 */
[----:B---3--:R-:W-:Y:S01]  /*38980*/  STL.64 [R1+0x1048], R14 ;  /* 0x0010480e01007387 */ /* 0x008fe20000100a00 */
[----:B--2---:R0:W-:Y:S03]  /*38990*/  STL [R1+0x1040], R12 ;  /* 0x0010400c01007387 */ /* 0x0041e60000100800 */
        /* <DEDUP_REMOVED lines=24> */
[----:B------:R-:W3:Y:S01]  /*38b20*/  LDL.LU R20, [R1+0x5f8] ;  /* 0x0005f80001147983 */ /* 0x000ee20000300800 */
[----:B------:R-:W4:Y:S02]  /*38b30*/  LDL.LU R19, [R1+0x608] ;  /* 0x0006080001137983 */ /* 0x000f240000300800 */
        /* <DEDUP_REMOVED lines=12> */
[----:B------:R-:W3:Y:S01]  /*38c00*/  LDL.LU R0, [R1+0x5c0] ;  /* 0x0005c00001007983 */ /* 0x000ee20000300800 */
        /* <DEDUP_REMOVED lines=23> */
[----:B------:R-:W2:Y:S11]  /*38d80*/  LDL.LU R12, [R1+0x1040] ;  /* 0x00104000010c7983 */ /* 0x000eb60000300800 */
[----:B------:R-:W-:Y:S09]  /*38d90*/  @!UPT UIADD3 URZ, URZ, URZ, URZ ;  /* 0x0000003f3f3ff290 */ /* 0x000ff2000fffe03f */
[----:B------:R-:W-:Y:S01]  /*38da0*/  STL.64 [R1+0x190], R24 ;  /* 0x0001901801007387 */ /* 0x000fe20000100a00 */
[----:B------:R0:W-:Y:S02]  /*38db0*/  STL.64 [R1+0x198], R26 ;  /* 0x0001981a01007387 */ /* 0x0001e40000100a00 */
[----:B------:R-:W-:Y:S02]  /*38dc0*/  IMAD.MOV.U32 R13, RZ, RZ, R27 ;  /* 0x000000ffff0d7224 */ /* 0x000fe400078e001b */
[----:B0-----:R-:W2:Y:S01]  /*38dd0*/  LDL.LU.64 R26, [R1+0x1038] ;  /* 0x00103800011a7983 */ /* 0x001ea20000300a00 */
[----:B------:R-:W2:Y:S02]  /*38de0*/  LDL.LU.64 R24, [R1+0x1030] ;  /* 0x0010300001187983 */ /* 0x000ea40000300a00 */
[----:B------:R0:W-:Y:S02]  /*38df0*/  STL [R1+0xf88], R13 ;  /* 0x000f880d01007387 */ /* 0x0001e40000100800 */
[----:B0-----:R-:W3:Y:S01]  /*38e00*/  LDL.LU R13, [R1+0x47c] ;  /* 0x00047c00010d7983 */ /* 0x001ee20000300800 */
[----:B--2---:R-:W-:Y:S07]  /*38e10*/  HMMA.16816.F32.BF16 R8, R8, R6, R24 ;  /* 0x000000060808723c */ /* 0x004fee0000041818 */
[----:B------:R-:W-:-:S05]  /*38e20*/  IMAD.MOV.U32 R27, RZ, RZ, 0x7f ;  /* 0x0000007fff1b7424 */ /* 0x000fca00078e00ff */
[----:B------:R-:W-:-:S04]  /*38e30*/  IADD3 R27, R27, c[0x0][0x180], RZ ;  /* 0x000060001b1b7a10 */ /* 0x000fc80007ffe0ff */
[----:B------:R-:W-:-:S04]  /*38e40*/  SHF.R.S32.HI R26, RZ, 0x1f, R27 ;  /* 0x0000001fff1a7819 */ /* 0x000fc8000001141b */
[----:B------:R-:W-:-:S03]  /*38e50*/  LEA.HI R26, R26, R27, RZ, 0x7 ;  /* 0x0000001b1a1a7211 */ /* 0x000fc600078f38ff */
[----:B------:R-:W-:Y:S01]  /*38e60*/  STL.64 [R1+0x180], R8 ;  /* 0x0001800801007387 */ /* 0x000fe20000100a00 */
[----:B------:R-:W-:Y:S02]  /*38e70*/  STL.64 [R1+0x188], R10 ;  /* 0x0001880a01007387 */ /* 0x000fe40000100a00 */
[----:B------:R-:W2:Y:S02]  /*38e80*/  LDL.LU R27, [R1+0x60c] ;  /* 0x00060c00011b7983 */ /* 0x000ea40000300800 */
[----:B------:R-:W-:Y:S01]  /*38e90*/  IMAD.MOV.U32 R6, RZ, RZ, R11 ;  /* 0x000000ffff067224 */ /* 0x000fe200078e000b */
[----:B---3--:R-:W-:Y:S02]  /*38ea0*/  IADD3 R13, P1, R13, UR12, RZ ;  /* 0x0000000c0d0d7c10 */ /* 0x008fe4000ff3e0ff */
[----:B------:R-:W-:Y:S02]  /*38eb0*/  IADD3 R12, P2, R12, UR12, RZ ;  /* 0x0000000c0c0c7c10 */ /* 0x000fe4000ff5e0ff */
[----:B------:R-:W-:-:S02]  /*38ec0*/  IADD3 R14, P3, R14, UR12, RZ ;  /* 0x0000000c0e0e7c10 */ /* 0x000fc4000ff7e0ff */
[----:B------:R-:W-:Y:S01]  /*38ed0*/  IADD3 R15, P4, R15, UR12, RZ ;  /* 0x0000000c0f0f7c10 */ /* 0x000fe2000ff9e0ff */
[----:B------:R0:W-:Y:S01]  /*38ee0*/  STL [R1+0xf8c], R6 ;  /* 0x000f8c0601007387 */ /* 0x0001e20000100800 */
[----:B------:R-:W-:Y:S02]  /*38ef0*/  IADD3 R20, P5, R20, UR12, RZ ;  /* 0x0000000c14147c10 */ /* 0x000fe4000ffbe0ff */
[----:B------:R-:W-:Y:S01]  /*38f00*/  IADD3.X R17, R17, UR6, RZ, P1, !PT ;  /* 0x0000000611117c10 */ /* 0x000fe20008ffe4ff */
[----:B------:R-:W-:Y:S01]  /*38f10*/  IADD3 R23, P1, R23, UR12, RZ ;  /* 0x0000000c17177c10 */ /* 0x000fe2000ff3e0ff */
[----:B------:R-:W-:Y:S01]  /*38f20*/  IADD3.X R16, R16, UR6, RZ, P2, !PT ;  /* 0x0000000610107c10 */ /* 0x000fe200097fe4ff */
[----:B------:R-:W-:Y:S01]  /*38f30*/  IADD3 R22, P2, R22, UR12, RZ ;  /* 0x0000000c16167c10 */ /* 0x000fe2000ff5e0ff */
[----:B------:R-:W-:Y:S01]  /*38f40*/  IADD3.X R21, R21, UR6, RZ, P3, !PT ;  /* 0x0000000615157c10 */ /* 0x000fe20009ffe4ff */
[----:B------:R-:W-:Y:S01]  /*38f50*/  IADD3 R5, P3, R5, UR12, RZ ;  /* 0x0000000c05057c10 */ /* 0x000fe2000ff7e0ff */
[----:B------:R-:W-:Y:S01]  /*38f60*/  IADD3.X R4, R4, UR6, RZ, P4, !PT ;  /* 0x0000000604047c10 */ /* 0x000fe2000a7fe4ff */
[----:B------:R-:W-:Y:S01]  /*38f70*/  IADD3 R29, P4, R29, UR12, RZ ;  /* 0x0000000c1d1d7c10 */ /* 0x000fe2000ff9e0ff */
[----:B------:R-:W-:-:S02]  /*38f80*/  IADD3.X R28, R28, UR6, RZ, P5, !PT ;  /* 0x000000061c1c7c10 */ /* 0x000fc4000affe4ff */
[----:B--2---:R-:W-:-:S04]  /*38f90*/  IADD3 R27, P6, R27, UR12, RZ ;  /* 0x0000000c1b1b7c10 */ /* 0x004fc8000ffde0ff */
[----:B----4-:R-:W-:Y:S01]  /*38fa0*/  IADD3.X R19, R19, UR6, RZ, P6, !PT ;  /* 0x0000000613137c10 */ /* 0x010fe2000b7fe4ff */
[----:B------:R-:W-:Y:S01]  /*38fb0*/  STL [R1+0x60c], R27 ;  /* 0x00060c1b01007387 */ /* 0x000fe20000100800 */
[----:B------:R-:W-:Y:S02]  /*38fc0*/  STL [R1+0x47c], R13 ;  /* 0x00047c0d01007387 */ /* 0x000fe40000100800 */
[----:B------:R-:W-:Y:S01]  /*38fd0*/  STL [R1+0x604], R12 ;  /* 0x0006040c01007387 */ /* 0x000fe20000100800 */
[----:B------:R-:W-:Y:S01]  /*38fe0*/  IADD3 R18, P6, R18, UR12, RZ ;  /* 0x0000000c12127c10 */ /* 0x000fe2000ffde0ff */
[----:B------:R-:W-:Y:S01]  /*38ff0*/  STL [R1+0x600], R14 ;  /* 0x0006000e01007387 */ /* 0x000fe20000100800 */
[----:B------:R-:W-:Y:S02]  /*39000*/  STL [R1+0x5fc], R15 ;  /* 0x0005fc0f01007387 */ /* 0x000fe40000100800 */
[----:B------:R-:W-:Y:S02]  /*39010*/  STL [R1+0x5f8], R20 ;  /* 0x0005f81401007387 */ /* 0x000fe40000100800 */
[----:B------:R-:W-:Y:S01]  /*39020*/  STL [R1+0x608], R19 ;  /* 0x0006081301007387 */ /* 0x000fe20000100800 */
        /* <DEDUP_REMOVED lines=10> */
[----:B0-----:R-:W2:Y:S01]  /*390d0*/  LDL.LU R6, [R1+0x5dc] ;  /* 0x0005dc0001067983 */ /* 0x001ea20000300800 */
[----:B------:R-:W-:-:S02]  /*390e0*/  IADD3 R3, P5, R3, UR12, RZ ;  /* 0x0000000c03037c10 */ /* 0x000fc4000ffbe0ff */
[----:B------:R-:W-:-:S03]  /*390f0*/  IADD3.X R2, R2, UR6, RZ, P6, !PT ;  /* 0x0000000602027c10 */ /* 0x000fc6000b7fe4ff */
[----:B------:R-:W-:Y:S04]  /*39100*/  STL [R1+0x5c8], R3 ;  /* 0x0005c80301007387 */ /* 0x000fe80000100800 */
[----:B--2---:R0:W-:Y:S01]  /*39110*/  STL [R1+0x1028], R6 ;  /* 0x0010280601007387 */ /* 0x0041e20000100800 */
[----:B------:R-:W-:Y:S03]  /*39120*/  STL [R1+0x5ec], R2 ;  /* 0x0005ec0201007387 */ /* 0x000fe60000100800 */
[----:B0-----:R-:W2:Y:S01]  /*39130*/  LDL.LU R6, [R1+0x5b8] ;  /* 0x0005b80001067983 */ /* 0x001ea20000300800 */
[----:B------:R-:W-:-:S05]  /*39140*/  IADD3 R0, P6, R0, UR12, RZ ;  /* 0x0000000c00007c10 */ /* 0x000fca000ffde0ff */
[----:B------:R-:W-:Y:S01]  /*39150*/  STL [R1+0x5c0], R0 ;  /* 0x0005c00001007387 */ /* 0x000fe20000100800 */
[----:B------:R-:W-:Y:S01]  /*39160*/  UIADD3 UR4, UR4, 0x1, URZ ;  /* 0x0000000104047890 */ /* 0x000fe2000fffe03f */
[----:B------:R-:W-:-:S05]  /*39170*/  SHF.R.S32.HI R26, RZ, 0x7, R26 ;  /* 0x00000007ff1a7819 */ /* 0x000fca000001141a */
[----:B------:R-:W-:Y:S01]  /*39180*/  ISETP.NE.U32.AND P0, PT, R26, UR4, PT ;  /* 0x000000041a007c0c */ /* 0x000fe2000bf05070 */
[----:B--2---:R0:W-:Y:S04]  /*39190*/  STL [R1+0x102c], R6 ;  /* 0x00102c0601007387 */ /* 0x0041e80000100800 */
[----:B0-----:R-:W2:Y:S01]  /*391a0*/  LDL.LU R6, [R1+0x5e4] ;  /* 0x0005e40001067983 */ /* 0x001ea20000300800 */
[----:B------:R-:W3:Y:S02]  /*391b0*/  LDL.LU R8, [R1+0x5b0] ;  /* 0x0005b00001087983 */ /* 0x000ee40000300800 */
[----:B------:R-:W4:Y:S02]  /*391c0*/  LDL.LU R9, [R1+0x5d4] ;  /* 0x0005d40001097983 */ /* 0x000f240000300800 */
        /* <DEDUP_REMOVED lines=26> */
[----:B--2---:R-:W-:-:S05]  /*39370*/  IADD3.X R6, R6, UR6, RZ, P1, !PT ;  /* 0x0000000606067c10 */ /* 0x004fca0008ffe4ff */
[----:B------:R0:W-:Y:S04]  /*39380*/  STL [R1+0x5e4], R6 ;  /* 0x0005e40601007387 */ /* 0x0001e80000100800 */
[----:B0-----:R-:W2:Y:S02]  /*39390*/  LDL.LU R6, [R1+0x102c] ;  /* 0x00102c0001067983 */ /* 0x001ea40000300800 */
[----:B--2---:R-:W-:-:S05]  /*393a0*/  IADD3 R6, P1, R6, UR12, RZ ;  /* 0x0000000c06067c10 */ /* 0x004fca000ff3e0ff */
[----:B------:R0:W-:Y:S04]  /*393b0*/  STL [R1+0x5b8], R6 ;  /* 0x0005b80601007387 */ /* 0x0001e80000100800 */
[----:B0-----:R-:W2:Y:S01]  /*393c0*/  LDL.LU R6, [R1+0x1028] ;  /* 0x0010280001067983 */ /* 0x001ea20000300800 */
[----:B----4-:R-:W-:Y:S01]  /*393d0*/  IADD3.X R9, R9, UR6, RZ, P3, !PT ;  /* 0x0000000609097c10 */ /* 0x010fe20009ffe4ff */
[----:B---3--:R-:W-:Y:S01]  /*393e0*/  IADD3 R10, P3, R10, UR12, RZ ;  /* 0x0000000c0a0a7c10 */ /* 0x008fe2000ff7e0ff */
        /* <DEDUP_REMOVED lines=18> */
[----:B--2---:R-:W-:Y:S01]  /*39510*/  IADD3.X R6, R6, UR6, RZ, P2, !PT ;  /* 0x0000000606067c10 */ /* 0x004fe200097fe4ff */
[----:B------:R-:W-:-:S04]  /*39520*/  IADD3 R8, P2, R8, UR12, RZ ;  /* 0x0000000c08087c10 */ /* 0x000fc8000ff5e0ff */
[----:B------:R0:W-:Y:S01]  /*39530*/  STL [R1+0x5dc], R6 ;  /* 0x0005dc0601007387 */ /* 0x0001e20000100800 */
[----:B------:R-:W-:Y:S02]  /*39540*/  STL [R1+0x5b0], R8 ;  /* 0x0005b00801007387 */ /* 0x000fe40000100800 */
[----:B------:R-:W-:Y:S02]  /*39550*/  STL [R1+0x5d4], R9 ;  /* 0x0005d40901007387 */ /* 0x000fe40000100800 */
[----:B------:R-:W-:Y:S01]  /*39560*/  STL [R1+0x5a8], R10 ;  /* 0x0005a80a01007387 */ /* 0x000fe20000100800 */
[----:B------:R-:W-:Y:S01]  /*39570*/  STL [R1+0x5cc], R11 ;  /* 0x0005cc0b01007387 */ /* 0x000fe20000100800 */
[----:B------:R-:W-:Y:S02]  /*39580*/  STL [R1+0x5a0], R7 ;  /* 0x0005a00701007387 */ /* 0x000fe40000100800 */
[----:B------:R-:W-:Y:S02]  /*39590*/  STL [R1+0x5c4], R24 ;  /* 0x0005c41801007387 */ /* 0x000fe40000100800 */
[----:B------:R-:W-:Y:S01]  /*395a0*/  STL [R1+0x598], R25 ;  /* 0x0005981901007387 */ /* 0x000fe20000100800 */
[----:B------:R-:W-:Y:S01]  /*395b0*/  IADD3.X R14, R14, UR6, RZ, P2, !PT ;  /* 0x000000060e0e7c10 */ /* 0x000fe200097fe4ff */
[----:B------:R-:W-:Y:S01]  /*395c0*/  STL [R1+0x5bc], R26 ;  /* 0x0005bc1a01007387 */ /* 0x000fe20000100800 */
[----:B------:R-:W-:Y:S01]  /*395d0*/  IADD3 R15, P2, R15, UR12, RZ ;  /* 0x0000000c0f0f7c10 */ /* 0x000fe2000ff5e0ff */
        /* <DEDUP_REMOVED lines=11> */
[----:B------:R-:W-:Y:S01]  /*39690*/  IADD3.X R29, R29, UR6, RZ, P2, !PT ;  /* 0x000000061d1d7c10 */ /* 0x000fe200097fe4ff */
[----:B------:R-:W-:Y:S01]  /*396a0*/  STL [R1+0x58c], R22 ;  /* 0x00058c1601007387 */ /* 0x000fe20000100800 */
[----:B------:R-:W-:Y:S01]  /*396b0*/  IADD3 R28, P2, R28, UR12, RZ ;  /* 0x0000000c1c1c7c10 */ /* 0x000fe2000ff5e0ff */
[----:B------:R-:W-:Y:S01]  /*396c0*/  STL [R1+0x560], R21 ;  /* 0x0005601501007387 */ /* 0x000fe20000100800 */
[----:B------:R-:W-:Y:S02]  /*396d0*/  STL [R1+0x584], R5 ;  /* 0x0005840501007387 */ /* 0x000fe40000100800 */
[----:B------:R-:W-:Y:S02]  /*396e0*/  STL [R1+0x558], R4 ;  /* 0x0005580401007387 */ /* 0x000fe40000100800 */
[----:B------:R-:W-:Y:S01]  /*396f0*/  STL [R1+0x57c], R29 ;  /* 0x00057c1d01007387 */ /* 0x000fe20000100800 */
[----:B------:R-:W-:Y:S01]  /*39700*/  STL [R1+0x550], R28 ;  /* 0x0005501c01007387 */ /* 0x000fe20000100800 */
[----:B0-----:R-:W2:Y:S01]  /*39710*/  LDL.LU R6, [R1+0x538] ;  /* 0x0005380001067983 */ /* 0x001ea20000300800 */
[----:B------:R-:W-:Y:S01]  /*39720*/  IADD3.X R3, R3, UR6, RZ, P3, !PT ;  /* 0x0000000603037c10 */ /* 0x000fe20009ffe4ff */
[----:B------:R-:W-:-:S04]  /*39730*/  IADD3 R2, P3, R2, UR12, RZ ;  /* 0x0000000c02027c10 */ /* 0x000fc8000ff7e0ff */
[----:B------:R-:W-:Y:S04]  /*39740*/  STL [R1+0x574], R3 ;  /* 0x0005740301007387 */ /* 0x000fe80000100800 */
[----:B--2---:R0:W-:Y:S01]  /*39750*/  STL [R1+0x1020], R6 ;  /* 0x0010200601007387 */ /* 0x0041e20000100800 */
[----:B------:R-:W-:Y:S03]  /*39760*/  STL [R1+0x548], R2 ;  /* 0x0005480201007387 */ /* 0x000fe60000100800 */
[----:B0-----:R-:W2:Y:S01]  /*39770*/  LDL.LU R6, [R1+0x564] ;  /* 0x0005640001067983 */ /* 0x001ea20000300800 */
[----:B------:R-:W-:-:S05]  /*39780*/  IADD3.X R0, R0, UR6, RZ, P4, !PT ;  /* 0x0000000600007c10 */ /* 0x000fca000a7fe4ff */
[----:B------:R-:W-:Y:S04]  /*39790*/  STL [R1+0x56c], R0 ;  /* 0x00056c0001007387 */ /* 0x000fe80000100800 */
        /* <DEDUP_REMOVED lines=30> */
[----:B--2---:R-:W-:-:S05]  /*39980*/  IADD3 R6, P4, R6, UR12, RZ ;  /* 0x0000000c06067c10 */ /* 0x004fca000ff9e0ff */
[----:B------:R0:W-:Y:S04]  /*39990*/  STL [R1+0x540], R6 ;  /* 0x0005400601007387 */ /* 0x0001e80000100800 */
[----:B0-----:R-:W2:Y:S02]  /*399a0*/  LDL.LU R6, [R1+0x1024] ;  /* 0x0010240001067983 */ /* 0x001ea40000300800 */
[----:B--2---:R-:W-:-:S05]  /*399b0*/  IADD3.X R6, R6, UR6, RZ, P5, !PT ;  /* 0x0000000606067c10 */ /* 0x004fca000affe4ff */
[----:B------:R0:W-:Y:S04]  /*399c0*/  STL [R1+0x564], R6 ;  /* 0x0005640601007387 */ /* 0x0001e80000100800 */
[----:B0-----:R-:W2:Y:S01]  /*399d0*/  LDL.LU R6, [R1+0x1020] ;  /* 0x0010200001067983 */ /* 0x001ea20000300800 */
[----:B---3--:R-:W-:Y:S01]  /*399e0*/  IADD3.X R8, R8, UR6, RZ, P6, !PT ;  /* 0x0000000608087c10 */ /* 0x008fe2000b7fe4ff */
[----:B----4-:R-:W-:Y:S01]  /*399f0*/  IADD3 R9, P6, R9, UR12, RZ ;  /* 0x0000000c09097c10 */ /* 0x010fe2000ffde0ff */
        /* <DEDUP_REMOVED lines=19> */
[----:B--2---:R-:W-:-:S05]  /*39b30*/  IADD3 R6, P5, R6, UR12, RZ ;  /* 0x0000000c06067c10 */ /* 0x004fca000ffbe0ff */
[----:B------:R0:W-:Y:S01]  /*39b40*/  STL [R1+0x538], R6 ;  /* 0x0005380601007387 */ /* 0x0001e20000100800 */
[----:B------:R-:W-:Y:S02]  /*39b50*/  STL [R1+0x55c], R8 ;  /* 0x00055c0801007387 */ /* 0x000fe40000100800 */
[----:B------:R-:W-:Y:S02]  /*39b60*/  STL [R1+0x530], R9 ;  /* 0x0005300901007387 */ /* 0x000fe40000100800 */
[----:B------:R-:W-:Y:S01]  /*39b70*/  STL [R1+0x554], R10 ;  /* 0x0005540a01007387 */ /* 0x000fe20000100800 */
[----:B------:R-:W-:Y:S01]  /*39b80*/  STL [R1+0x528], R11 ;  /* 0x0005280b01007387 */ /* 0x000fe20000100800 */
        /* <DEDUP_REMOVED lines=1740> */
[----:B------:R-:W-:Y:S02]  /*40850*/  IADD3.X R26, R26, UR7, RZ, P4, !PT ;  /* 0x000000071a1a7c10 */ /* 0x000fe4000a7fe4ff */
[----:B------:R-:W-:Y:S02]  /*40860*/  IADD3.X R27, R27, UR7, RZ, P5, !PT ;  /* 0x000000071b1b7c10 */ /* 0x000fe4000affe4ff */
[----:B------:R-:W-:Y:S02]  /*40870*/  IADD3.X R15, R15, UR7, RZ, P1, !PT ;  /* 0x000000070f0f7c10 */ /* 0x000fe40008ffe4ff */
[----:B------:R-:W-:Y:S02]  /*40880*/  IADD3.X R14, R14, UR7, RZ, P6, !PT ;  /* 0x000000070e0e7c10 */ /* 0x000fe4000b7fe4ff */
[----:B--2---:R-:W-:-:S05]  /*40890*/  IADD3 R6, P2, R6, UR9, RZ ;  /* 0x0000000906067c10 */ /* 0x004fca000ff5e0ff */
[----:B------:R0:W-:Y:S04]  /*408a0*/  STL [R1+0x688], R6 ;  /* 0x0006880601007387 */ /* 0x0001e80000100800 */
[----:B0-----:R0:W5:Y:S01]  /*408b0*/  LDL.LU R6, [R1+0xf8c] ;  /* 0x000f8c0001067983 */ /* 0x0011620000300800 */
[----:B------:R1:W-:Y:S03]  /*408c0*/  STL [R1+0x6ac], R13 ;  /* 0x0006ac0d01007387 */ /* 0x0003e60000100800 */
[----:B-1----:R0:W5:Y:S01]  /*408d0*/  LDL.LU R13, [R1+0xf88] ;  /* 0x000f8800010d7983 */ /* 0x0021620000300800 */
[----:B------:R1:W-:Y:S03]  /*408e0*/  STL [R1+0x680], R12 ;  /* 0x0006800c01007387 */ /* 0x0003e60000100800 */
[----:B-1----:R0:W5:Y:S01]  /*408f0*/  LDL.LU R12, [R1+0xf84] ;  /* 0x000f8400010c7983 */ /* 0x0021620000300800 */
[----:B------:R1:W-:Y:S03]  /*40900*/  STL [R1+0x6a4], R20 ;  /* 0x0006a41401007387 */ /* 0x0003e60000100800 */
[----:B-1----:R0:W5:Y:S01]  /*40910*/  LDL.LU R20, [R1+0xf80] ;  /* 0x000f800001147983 */ /* 0x0021620000300800 */
[----:B------:R1:W-:Y:S01]  /*40920*/  STL [R1+0x678], R19 ;  /* 0x0006781301007387 */ /* 0x0003e20000100800 */
[----:B------:R-:W-:-:S02]  /*40930*/  IADD3.X R5, R5, UR7, RZ, P2, !PT ;  /* 0x0000000705057c10 */ /* 0x000fc400097fe4ff */
[----:B-1----:R0:W5:Y:S01]  /*40940*/  LDL.LU R19, [R1+0xf7c] ;  /* 0x000f7c0001137983 */ /* 0x0021620000300800 */
[----:B------:R1:W-:Y:S01]  /*40950*/  STL [R1+0x69c], R18 ;  /* 0x00069c1201007387 */ /* 0x0003e20000100800 */
[----:B------:R-:W-:Y:S02]  /*40960*/  IADD3 R4, P2, R4, UR9, RZ ;  /* 0x0000000904047c10 */ /* 0x000fe4000ff5e0ff */
[----:B-1----:R0:W5:Y:S01]  /*40970*/  LDL.LU R18, [R1+0xf78] ;  /* 0x000f780001127983 */ /* 0x0021620000300800 */
[----:B------:R1:W-:Y:S03]  /*40980*/  STL [R1+0x670], R17 ;  /* 0x0006701101007387 */ /* 0x0003e60000100800 */
        /* <DEDUP_REMOVED lines=24> */
[----:B------:R0:W-:Y:S02]  /*40b10*/  STL [R1+0x640], R8 ;  /* 0x0006400801007387 */ /* 0x0001e40000100800 */
[----:B------:R0:W-:Y:S02]  /*40b20*/  STL [R1+0x664], R9 ;  /* 0x0006640901007387 */ /* 0x0001e40000100800 */
[----:B------:R0:W-:Y:S01]  /*40b30*/  STL [R1+0x638], R10 ;  /* 0x0006380a01007387 */ /* 0x0001e20000100800 */
[----:B------:R0:W-:Y:S01]  /*40b40*/  STL [R1+0x65c], R11 ;  /* 0x00065c0b01007387 */ /* 0x0001e20000100800 */
[----:B------:R0:W-:Y:S02]  /*40b50*/  STL [R1+0x630], R7 ;  /* 0x0006300701007387 */ /* 0x0001e40000100800 */
[----:B------:R0:W-:Y:S02]  /*40b60*/  STL [R1+0x654], R24 ;  /* 0x0006541801007387 */ /* 0x0001e40000100800 */
[----:B------:R0:W-:Y:S01]  /*40b70*/  STL [R1+0x64c], R25 ;  /* 0x00064c1901007387 */ /* 0x0001e20000100800 */
[----:B------:R0:W-:Y:S01]  /*40b80*/  STL [R1+0x644], R26 ;  /* 0x0006441a01007387 */ /* 0x0001e20000100800 */
[----:B------:R0:W-:Y:S02]  /*40b90*/  STL [R1+0x62c], R15 ;  /* 0x00062c0f01007387 */ /* 0x0001e40000100800 */
[----:B------:R0:W-:Y:S02]  /*40ba0*/  STL [R1+0x63c], R27 ;  /* 0x00063c1b01007387 */ /* 0x0001e40000100800 */
[----:B------:R0:W-:Y:S01]  /*40bb0*/  STL [R1+0x634], R14 ;  /* 0x0006340e01007387 */ /* 0x0001e20000100800 */
[----:B------:R-:W-:Y:S01]  /*40bc0*/  @!P0 CALL.REL.NOINC `(.L_x_2) ;  /* 0x0000001000008944 */ /* 0x000fe20003c00000 */
[----:B------:R-:W-:Y:S05]  /*40bd0*/  BRA `(.L_x_3) ;  /* 0xfffda82000007947 */ /* 0x000fea000383ffff */
.L_x_2:
[----:B-----5:R1:W-:Y:S04]  /*40be0*/  STL [R1+0xffc], R23 ;  /* 0x000ffc1701007387 */ /* 0x0203e80000100800 */
[----:B-1----:R-:W2:Y:S04]  /*40bf0*/  LDL.LU R23, [R1+0x180] ;  /* 0x0001800001177983 */ /* 0x002ea80000300800 */
[----:B--2---:R1:W-:Y:S04]  /*40c00*/  STL [R1+0x1000], R23 ;  /* 0x0010001701007387 */ /* 0x0043e80000100800 */
        /* <DEDUP_REMOVED lines=22> */
[----:B------:R2:W-:Y:S01]  /*40d70*/  STL [R1+0xff8], R21 ;  /* 0x000ff81501007387 */ /* 0x0005e20000100800 */
[----:B-1----:R-:W-:-:S03]  /*40d80*/  IMAD.MOV.U32 R23, RZ, RZ, R13 ;  /* 0x000000ffff177224 */ /* 0x002fc600078e000d */
[----:B--2---:R-:W2:Y:S04]  /*40d90*/  LDL.LU R21, [R1+0x190] ;  /* 0x0001900001157983 */ /* 0x004ea80000300800 */
        /* <DEDUP_REMOVED lines=26> */
[----:B------:R1:W-:Y:S04]  /*40f40*/  STL [R1+0xff0], R20 ;  /* 0x000ff01401007387 */ /* 0x0003e80000100800 */
[----:B-1----:R-:W2:Y:S04]  /*40f50*/  LDL.LU R20, [R1+0x1b0] ;  /* 0x0001b00001147983 */ /* 0x002ea80000300800 */
[----:B------:R1:W-:Y:S04]  /*40f60*/  STL [R1+0xfec], R12 ;  /* 0x000fec0c01007387 */ /* 0x0003e80000100800 */
[----:B-1----:R-:W3:Y:S04]  /*40f70*/  LDL.LU R12, [R1+0x280] ;  /* 0x00028000010c7983 */ /* 0x002ee80000300800 */
[----:B------:R1:W-:Y:S04]  /*40f80*/  STL [R1+0xfe8], R18 ;  /* 0x000fe81201007387 */ /* 0x0003e80000100800 */
[----:B-1----:R-:W3:Y:S04]  /*40f90*/  LDL.LU R18, [R1+0x260] ;  /* 0x0002600001127983 */ /* 0x002ee80000300800 */
[----:B------:R1:W-:Y:S04]  /*40fa0*/  STL [R1+0xfe4], R19 ;  /* 0x000fe41301007387 */ /* 0x0003e80000100800 */
[----:B-1----:R-:W4:Y:S04]  /*40fb0*/  LDL.LU R19, [R1+0x220] ;  /* 0x0002200001137983 */ /* 0x002f280000300800 */
[----:B------:R1:W-:Y:S04]  /*40fc0*/  STL [R1+0xfe0], R16 ;  /* 0x000fe01001007387 */ /* 0x0003e80000100800 */
[----:B-1----:R-:W4:Y:S04]  /*40fd0*/  LDL.LU R16, [R1+0x230] ;  /* 0x0002300001107983 */ /* 0x002f280000300800 */
[----:B------:R1:W-:Y:S04]  /*40fe0*/  STL [R1+0xfdc], R17 ;  /* 0x000fdc1101007387 */ /* 0x0003e80000100800 */
[----:B-1----:R-:W2:Y:S04]  /*40ff0*/  LDL.LU R17, [R1+0x24c] ;  /* 0x00024c0001117983 */ /* 0x002ea80000300800 */
        /* <DEDUP_REMOVED lines=13> */
[----:B------:R0:W-:Y:S01]  /*410d0*/  STL [R1+0xf8c], R5 ;  /* 0x000f8c0501007387 */ /* 0x0001e20000100800 */
[----:B------:R-:W-:-:S03]  /*410e0*/  F2FP.BF16.PACK_AB R23, R21, R23 ;  /* 0x000000171517723e */ /* 0x000fc600000010ff */
        /* <DEDUP_REMOVED lines=13> */
[----:B------:R-:W2:Y:S04]  /*411c0*/  LDL.LU R21, [R1+0x105c] ;  /* 0x00105c0001157983 */ /* 0x000ea80000300800 */
[----:B------:R0:W-:Y:S04]  /*411d0*/  STL [R1+0x9c], R23 ;  /* 0x00009c1701007387 */ /* 0x0001e80000100800 */
[----:B0-----:R-:W2:Y:S02]  /*411e0*/  LDL.LU R23, [R1+0x1058] ;  /* 0x0010580001177983 */ /* 0x001ea40000300800 */
[----:B--2---:R-:W-:-:S02]  /*411f0*/  F2FP.BF16.PACK_AB R23, R21, R23 ;  /* 0x000000171517723e */ /* 0x004fc400000010ff */
        /* <DEDUP_REMOVED lines=42> */
[----:B0-----:R-:W2:Y:S01]  /*414a0*/  LDL.LU R23, [R1+0x1000] ;  /* 0x0010000001177983 */ /* 0x001ea20000300800 */
[----:B------:R-:W-:Y:S02]  /*414b0*/  F2FP.BF16.PACK_AB R20, R22, R20 ;  /* 0x000000141614723e */ /* 0x000fe400000010ff */
[----:B---3--:R-:W-:-:S02]  /*414c0*/  F2FP.BF16.PACK_AB R18, R12, R18 ;  /* 0x000000120c12723e */ /* 0x008fc400000010ff */
[----:B----4-:R-:W-:Y:S02]  /*414d0*/  F2FP.BF16.PACK_AB R16, R19, R16 ;  /* 0x000000101310723e */ /* 0x010fe400000010ff */
[----:B------:R-:W-:Y:S02]  /*414e0*/  F2FP.BF16.PACK_AB R2, R17, R2 ;  /* 0x000000021102723e */ /* 0x000fe400000010ff */
[----:B--2---:R-:W-:Y:S02]  /*414f0*/  F2FP.BF16.PACK_AB R21, R23, R21 ;  /* 0x000000151715723e */ /* 0x004fe400000010ff */
[----:B------:R-:W2:Y:S04]  /*41500*/  LDL.LU R23, [R1+0xffc] ;  /* 0x000ffc0001177983 */ /* 0x000ea80000300800 */
[----:B------:R0:W-:Y:S04]  /*41510*/  STL [R1+0x6c], R21 ;  /* 0x00006c1501007387 */ /* 0x0001e80000100800 */
[----:B0-----:R-:W3:Y:S04]  /*41520*/  LDL.LU R21, [R1+0xff8] ;  /* 0x000ff80001157983 */ /* 0x001ee80000300800 */
[----:B------:R-:W3:Y:S04]  /*41530*/  LDL.LU R22, [R1+0xff4] ;  /* 0x000ff40001167983 */ /* 0x000ee80000300800 */
[----:B------:R0:W-:Y:S04]  /*41540*/  STL [R1+0x68], R20 ;  /* 0x0000681401007387 */ /* 0x0001e80000100800 */
[----:B0-----:R-:W4:Y:S04]  /*41550*/  LDL.LU R20, [R1+0xff0] ;  /* 0x000ff00001147983 */ /* 0x001f280000300800 */
[----:B------:R-:W4:Y:S04]  /*41560*/  LDL.LU R12, [R1+0xfec] ;  /* 0x000fec00010c7983 */ /* 0x000f280000300800 */
[----:B------:R0:W-:Y:S04]  /*41570*/  STL [R1+0x64], R18 ;  /* 0x0000641201007387 */ /* 0x0001e80000100800 */
[----:B0-----:R-:W4:Y:S04]  /*41580*/  LDL.LU R18, [R1+0xfe8] ;  /* 0x000fe80001127983 */ /* 0x001f280000300800 */
[----:B------:R-:W4:Y:S04]  /*41590*/  LDL.LU R19, [R1+0xfe4] ;  /* 0x000fe40001137983 */ /* 0x000f280000300800 */
[----:B------:R0:W-:Y:S04]  /*415a0*/  STL [R1+0x60], R16 ;  /* 0x0000601001007387 */ /* 0x0001e80000100800 */
[----:B0-----:R-:W4:Y:S04]  /*415b0*/  LDL.LU R16, [R1+0xfe0] ;  /* 0x000fe00001107983 */ /* 0x001f280000300800 */
[----:B------:R-:W4:Y:S04]  /*415c0*/  LDL.LU R17, [R1+0xfdc] ;  /* 0x000fdc0001117983 */ /* 0x000f280000300800 */
[----:B------:R0:W-:Y:S02]  /*415d0*/  STL [R1+0x5c], R2 ;  /* 0x00005c0201007387 */ /* 0x0001e40000100800 */
[----:B0-----:R-:W-:-:S02]  /*415e0*/  F2FP.BF16.PACK_AB R2, R0, R28 ;  /* 0x0000001c0002723e */ /* 0x001fc400000010ff */
[----:B------:R-:W-:Y:S02]  /*415f0*/  F2FP.BF16.PACK_AB R0, R3, R29 ;  /* 0x0000001d0300723e */ /* 0x000fe400000010ff */
[----:B------:R-:W-:Y:S01]  /*41600*/  F2FP.BF16.PACK_AB R3, R4, R5 ;  /* 0x000000050403723e */ /* 0x000fe200000010ff */
[----:B------:R0:W-:Y:S04]  /*41610*/  STL [R1+0x58], R2 ;  /* 0x0000580201007387 */ /* 0x0001e80000100800 */
[----:B------:R1:W-:Y:S04]  /*41620*/  STL [R1+0x54], R0 ;  /* 0x0000540001007387 */ /* 0x0003e80000100800 */
[----:B------:R1:W-:Y:S01]  /*41630*/  STL [R1+0x50], R3 ;  /* 0x0000500301007387 */ /* 0x0003e20000100800 */
[----:B0-----:R-:W-:-:S02]  /*41640*/  F2FP.BF16.PACK_AB R2, R8, R9 ;  /* 0x000000090802723e */ /* 0x001fc400000010ff */
[----:B-1----:R-:W-:-:S03]  /*41650*/  F2FP.BF16.PACK_AB R0, R10, R11 ;  /* 0x0000000b0a00723e */ /* 0x002fc600000010ff */
[----:B------:R0:W-:Y:S01]  /*41660*/  STL [R1+0x4c], R2 ;  /* 0x00004c0201007387 */ /* 0x0001e20000100800 */
[----:B------:R-:W-:-:S03]  /*41670*/  F2FP.BF16.PACK_AB R3, R6, R7 ;  /* 0x000000070603723e */ /* 0x000fc600000010ff */
[----:B------:R1:W-:Y:S04]  /*41680*/  STL [R1+0x48], R0 ;  /* 0x0000480001007387 */ /* 0x0003e80000100800 */
[----:B------:R1:W-:Y:S01]  /*41690*/  STL [R1+0x44], R3 ;  /* 0x0000440301007387 */ /* 0x0003e20000100800 */
[----:B0-----:R-:W-:Y:S02]  /*416a0*/  F2FP.BF16.PACK_AB R2, R24, R25 ;  /* 0x000000191802723e */ /* 0x001fe400000010ff */
[----:B-1----:R-:W-:-:S03]  /*416b0*/  F2FP.BF16.PACK_AB R0, R26, R27 ;  /* 0x0000001b1a00723e */ /* 0x002fc600000010ff */
[----:B------:R2:W-:Y:S01]  /*416c0*/  STL [R1+0x40], R2 ;  /* 0x0000400201007387 */ /* 0x0005e20000100800 */
[----:B------:R-:W-:-:S03]  /*416d0*/  F2FP.BF16.PACK_AB R3, R13, R14 ;  /* 0x0000000e0d03723e */ /* 0x000fc600000010ff */
[----:B------:R3:W-:Y:S04]  /*416e0*/  STL [R1+0x3c], R0 ;  /* 0x00003c0001007387 */ /* 0x0007e80000100800 */
[----:B------:R4:W-:Y:S01]  /*416f0*/  STL [R1+0x38], R3 ;  /* 0x0000380301007387 */ /* 0x0009e20000100800 */
[----:B--2---:R-:W-:-:S05]  /*41700*/  F2FP.BF16.PACK_AB R2, R15, R23 ;  /* 0x000000170f02723e */ /* 0x004fca00000010ff */
[----:B------:R0:W-:Y:S01]  /*41710*/  STL [R1+0x34], R2 ;  /* 0x0000340201007387 */ /* 0x0001e20000100800 */
[----:B---3--:R-:W-:-:S05]  /*41720*/  F2FP.BF16.PACK_AB R0, R22, R21 ;  /* 0x000000151600723e */ /* 0x008fca00000010ff */
[----:B------:R1:W-:Y:S01]  /*41730*/  STL [R1+0x30], R0 ;  /* 0x0000300001007387 */ /* 0x0003e20000100800 */
[----:B----4-:R-:W-:-:S05]  /*41740*/  F2FP.BF16.PACK_AB R3, R12, R20 ;  /* 0x000000140c03723e */ /* 0x010fca00000010ff */
[----:B------:R-:W-:Y:S04]  /*41750*/  STL [R1+0x2c], R3 ;  /* 0x00002c0301007387 */ /* 0x000fe80000100800 */
[----:B------:R-:W2:Y:S01]  /*41760*/  LDL.LU R7, [R1+0x174] ;  /* 0x0001740001077983 */ /* 0x000ea20000300800 */
[----:B0-----:R-:W-:-:S05]  /*41770*/  F2FP.BF16.PACK_AB R2, R19, R18 ;  /* 0x000000121302723e */ /* 0x001fca00000010ff */
[----:B------:R-:W-:Y:S01]  /*41780*/  STL [R1+0x28], R2 ;  /* 0x0000280201007387 */ /* 0x000fe20000100800 */
[----:B-1----:R-:W-:-:S03]  /*41790*/  F2FP.BF16.PACK_AB R0, R17, R16 ;  /* 0x000000101100723e */ /* 0x002fc600000010ff */
[----:B--2---:R0:W-:Y:S04]  /*417a0*/  STL [R1+0xf94], R7 ;  /* 0x000f940701007387 */ /* 0x0041e80000100800 */
[----:B------:R-:W-:Y:S04]  /*417b0*/  STL [R1+0x24], R0 ;  /* 0x0000240001007387 */ /* 0x000fe80000100800 */
[----:B0-----:R-:W2:Y:S04]  /*417c0*/  LDL.LU R7, [R1+0x308] ;  /* 0x0003080001077983 */ /* 0x001ea80000300800 */
[----:B--2---:R0:W-:Y:S04]  /*417d0*/  STL [R1+0xf9c], R7 ;  /* 0x000f9c0701007387 */ /* 0x0041e80000100800 */
        /* <DEDUP_REMOVED lines=15> */
[----:B------:R-:W3:Y:S04]  /*418d0*/  LDL.LU R5, [R1+0x2b4] ;  /* 0x0002b40001057983 */ /* 0x000ee80000300800 */
[----:B---3--:R0:W-:Y:S04]  /*418e0*/  STL [R1+0xf90], R5 ;  /* 0x000f900501007387 */ /* 0x0081e80000100800 */
[----:B0-----:R-:W3:Y:S04]  /*418f0*/  LDL.LU R5, [R1+0x1c4] ;  /* 0x0001c40001057983 */ /* 0x001ee80000300800 */
        /* <DEDUP_REMOVED lines=17> */
[----:B0-----:R-:W2:Y:S04]  /*41a10*/  LDL.LU R5, [R1+0x1e0] ;  /* 0x0001e00001057983 */ /* 0x001ea80000300800 */
[----:B------:R-:W3:Y:S04]  /*41a20*/  LDL.LU R6, [R1+0x2c4] ;  /* 0x0002c40001067983 */ /* 0x000ee80000300800 */
[----:B------:R-:W4:Y:S04]  /*41a30*/  LDL.LU R4, [R1+0x2d4] ;  /* 0x0002d40001047983 */ /* 0x000f280000300800 */
[----:B------:R-:W2:Y:S04]  /*41a40*/  LDL.LU R11, [R1+0x170] ;  /* 0x00017000010b7983 */ /* 0x000ea80000300800 */
[----:B--2---:R0:W-:Y:S04]  /*41a50*/  STL [R1+0xf84], R11 ;  /* 0x000f840b01007387 */ /* 0x0041e80000100800 */
[----:B0-----:R-:W2:Y:S04]  /*41a60*/  LDL.LU R11, [R1+0x2f4] ;  /* 0x0002f400010b7983 */ /* 0x001ea80000300800 */
        /* <DEDUP_REMOVED lines=27> */
[----:B------:R-:W2:Y:S01]  /*41c20*/  LDL.LU R29, [R1+0x318] ;  /* 0x00031800011d7983 */ /* 0x000ea20000300800 */
[----:B------:R-:W-:-:S03]  /*41c30*/  F2FP.BF16.PACK_AB R7, R5, R7 ;  /* 0x000000070507723e */ /* 0x000fc600000010ff */
        /* <DEDUP_REMOVED lines=49> */
[----:B------:R0:W-:Y:S04]  /*41f50*/  STL [R1], R7 ;  /* 0x0000000701007387 */ /* 0x0001e80000100800 */
[----:B0-----:R-:W2:Y:S02]  /*41f60*/  LDL.LU R7, [R1+0xf94] ;  /* 0x000f940001077983 */ /* 0x001ea40000300800 */
[----:B--2---:R-:W-:-:S02]  /*41f70*/  F2FP.BF16.PACK_AB R7, R5, R7 ;  /* 0x000000070507723e */ /* 0x004fc400000010ff */
[----:B------:R-:W3:Y:S02]  /*41f80*/  LDL.LU R5, [R1+0xf90] ;  /* 0x000f900001057983 */ /* 0x000ee40000300800 */
[----:B---3--:R-:W-:Y:S02]  /*41f90*/  F2FP.BF16.PACK_AB R6, R5, R6 ;  /* 0x000000060506723e */ /* 0x008fe400000010ff */
[----:B------:R-:W4:Y:S02]  /*41fa0*/  LDL.LU R5, [R1+0xf8c] ;  /* 0x000f8c0001057983 */ /* 0x000f240000300800 */
[----:B----4-:R-:W-:Y:S02]  /*41fb0*/  F2FP.BF16.PACK_AB R5, R4, R5 ;  /* 0x000000050405723e */ /* 0x010fe400000010ff */
[----:B------:R-:W2:Y:S02]  /*41fc0*/  LDL.LU R4, [R1+0xf88] ;  /* 0x000f880001047983 */ /* 0x000ea40000300800 */
[----:B--2---:R-:W-:-:S02]  /*41fd0*/  F2FP.BF16.PACK_AB R4, R11, R4 ;  /* 0x000000040b04723e */ /* 0x004fc400000010ff */
[----:B------:R-:W2:Y:S02]  /*41fe0*/  LDL.LU R11, [R1+0xf84] ;  /* 0x000f8400010b7983 */ /* 0x000ea40000300800 */
[----:B--2---:R-:W-:Y:S02]  /*41ff0*/  F2FP.BF16.PACK_AB R11, R10, R11 ;  /* 0x0000000b0a0b723e */ /* 0x004fe400000010ff */
[----:B------:R-:W2:Y:S02]  /*42000*/  LDL.LU R10, [R1+0xf80] ;  /* 0x000f8000010a7983 */ /* 0x000ea40000300800 */
[----:B--2---:R-:W-:Y:S02]  /*42010*/  F2FP.BF16.PACK_AB R10, R9, R10 ;  /* 0x0000000a090a723e */ /* 0x004fe400000010ff */
        /* <DEDUP_REMOVED lines=16> */
[----:B------:R-:W2:Y:S01]  /*42120*/  LDL.LU R29, [R1+0xf5c] ;  /* 0x000f5c00011d7983 */ /* 0x000ea20000300800 */
[----:B------:R-:W-:Y:S02]  /*42130*/  F2FP.BF16.PACK_AB R16, R3, R16 ;  /* 0x000000100310723e */ /* 0x000fe400000010ff */
[----:B------:R-:W-:Y:S02]  /*42140*/  F2FP.BF16.PACK_AB R23, R28, R23 ;  /* 0x000000171c17723e */ /* 0x000fe400000010ff */
[----:B------:R-:W-:Y:S02]  /*42150*/  F2FP.BF16.PACK_AB R22, R0, R22 ;  /* 0x000000160016723e */ /* 0x000fe400000010ff */
[----:B------:R-:W-:-:S02]  /*42160*/  F2FP.BF16.PACK_AB R21, R2, R21 ;  /* 0x000000150215723e */ /* 0x000fc400000010ff */
[----:B--2---:R-:W-:Y:S02]  /*42170*/  F2FP.BF16.PACK_AB R17, R29, R17 ;  /* 0x000000111d11723e */ /* 0x004fe400000010ff */
[----:B------:R-:W2:Y:S04]  /*42180*/  LDL.LU R29, [R1+0xf58] ;  /* 0x000f5800011d7983 */ /* 0x000ea80000300800 */
[----:B------:R-:W3:Y:S04]  /*42190*/  LDL.LU R3, [R1+0xf54] ;  /* 0x000f540001037983 */ /* 0x000ee80000300800 */
[----:B------:R-:W3:Y:S04]  /*421a0*/  LDL.LU R28, [R1+0xf50] ;  /* 0x000f5000011c7983 */ /* 0x000ee80000300800 */
[----:B------:R-:W4:Y:S04]  /*421b0*/  LDL.LU R0, [R1+0xf4c] ;  /* 0x000f4c0001007983 */ /* 0x000f280000300800 */
[----:B------:R-:W4:Y:S01]  /*421c0*/  LDL.LU R2, [R1+0xf48] ;  /* 0x000f480001027983 */ /* 0x000f220000300800 */
[----:B------:R-:W-:-:S02]  /*421d0*/  F2FP.BF16.PACK_AB R20, R24, R20 ;  /* 0x000000141814723e */ /* 0x000fc400000010ff */
[----:B------:R-:W-:Y:S02]  /*421e0*/  F2FP.BF16.PACK_AB R27, R25, R27 ;  /* 0x0000001b191b723e */ /* 0x000fe400000010ff */
[----:B--2---:R-:W-:Y:S02]  /*421f0*/  F2FP.BF16.PACK_AB R26, R26, R29 ;  /* 0x0000001d1a1a723e */ /* 0x004fe400000010ff */
[----:B---3--:R-:W-:Y:S02]  /*42200*/  F2FP.BF16.PACK_AB R25, R28, R3 ;  /* 0x000000031c19723e */ /* 0x008fe400000010ff */
[----:B----4-:R-:W-:Y:S02]  /*42210*/  F2FP.BF16.PACK_AB R24, R2, R0 ;  /* 0x000000000218723e */ /* 0x010fe400000010ff */
.L_x_1:
[----:B------:R-:W1:Y:S04]  /*42220*/  S2R R2, SR_TID.X ;  /* 0x0000000000027919 */ /* 0x000e680000002100 */
[----:B------:R-:W-:Y:S01]  /*42230*/  BAR.SYNC.DEFER_BLOCKING 0x0 ;  /* 0x0000000000007b1d */ /* 0x000fe20000010000 */
[----:B01----:R-:W-:-:S02]  /*42240*/  IMAD.SHL.U32 R0, R2, 0x20, RZ ;  /* 0x0000002002007824 */ /* 0x003fc400078e00ff */
[C---:B------:R-:W-:Y:S02]  /*42250*/  IMAD.SHL.U32 R28, R2.reuse, 0x4, RZ ;  /* 0x00000004021c7824 */ /* 0x040fe400078e00ff */
[----:B------:R-:W-:Y:S01]  /*42260*/  IMAD.SHL.U32 R3, R2, 0x400, RZ ;  /* 0x0000040002037824 */ /* 0x000fe200078e00ff */
[----:B------:R-:W-:Y:S01]  /*42270*/  LOP3.LUT R0, R0, 0x60, RZ, 0xc0, !PT ;  /* 0x0000006000007812 */ /* 0x000fe200078ec0ff */
[----:B------:R-:W2:Y:S03]  /*42280*/  LDL.LU R2, [R1+0xe44] ;  /* 0x000e440001027983 */ /* 0x000ea60000300800 */
[----:B------:R-:W-:Y:S02]  /*42290*/  LOP3.LUT R3, R3, 0x6000, RZ, 0xc0, !PT ;  /* 0x0000600003037812 */ /* 0x000fe400078ec0ff */
[----:B------:R-:W-:Y:S02]  /*422a0*/  LOP3.LUT R0, R0, 0x70, R28, 0x78, !PT ;  /* 0x0000007000007812 */ /* 0x000fe400078e781c */
[----:B------:R-:W0:Y:S02]  /*422b0*/  S2R R28, SR_TID.X ;  /* 0x00000000001c7919 */ /* 0x000e240000002100 */
[----:B0-----:R-:W-:-:S02]  /*422c0*/  LOP3.LUT R29, R28, 0x7f, RZ, 0xc0, !PT ;  /* 0x0000007f1c1d7812 */ /* 0x001fc400078ec0ff */
[----:B--2---:R-:W-:Y:S02]  /*422d0*/  IADD3 R0, R0, R3, R2 ;  /* 0x0000000300007210 */ /* 0x004fe40007ffe002 */
[----:B------:R-:W0:Y:S04]  /*422e0*/  S2R R2, SR_TID.X ;  /* 0x0000000000027919 */ /* 0x000e280000002100 */
[----:B------:R1:W-:Y:S04]  /*422f0*/  STS.128 [R0], R24 ;  /* 0x0000001800007388 */ /* 0x0003e80000000c00 */
[----:B-1----:R-:W2:Y:S04]  /*42300*/  LDL.LU R24, [R1+0x90] ;  /* 0x0000900001187983 */ /* 0x002ea80000300800 */
[----:B------:R-:W2:Y:S01]  /*42310*/  LDL.LU R25, [R1+0x94] ;  /* 0x0000940001197983 */ /* 0x000ea20000300800 */
[----:B0-----:R-:W-:-:S03]  /*42320*/  IMAD.SHL.U32 R2, R2, 0x1000, RZ ;  /* 0x0000100002027824 */ /* 0x001fc600078e00ff */
[----:B------:R-:W3:Y:S02]  /*42330*/  LDL.LU R26, [R1+0x98] ;  /* 0x00009800011a7983 */ /* 0x000ee40000300800 */
[----:B------:R-:W-:Y:S02]  /*42340*/  LOP3.LUT R2, R2, 0x6000, RZ, 0xc0, !PT ;  /* 0x0000600002027812 */ /* 0x000fe400078ec0ff */
[----:B------:R-:W3:Y:S03]  /*42350*/  LDL.LU R27, [R1+0x9c] ;  /* 0x00009c00011b7983 */ /* 0x000ee60000300800 */
[----:B------:R-:W-:Y:S01]  /*42360*/  IMAD R2, R29, 0x10, R2 ;  /* 0x000000101d027824 */ /* 0x000fe200078e0202 */
[----:B---3--:R-:W-:Y:S04]  /*42370*/  STL.64 [R1+0xf80], R26 ;  /* 0x000f801a01007387 */ /* 0x008fe80000100a00 */
[----:B--2---:R0:W-:Y:S04]  /*42380*/  STL.64 [R1+0xf78], R24 ;  /* 0x000f781801007387 */ /* 0x0041e80000100a00 */
[----:B0-----:R-:W2:Y:S04]  /*42390*/  LDL.LU R24, [R1+0x30] ;  /* 0x0000300001187983 */ /* 0x001ea80000300800 */
[----:B------:R-:W2:Y:S04]  /*423a0*/  LDL.LU R25, [R1+0x34] ;  /* 0x0000340001197983 */ /* 0x000ea80000300800 */
[----:B------:R-:W3:Y:S04]  /*423b0*/  LDL.LU R26, [R1+0x38] ;  /* 0x00003800011a7983 */ /* 0x000ee80000300800 */
[----:B------:R-:W3:Y:S04]  /*423c0*/  LDL.LU R27, [R1+0x3c] ;  /* 0x00003c00011b7983 */ /* 0x000ee80000300800 */
        /* <DEDUP_REMOVED lines=12> */
[----:B------:R-:W-:Y:S04]  /*42490*/  STS.128 [R0+0x400], R20 ;  /* 0x0004001400007388 */ /* 0x000fe80000000c00 */
[----:B------:R-:W-:Y:S04]  /*424a0*/  STS.128 [R0+0x80], R16 ;  /* 0x0000801000007388 */ /* 0x000fe80000000c00 */
[----:B---3--:R-:W-:Y:S04]  /*424b0*/  STL.64 [R1+0xfb0], R26 ;  /* 0x000fb01a01007387 */ /* 0x008fe80000100a00 */
[----:B--2---:R0:W-:Y:S04]  /*424c0*/  STL.64 [R1+0xfa8], R24 ;  /* 0x000fa81801007387 */ /* 0x0041e80000100a00 */
[----:B0-----:R-:W2:Y:S04]  /*424d0*/  LDL.LU R24, [R1] ;  /* 0x0000000001187983 */ /* 0x001ea80000300800 */
[----:B------:R-:W2:Y:S04]  /*424e0*/  LDL.LU R25, [R1+0x4] ;  /* 0x0000040001197983 */ /* 0x000ea80000300800 */
[----:B------:R-:W2:Y:S04]  /*424f0*/  LDL.LU R26, [R1+0x8] ;  /* 0x00000800011a7983 */ /* 0x000ea80000300800 */
[----:B------:R-:W2:Y:S04]  /*42500*/  LDL.LU R27, [R1+0xc] ;  /* 0x00000c00011b7983 */ /* 0x000ea80000300800 */
[----:B------:R-:W3:Y:S04]  /*42510*/  LDL.LU R20, [R1+0x80] ;  /* 0x0000800001147983 */ /* 0x000ee80000300800 */
[----:B------:R-:W3:Y:S04]  /*42520*/  LDL.LU R21, [R1+0x84] ;  /* 0x0000840001157983 */ /* 0x000ee80000300800 */
[----:B------:R-:W3:Y:S04]  /*42530*/  LDL.LU R22, [R1+0x88] ;  /* 0x0000880001167983 */ /* 0x000ee80000300800 */
[----:B------:R-:W3:Y:S04]  /*42540*/  LDL.LU R23, [R1+0x8c] ;  /* 0x00008c0001177983 */ /* 0x000ee80000300800 */
[----:B------:R-:W4:Y:S04]  /*42550*/  LDL.LU R16, [R1+0x40] ;  /* 0x0000400001107983 */ /* 0x000f280000300800 */
[----:B------:R-:W4:Y:S04]  /*42560*/  LDL.LU R17, [R1+0x44] ;  /* 0x0000440001117983 */ /* 0x000f280000300800 */
[----:B------:R-:W4:Y:S04]  /*42570*/  LDL.LU R18, [R1+0x48] ;  /* 0x0000480001127983 */ /* 0x000f280000300800 */
[----:B------:R-:W4:Y:S04]  /*42580*/  LDL.LU R19, [R1+0x4c] ;  /* 0x00004c0001137983 */ /* 0x000f280000300800 */
[----:B------:R0:W-:Y:S04]  /*42590*/  STS.128 [R0+0x480], R12 ;  /* 0x0004800c00007388 */ /* 0x0001e80000000c00 */
[----:B------:R1:W-:Y:S04]  /*425a0*/  STS.128 [R0+0x100], R8 ;  /* 0x0001000800007388 */ /* 0x0003e80000000c00 */
[----:B------:R5:W-:Y:S04]  /*425b0*/  STS.128 [R0+0x500], R4 ;  /* 0x0005000400007388 */ /* 0x000be80000000c00 */
[----:B0-----:R-:W3:Y:S04]  /*425c0*/  LDL.LU R12, [R1+0x70] ;  /* 0x00007000010c7983 */ /* 0x001ee80000300800 */
[----:B------:R-:W3:Y:S04]  /*425d0*/  LDL.LU R13, [R1+0x74] ;  /* 0x00007400010d7983 */ /* 0x000ee80000300800 */
[----:B------:R-:W3:Y:S04]  /*425e0*/  LDL.LU R14, [R1+0x78] ;  /* 0x00007800010e7983 */ /* 0x000ee80000300800 */
[----:B------:R-:W3:Y:S04]  /*425f0*/  LDL.LU R15, [R1+0x7c] ;  /* 0x00007c00010f7983 */ /* 0x000ee80000300800 */
[----:B-1----:R-:W3:Y:S04]  /*42600*/  LDL.LU R8, [R1+0x60] ;  /* 0x0000600001087983 */ /* 0x002ee80000300800 */
[----:B------:R-:W3:Y:S04]  /*42610*/  LDL.LU R9, [R1+0x64] ;  /* 0x0000640001097983 */ /* 0x000ee80000300800 */
[----:B------:R-:W3:Y:S04]  /*42620*/  LDL.LU R10, [R1+0x68] ;  /* 0x00006800010a7983 */ /* 0x000ee80000300800 */
[----:B------:R-:W3:Y:S04]  /*42630*/  LDL.LU R11, [R1+0x6c] ;  /* 0x00006c00010b7983 */ /* 0x000ee80000300800 */
[----:B-----5:R-:W5:Y:S04]  /*42640*/  LDL.LU R4, [R1+0x50] ;  /* 0x0000500001047983 */ /* 0x020f680000300800 */
[----:B------:R-:W5:Y:S04]  /*42650*/  LDL.LU R5, [R1+0x54] ;  /* 0x0000540001057983 */ /* 0x000f680000300800 */
[----:B------:R-:W5:Y:S04]  /*42660*/  LDL.LU R6, [R1+0x58] ;  /* 0x0000580001067983 */ /* 0x000f680000300800 */
[----:B------:R-:W5:Y:S04]  /*42670*/  LDL.LU R7, [R1+0x5c] ;  /* 0x00005c0001077983 */ /* 0x000f680000300800 */
[----:B--2---:R0:W-:Y:S04]  /*42680*/  STS.128 [R0+0x180], R24 ;  /* 0x0001801800007388 */ /* 0x0041e80000000c00 */
[----:B0-----:R-:W2:Y:S04]  /*42690*/  LDL.LU.64 R26, [R1+0xfb0] ;  /* 0x000fb000011a7983 */ /* 0x001ea80000300a00 */
[----:B------:R-:W2:Y:S04]  /*426a0*/  LDL.LU.64 R24, [R1+0xfa8] ;  /* 0x000fa80001187983 */ /* 0x000ea80000300a00 */
[----:B--2---:R0:W-:Y:S04]  /*426b0*/  STS.128 [R0+0x580], R24 ;  /* 0x0005801800007388 */ /* 0x0041e80000000c00 */
[----:B0-----:R-:W2:Y:S04]  /*426c0*/  LDL.LU.64 R26, [R1+0xfa0] ;  /* 0x000fa000011a7983 */ /* 0x001ea80000300a00 */
[----:B------:R-:W2:Y:S04]  /*426d0*/  LDL.LU.64 R24, [R1+0xf98] ;  /* 0x000f980001187983 */ /* 0x000ea80000300a00 */
[----:B--2---:R0:W-:Y:S04]  /*426e0*/  STS.128 [R0+0x200], R24 ;  /* 0x0002001800007388 */ /* 0x0041e80000000c00 */
[----:B0-----:R-:W2:Y:S04]  /*426f0*/  LDL.LU.64 R26, [R1+0xf90] ;  /* 0x000f9000011a7983 */ /* 0x001ea80000300a00 */
[----:B------:R-:W2:Y:S04]  /*42700*/  LDL.LU.64 R24, [R1+0xf88] ;  /* 0x000f880001187983 */ /* 0x000ea80000300a00 */
[----:B----4-:R-:W-:Y:S04]  /*42710*/  STS.128 [R0+0x280], R16 ;  /* 0x0002801000007388 */ /* 0x010fe80000000c00 */
[----:B--2---:R0:W-:Y:S04]  /*42720*/  STS.128 [R0+0x600], R24 ;  /* 0x0006001800007388 */ /* 0x0041e80000000c00 */
[----:B0-----:R-:W2:Y:S04]  /*42730*/  LDL.LU.64 R26, [R1+0xf80] ;  /* 0x000f8000011a7983 */ /* 0x001ea80000300a00 */
[----:B------:R-:W2:Y:S04]  /*42740*/  LDL.LU.64 R24, [R1+0xf78] ;  /* 0x000f780001187983 */ /* 0x000ea80000300a00 */
[----:B------:R-:W4:Y:S04]  /*42750*/  LDL.LU R16, [R1+0x378] ;  /* 0x0003780001107983 */ /* 0x000f280000300800 */
[----:B------:R-:W4:Y:S04]  /*42760*/  LDL.LU R3, [R1+0xe48] ;  /* 0x000e480001037983 */ /* 0x000f280000300800 */
[----:B-----5:R-:W-:Y:S04]  /*42770*/  STS.128 [R0+0x680], R4 ;  /* 0x0006800400007388 */ /* 0x020fe80000000c00 */
[----:B---3--:R-:W-:Y:S04]  /*42780*/  STS.128 [R0+0x300], R8 ;  /* 0x0003000800007388 */ /* 0x008fe80000000c00 */
[----:B------:R-:W-:Y:S04]  /*42790*/  STS.128 [R0+0x700], R12 ;  /* 0x0007000c00007388 */ /* 0x000fe80000000c00 */
[----:B------:R0:W-:Y:S01]  /*427a0*/  STS.128 [R0+0x380], R20 ;  /* 0x0003801400007388 */ /* 0x0001e20000000c00 */
[----:B------:R-:W-:-:S02]  /*427b0*/  LOP3.LUT R19, R2, 0x20, RZ, 0x3c, !PT ;  /* 0x0000002002137812 */ /* 0x000fc400078e3cff */
[C---:B0-----:R-:W-:Y:S01]  /*427c0*/  LOP3.LUT R22, R2.reuse, 0x60, RZ, 0x3c, !PT ;  /* 0x0000006002167812 */ /* 0x041fe200078e3cff */
[----:B--2---:R0:W-:Y:S04]  /*427d0*/  STS.128 [R0+0x780], R24 ;  /* 0x0007801800007388 */ /* 0x0041e80000000c00 */
[----:B------:R-:W-:Y:S06]  /*427e0*/  BAR.SYNC.DEFER_BLOCKING 0x0 ;  /* 0x0000000000007b1d */ /* 0x000fec0000010000 */
[----:B------:R-:W1:Y:S01]  /*427f0*/  LDS.128 R4, [R2] ;  /* 0x0000000002047984 */ /* 0x000e620000000c00 */
[----:B0-----:R-:W-:-:S03]  /*42800*/  LOP3.LUT R25, R2, 0x40, RZ, 0x3c, !PT ;  /* 0x0000004002197812 */ /* 0x001fc600078e3cff */
[----:B-1----:R-:W-:Y:S01]  /*42810*/  STL.64 [R1+0x90], R4 ;  /* 0x0000900401007387 */ /* 0x002fe20000100a00 */
[----:B------:R-:W-:-:S03]  /*42820*/  IMAD.MOV.U32 R15, RZ, RZ, R4 ;  /* 0x000000ffff0f7224 */ /* 0x000fc600078e0004 */
[----:B------:R-:W-:Y:S04]  /*42830*/  STL.64 [R1+0x98], R6 ;  /* 0x0000980601007387 */ /* 0x000fe80000100a00 */
[----:B------:R-:W0:Y:S04]  /*42840*/  LDS.128 R4, [R19] ;  /* 0x0000000013047984 */ /* 0x000e280000000c00 */
[----:B0-----:R-:W-:Y:S01]  /*42850*/  STL.64 [R1+0x80], R4 ;  /* 0x0000800401007387 */ /* 0x001fe20000100a00 */
[----:B------:R-:W-:-:S03]  /*42860*/  IMAD.MOV.U32 R14, RZ, RZ, R4 ;  /* 0x000000ffff0e7224 */ /* 0x000fc600078e0004 */
[----:B------:R-:W-:Y:S04]  /*42870*/  STL.64 [R1+0x88], R6 ;  /* 0x0000880601007387 */ /* 0x000fe80000100a00 */
[----:B------:R-:W0:Y:S01]  /*42880*/  LDS.128 R4, [R25] ;  /* 0x0000000019047984 */ /* 0x000e220000000c00 */
[----:B------:R-:W-:-:S03]  /*42890*/  SHF.R.U32.HI R27, RZ, 0x6, R28 ;  /* 0x00000006ff1b7819 */ /* 0x000fc6000001161c */
[----:B0-----:R-:W-:Y:S01]  /*428a0*/  STL.64 [R1+0xc0], R4 ;  /* 0x0000c00401007387 */ /* 0x001fe20000100a00 */
[----:B------:R-:W-:-:S03]  /*428b0*/  IMAD.MOV.U32 R13, RZ, RZ, R4 ;  /* 0x000000ffff0d7224 */ /* 0x000fc600078e0004 */
[----:B------:R-:W-:Y:S04]  /*428c0*/  STL.64 [R1+0xc8], R6 ;  /* 0x0000c80601007387 */ /* 0x000fe80000100a00 */
[----:B------:R-:W0:Y:S01]  /*428d0*/  LDS.128 R4, [R22] ;  /* 0x0000000016047984 */ /* 0x000e220000000c00 */
[----:B------:R-:W-:Y:S02]  /*428e0*/  SGXT.U32 R27, R27, 0x1 ;  /* 0x000000011b1b781a */ /* 0x000fe40000000000 */
[----:B----4-:R-:W-:Y:S02]  /*428f0*/  ISETP.GE.AND P0, PT, R3, c[0x0][0x178], PT ;  /* 0x00005e0003007a0c */ /* 0x010fe40003f06270 */
[----:B------:R-:W-:-:S04]  /*42900*/  LOP3.LUT R8, R16, 0x2, R27, 0xfe, !PT ;  /* 0x0000000210087812 */ /* 0x000fc800078efe1b */
[C---:B------:R-:W-:Y:S01]  /*42910*/  ISETP.LT.AND P2, PT, R8.reuse, c[0x0][0x17c], !P0 ;  /* 0x00005f0008007a0c */ /* 0x040fe20004741270 */
[----:B------:R-:W-:Y:S01]  /*42920*/  IMAD R8, R8, c[0x0][0x198], RZ ;  /* 0x0000660008087a24 */ /* 0x000fe200078e02ff */
[----:B0-----:R0:W-:Y:S01]  /*42930*/  STL.64 [R1+0xd0], R4 ;  /* 0x0000d00401007387 */ /* 0x0011e20000100a00 */
[----:B------:R-:W-:-:S03]  /*42940*/  IMAD.MOV.U32 R12, RZ, RZ, R4 ;  /* 0x000000ffff0c7224 */ /* 0x000fc600078e0004 */
[----:B------:R1:W-:Y:S01]  /*42950*/  STL.64 [R1+0xd8], R6 ;  /* 0x0000d80601007387 */ /* 0x0003e20000100a00 */
[----:B0-----:R-:W-:Y:S01]  /*42960*/  IMAD R4, R3, c[0x0][0x194], RZ ;  /* 0x0000650003047a24 */ /* 0x001fe200078e02ff */
[----:B------:R-:W-:-:S04]  /*42970*/  LOP3.LUT R5, R16, R27, RZ, 0xfc, !PT ;  /* 0x0000001b10057212 */ /* 0x000fc800078efcff */
[C---:B------:R-:W-:Y:S01]  /*42980*/  ISETP.LT.AND P1, PT, R5.reuse, c[0x0][0x17c], !P0 ;  /* 0x00005f0005007a0c */ /* 0x040fe20004721270 */
[----:B------:R-:W-:Y:S01]  /*42990*/  IMAD R5, R5, c[0x0][0x198], RZ ;  /* 0x0000660005057a24 */ /* 0x000fe200078e02ff */
[----:B------:R-:W-:Y:S02]  /*429a0*/  LEA R28, P4, R4, c[0x0][0x170], 0x1 ;  /* 0x00005c00041c7a11 */ /* 0x000fe400078808ff */
[C-C-:B------:R-:W-:Y:S02]  /*429b0*/  LOP3.LUT R3, R16.reuse, 0x4, R27.reuse, 0xfe, !PT ;  /* 0x0000000410037812 */ /* 0x140fe400078efe1b */
[----:B-1----:R-:W-:Y:S02]  /*429c0*/  LOP3.LUT R7, R16, 0x6, R27, 0xfe, !PT ;  /* 0x0000000610077812 */ /* 0x002fe400078efe1b */
[----:B------:R-:W-:Y:S02]  /*429d0*/  LEA.HI.X.SX32 R0, R4, c[0x0][0x174], 0x1, P4 ;  /* 0x00005d0004007a11 */ /* 0x000fe400020f0eff */
[----:B------:R-:W-:-:S02]  /*429e0*/  LEA R4, P6, R5, R28, 0x1 ;  /* 0x0000001c05047211 */ /* 0x000fc400078c08ff */
[C---:B------:R-:W-:Y:S01]  /*429f0*/  ISETP.LT.AND P3, PT, R3.reuse, c[0x0][0x17c], !P0 ;  /* 0x00005f0003007a0c */ /* 0x040fe20004761270 */
[----:B------:R-:W-:Y:S01]  /*42a00*/  IMAD R3, R3, c[0x0][0x198], RZ ;  /* 0x0000660003037a24 */ /* 0x000fe200078e02ff */
[C---:B------:R-:W-:Y:S01]  /*42a10*/  LEA R6, P4, R8.reuse, R28, 0x1 ;  /* 0x0000001c08067211 */ /* 0x040fe200078808ff */
[----:B------:R-:W-:Y:S01]  /*42a20*/  IMAD R9, R7, c[0x0][0x198], RZ ;  /* 0x0000660007097a24 */ /* 0x000fe200078e02ff */
[----:B------:R-:W-:Y:S02]  /*42a30*/  LEA.HI.X.SX32 R5, R5, R0, 0x1, P6 ;  /* 0x0000000005057211 */ /* 0x000fe400030f0eff */
[----:B------:R-:W-:Y:S02]  /*42a40*/  ISETP.LT.AND P6, PT, R7, c[0x0][0x17c], !P0 ;  /* 0x00005f0007007a0c */ /* 0x000fe400047c1270 */
[----:B------:R-:W-:Y:S02]  /*42a50*/  LEA R10, P5, R3, R28, 0x1 ;  /* 0x0000001c030a7211 */ /* 0x000fe400078a08ff */
[----:B------:R-:W-:-:S02]  /*42a60*/  LEA.HI.X.SX32 R7, R8, R0, 0x1, P4 ;  /* 0x0000000008077211 */ /* 0x000fc400020f0eff */
[----:B------:R-:W-:Y:S02]  /*42a70*/  LEA R8, P4, R9, R28, 0x1 ;  /* 0x0000001c09087211 */ /* 0x000fe400078808ff */
[-C--:B------:R-:W-:Y:S02]  /*42a80*/  LEA.HI.X.SX32 R11, R3, R0.reuse, 0x1, P5 ;  /* 0x00000000030b7211 */ /* 0x080fe400028f0eff */
[----:B------:R-:W-:Y:S01]  /*42a90*/  LEA.HI.X.SX32 R9, R9, R0, 0x1, P4 ;  /* 0x0000000009097211 */ /* 0x000fe200020f0eff */
[----:B------:R-:W-:Y:S04]  /*42aa0*/  @P1 STG.E.U16 [R4.64], R15 ;  /* 0x0000000f04001986 */ /* 0x000fe8000c10150a */
[----:B------:R-:W-:Y:S04]  /*42ab0*/  @P2 STG.E.U16 [R6.64], R14 ;  /* 0x0000000e06002986 */ /* 0x000fe8000c10150a */
[----:B------:R0:W-:Y:S04]  /*42ac0*/  @P3 STG.E.U16 [R10.64], R13 ;  /* 0x0000000d0a003986 */ /* 0x0001e8000c10150a */
[----:B------:R1:W-:Y:S01]  /*42ad0*/  @P6 STG.E.U16 [R8.64], R12 ;  /* 0x0000000c08006986 */ /* 0x0003e2000c10150a */
[----:B0-----:R-:W-:-:S02]  /*42ae0*/  LOP3.LUT R10, R16, 0x18, R27, 0xfe, !PT ;  /* 0x00000018100a7812 */ /* 0x001fc400078efe1b */
[----:B-1----:R-:W-:-:S03]  /*42af0*/  LOP3.LUT R12, R16, 0x1a, R27, 0xfe, !PT ;  /* 0x0000001a100c7812 */ /* 0x002fc600078efe1b */
[----:B------:R0:W-:Y:S01]  /*42b00*/  STL [R1], R10 ;  /* 0x0000000a01007387 */ /* 0x0001e20000100800 */
[----:B------:R-:W-:-:S03]  /*42b10*/  LOP3.LUT R11, R16, 0x1c, R27, 0xfe, !PT ;  /* 0x0000001c100b7812 */ /* 0x000fc600078efe1b */
[----:B------:R1:W-:Y:S01]  /*42b20*/  STL [R1+0x4], R12 ;  /* 0x0000040c01007387 */ /* 0x0003e20000100800 */
[----:B0-----:R-:W-:-:S03]  /*42b30*/  LOP3.LUT R10, R16, 0x1e, R27, 0xfe, !PT ;  /* 0x0000001e100a7812 */ /* 0x001fc600078efe1b */
[----:B------:R0:W-:Y:S01]  /*42b40*/  STL [R1+0x8], R11 ;  /* 0x0000080b01007387 */ /* 0x0001e20000100800 */
[----:B-1----:R-:W-:-:S03]  /*42b50*/  LOP3.LUT R12, R16, 0x20, R27, 0xfe, !PT ;  /* 0x00000020100c7812 */ /* 0x002fc600078efe1b */
[----:B------:R1:W-:Y:S04]  /*42b60*/  STL [R1+0xc], R10 ;  /* 0x00000c0a01007387 */ /* 0x0003e80000100800 */
[----:B------:R2:W-:Y:S01]  /*42b70*/  STL [R1+0x50], R12 ;  /* 0x0000500c01007387 */ /* 0x0005e20000100800 */
[C-C-:B0-----:R-:W-:Y:S02]  /*42b80*/  LOP3.LUT R11, R16.reuse, 0x22, R27.reuse, 0xfe, !PT ;  /* 0x00000022100b7812 */ /* 0x141fe400078efe1b */
[----:B-1----:R-:W-:-:S03]  /*42b90*/  LOP3.LUT R10, R16, 0x24, R27, 0xfe, !PT ;  /* 0x00000024100a7812 */ /* 0x002fc600078efe1b */
[----:B------:R0:W-:Y:S01]  /*42ba0*/  STL [R1+0x54], R11 ;  /* 0x0000540b01007387 */ /* 0x0001e20000100800 */
[----:B--2---:R-:W-:-:S03]  /*42bb0*/  LOP3.LUT R12, R16, 0x26, R27, 0xfe, !PT ;  /* 0x00000026100c7812 */ /* 0x004fc600078efe1b */
        /* <DEDUP_REMOVED lines=181> */
[----:B------:R-:W-:Y:S04]  /*43710*/  STL [R1+0x238], R12 ;  /* 0x0002380c01007387 */ /* 0x000fe80000100800 */
[----:B------:R-:W2:Y:S01]  /*43720*/  LDS.128 R12, [R2+0x800] ;  /* 0x00080000020c7984 */ /* 0x000ea20000000c00 */
[C-C-:B0-----:R-:W-:Y:S02]  /*43730*/  LOP3.LUT R11, R16.reuse, 0xdc, R27.reuse, 0xfe, !PT ;  /* 0x000000dc100b7812 */ /* 0x141fe400078efe1b */
[----:B-1----:R-:W-:-:S03]  /*43740*/  LOP3.LUT R10, R16, 0xde, R27, 0xfe, !PT ;  /* 0x000000de100a7812 */ /* 0x002fc600078efe1b */
[----:B------:R0:W-:Y:S04]  /*43750*/  STL [R1+0x23c], R11 ;  /* 0x00023c0b01007387 */ /* 0x0001e80000100800 */
[----:B--2---:R-:W-:Y:S01]  /*43760*/  STL.64 [R1+0xb0], R12 ;  /* 0x0000b00c01007387 */ /* 0x004fe20000100a00 */
[----:B------:R-:W-:-:S03]  /*43770*/  IMAD.MOV.U32 R21, RZ, RZ, R12 ;  /* 0x000000ffff157224 */ /* 0x000fc600078e000c */
[----:B------:R1:W-:Y:S04]  /*43780*/  STL [R1+0x240], R10 ;  /* 0x0002400a01007387 */ /* 0x0003e80000100800 */
[----:B------:R-:W-:Y:S04]  /*43790*/  STL.64 [R1+0xb8], R14 ;  /* 0x0000b80e01007387 */ /* 0x000fe80000100a00 */
        /* <DEDUP_REMOVED lines=9> */
[----:B0-----:R-:W-:-:S05]  /*43830*/  LOP3.LUT R11, R16, 0xe4, R27, 0xfe, !PT ;  /* 0x000000e4100b7812 */ /* 0x001fca00078efe1b */
[----:B------:R0:W-:Y:S01]  /*43840*/  STL [R1+0x24c], R11 ;  /* 0x00024c0b01007387 */ /* 0x0001e20000100800 */
[----:B-1----:R-:W-:-:S03]  /*43850*/  LOP3.LUT R10, R16, 0xe6, R27, 0xfe, !PT ;  /* 0x000000e6100a7812 */ /* 0x002fc600078efe1b */
[----:B--2---:R-:W-:Y:S04]  /*43860*/  STL.64 [R1+0x30], R12 ;  /* 0x0000300c01007387 */ /* 0x004fe80000100a00 */
[----:B------:R-:W-:Y:S04]  /*43870*/  STL.64 [R1+0x38], R14 ;  /* 0x0000380e01007387 */ /* 0x000fe80000100a00 */
[----:B------:R-:W1:Y:S04]  /*43880*/  LDS.128 R12, [R22+0x800] ;  /* 0x00080000160c7984 */ /* 0x000e680000000c00 */
[----:B------:R-:W-:Y:S04]  /*43890*/  STL [R1+0xf70], R22 ;  /* 0x000f701601007387 */ /* 0x000fe80000100800 */
[----:B------:R2:W-:Y:S04]  /*438a0*/  STL [R1+0x250], R10 ;  /* 0x0002500a01007387 */ /* 0x0005e80000100800 */
[----:B------:R-:W-:Y:S04]  /*438b0*/  STL.64 [R1+0xf68], R20 ;  /* 0x000f681401007387 */ /* 0x000fe80000100a00 */
[----:B------:R-:W3:Y:S01]  /*438c0*/  LDS.128 R20, [R2+0x1000] ;  /* 0x0010000002147984 */ /* 0x000ee20000000c00 */
[----:B0-----:R-:W-:-:S02]  /*438d0*/  LOP3.LUT R11, R16, 0xe8, R27, 0xfe, !PT ;  /* 0x000000e8100b7812 */ /* 0x001fc400078efe1b */
[C-C-:B--2---:R-:W-:Y:S01]  /*438e0*/  LOP3.LUT R10, R16.reuse, 0xea, R27.reuse, 0xfe, !PT ;  /* 0x000000ea100a7812 */ /* 0x144fe200078efe1b */
[----:B-1----:R0:W-:Y:S04]  /*438f0*/  STL.64 [R1+0x10], R12 ;  /* 0x0000100c01007387 */ /* 0x0021e80000100a00 */
[----:B------:R-:W-:Y:S04]  /*43900*/  STL.64 [R1+0x18], R14 ;  /* 0x0000180e01007387 */ /* 0x000fe80000100a00 */
[----:B------:R1:W-:Y:S01]  /*43910*/  STL [R1+0x254], R11 ;  /* 0x0002540b01007387 */ /* 0x0003e20000100800 */
[----:B0-----:R-:W-:-:S03]  /*43920*/  LOP3.LUT R12, R16, 0xec, R27, 0xfe, !PT ;  /* 0x000000ec100c7812 */ /* 0x001fc600078efe1b */
[----:B------:R0:W-:Y:S01]  /*43930*/  STL [R1+0x258], R10 ;  /* 0x0002580a01007387 */ /* 0x0001e20000100800 */
[----:B-1----:R-:W-:-:S03]  /*43940*/  LOP3.LUT R11, R16, 0xee, R27, 0xfe, !PT ;  /* 0x000000ee100b7812 */ /* 0x002fc600078efe1b */
[----:B------:R1:W-:Y:S01]  /*43950*/  STL [R1+0x25c], R12 ;  /* 0x00025c0c01007387 */ /* 0x0003e20000100800 */
[----:B0-----:R-:W-:-:S03]  /*43960*/  LOP3.LUT R10, R16, 0xf0, R27, 0xfe, !PT ;  /* 0x000000f0100a7812 */ /* 0x001fc600078efe1b */
[----:B------:R0:W-:Y:S04]  /*43970*/  STL [R1+0x260], R11 ;  /* 0x0002600b01007387 */ /* 0x0001e80000100800 */
[----:B------:R2:W-:Y:S01]  /*43980*/  STL [R1+0x268], R10 ;  /* 0x0002680a01007387 */ /* 0x0005e20000100800 */
[C-C-:B-1----:R-:W-:Y:S02]  /*43990*/  LOP3.LUT R12, R16.reuse, 0xf2, R27.reuse, 0xfe, !PT ;  /* 0x000000f2100c7812 */ /* 0x142fe400078efe1b */
[----:B0-----:R-:W-:-:S03]  /*439a0*/  LOP3.LUT R11, R16, 0xf4, R27, 0xfe, !PT ;  /* 0x000000f4100b7812 */ /* 0x001fc600078efe1b */
[----:B------:R0:W-:Y:S01]  /*439b0*/  STL [R1+0x26c], R12 ;  /* 0x00026c0c01007387 */ /* 0x0001e20000100800 */
[----:B--2---:R-:W-:-:S03]  /*439c0*/  LOP3.LUT R10, R16, 0xf6, R27, 0xfe, !PT ;  /* 0x000000f6100a7812 */ /* 0x004fc600078efe1b */
[----:B------:R1:W-:Y:S04]  /*439d0*/  STL [R1+0x270], R11 ;  /* 0x0002700b01007387 */ /* 0x0003e80000100800 */
[----:B------:R2:W-:Y:S01]  /*439e0*/  STL [R1+0x274], R10 ;  /* 0x0002740a01007387 */ /* 0x0005e20000100800 */
[C-C-:B0-----:R-:W-:Y:S02]  /*439f0*/  LOP3.LUT R12, R16.reuse, 0xf8, R27.reuse, 0xfe, !PT ;  /* 0x000000f8100c7812 */ /* 0x141fe400078efe1b */
[----:B-1----:R-:W-:-:S03]  /*43a00*/  LOP3.LUT R11, R16, 0xfa, R27, 0xfe, !PT ;  /* 0x000000fa100b7812 */ /* 0x002fc600078efe1b */
[----:B------:R-:W-:Y:S01]  /*43a10*/  STL [R1+0x278], R12 ;  /* 0x0002780c01007387 */ /* 0x000fe20000100800 */
[----:B--2---:R-:W-:-:S03]  /*43a20*/  LOP3.LUT R10, R16, 0xfc, R27, 0xfe, !PT ;  /* 0x000000fc100a7812 */ /* 0x004fc600078efe1b */
[----:B------:R-:W-:Y:S04]  /*43a30*/  STL [R1+0x27c], R11 ;  /* 0x00027c0b01007387 */ /* 0x000fe80000100800 */
[----:B------:R-:W-:Y:S04]  /*43a40*/  STL [R1+0x280], R10 ;  /* 0x0002800a01007387 */ /* 0x000fe80000100800 */
[----:B---3--:R-:W-:Y:S04]  /*43a50*/  STL.64 [R1+0x60], R20 ;  /* 0x0000601401007387 */ /* 0x008fe80000100a00 */
[----:B------:R-:W-:Y:S04]  /*43a60*/  STL.64 [R1+0x68], R22 ;  /* 0x0000681601007387 */ /* 0x000fe80000100a00 */
[----:B------:R-:W0:Y:S04]  /*43a70*/  LDS.128 R20, [R19+0x1000] ;  /* 0x0010000013147984 */ /* 0x000e280000000c00 */
[----:B0-----:R-:W-:Y:S04]  /*43a80*/  STL.64 [R1+0x40], R20 ;  /* 0x0000401401007387 */ /* 0x001fe80000100a00 */
[----:B------:R-:W-:Y:S04]  /*43a90*/  STL.64 [R1+0x48], R22 ;  /* 0x0000481601007387 */ /* 0x000fe80000100a00 */
[----:B------:R-:W0:Y:S04]  /*43aa0*/  LDS.128 R20, [R25+0x1000] ;  /* 0x0010000019147984 */ /* 0x000e280000000c00 */
[----:B0-----:R-:W-:Y:S04]  /*43ab0*/  STL.64 [R1+0x20], R20 ;  /* 0x0000201401007387 */ /* 0x001fe80000100a00 */
[----:B------:R0:W-:Y:S04]  /*43ac0*/  STL.64 [R1+0x28], R22 ;  /* 0x0000281601007387 */ /* 0x0001e80000100a00 */
[----:B0-----:R-:W2:Y:S01]  /*43ad0*/  LDL.LU R22, [R1+0xf70] ;  /* 0x000f700001167983 */ /* 0x001ea20000300800 */
[----:B------:R-:W-:-:S02]  /*43ae0*/  LOP3.LUT R6, R16, 0x8, R27, 0xfe, !PT ;  /* 0x0000000810067812 */ /* 0x000fc400078efe1b */
[--C-:B------:R-:W-:Y:S01]  /*43af0*/  LOP3.LUT R5, R16, 0xa, R27.reuse, 0xfe, !PT ;  /* 0x0000000a10057812 */ /* 0x100fe200078efe1b */
[----:B------:R-:W3:Y:S01]  /*43b00*/  LDL.LU.64 R20, [R1+0xf68] ;  /* 0x000f680001147983 */ /* 0x000ee20000300a00 */
[C---:B------:R-:W-:Y:S01]  /*43b10*/  ISETP.LT.AND P4, PT, R6.reuse, c[0x0][0x17c], !P0 ;  /* 0x00005f0006007a0c */ /* 0x040fe20004781270 */
[----:B------:R-:W-:Y:S01]  /*43b20*/  IMAD R6, R6, c[0x0][0x198], RZ ;  /* 0x0000660006067a24 */ /* 0x000fe200078e02ff */
[----:B------:R-:W-:Y:S02]  /*43b30*/  LOP3.LUT R4, R16, 0xc, R27, 0xfe, !PT ;  /* 0x0000000c10047812 */ /* 0x000fe400078efe1b */
[C---:B------:R-:W-:Y:S01]  /*43b40*/  ISETP.LT.AND P3, PT, R5.reuse, c[0x0][0x17c], !P0 ;  /* 0x00005f0005007a0c */ /* 0x040fe20004761270 */
[----:B------:R-:W-:Y:S01]  /*43b50*/  IMAD R5, R5, c[0x0][0x198], RZ ;  /* 0x0000660005057a24 */ /* 0x000fe200078e02ff */
[C---:B------:R-:W-:Y:S01]  /*43b60*/  ISETP.LT.AND P2, PT, R4.reuse, c[0x0][0x17c], !P0 ;  /* 0x00005f0004007a0c */ /* 0x040fe20004741270 */
[----:B------:R-:W-:Y:S01]  /*43b70*/  IMAD R4, R4, c[0x0][0x198], RZ ;  /* 0x0000660004047a24 */ /* 0x000fe200078e02ff */
[----:B------:R-:W-:-:S02]  /*43b80*/  LEA R10, P6, R6, R28, 0x1 ;  /* 0x0000001c060a7211 */ /* 0x000fc400078c08ff */
[--C-:B------:R-:W-:Y:S02]  /*43b90*/  LOP3.LUT R7, R16, 0xe, R27.reuse, 0xfe, !PT ;  /* 0x0000000e10077812 */ /* 0x100fe400078efe1b */
[----:B------:R-:W-:Y:S02]  /*43ba0*/  LEA.HI.X.SX32 R11, R6, R0, 0x1, P6 ;  /* 0x00000000060b7211 */ /* 0x000fe400030f0eff */
[----:B------:R-:W-:Y:S02]  /*43bb0*/  LOP3.LUT R6, R16, 0xfe, R27, 0xfe, !PT ;  /* 0x000000fe10067812 */ /* 0x000fe400078efe1b */
[-C--:B------:R-:W-:Y:S02]  /*43bc0*/  LEA R12, P5, R5, R28.reuse, 0x1 ;  /* 0x0000001c050c7211 */ /* 0x080fe400078a08ff */
[----:B------:R-:W-:Y:S01]  /*43bd0*/  LEA R14, P6, R4, R28, 0x1 ;  /* 0x0000001c040e7211 */ /* 0x000fe200078c08ff */
[C---:B------:R-:W-:Y:S01]  /*43be0*/  IMAD R17, R7.reuse, c[0x0][0x198], RZ ;  /* 0x0000660007117a24 */ /* 0x040fe200078e02ff */
[----:B------:R-:W-:Y:S01]  /*43bf0*/  ISETP.LT.AND P1, PT, R7, c[0x0][0x17c], !P0 ;  /* 0x00005f0007007a0c */ /* 0x000fe20004721270 */
[----:B------:R-:W-:Y:S01]  /*43c00*/  STL [R1+0x264], R6 ;  /* 0x0002640601007387 */ /* 0x000fe20000100800 */
[----:B------:R-:W-:-:S02]  /*43c10*/  LEA.HI.X.SX32 R13, R5, R0, 0x1, P5 ;  /* 0x00000000050d7211 */ /* 0x000fc400028f0eff */
[----:B------:R-:W-:Y:S02]  /*43c20*/  LEA.HI.X.SX32 R15, R4, R0, 0x1, P6 ;  /* 0x00000000040f7211 */ /* 0x000fe400030f0eff */
[----:B--2---:R-:W0:Y:S04]  /*43c30*/  LDS.128 R4, [R22+0x1000] ;  /* 0x0010000016047984 */ /* 0x004e280000000c00 */
[----:B0-----:R0:W-:Y:S04]  /*43c40*/  STL [R1+0xf60], R4 ;  /* 0x000f600401007387 */ /* 0x0011e80000100800 */
[----:B0-----:R-:W2:Y:S04]  /*43c50*/  LDL R4, [R1+0x60] ;  /* 0x0000600001047983 */ /* 0x001ea80000100800 */
[----:B------:R-:W-:Y:S04]  /*43c60*/  STL [R1+0xf50], R5 ;  /* 0x000f500501007387 */ /* 0x000fe80000100800 */
[----:B------:R0:W-:Y:S04]  /*43c70*/  STL [R1+0xf4c], R6 ;  /* 0x000f4c0601007387 */ /* 0x0001e80000100800 */
[----:B0-----:R-:W4:Y:S04]  /*43c80*/  LDL.LU R6, [R1+0x30] ;  /* 0x0000300001067983 */ /* 0x001f280000300800 */
[----:B------:R0:W-:Y:S04]  /*43c90*/  STL [R1+0xf48], R7 ;  /* 0x000f480701007387 */ /* 0x0001e80000100800 */
[----:B0-----:R-:W5:Y:S04]  /*43ca0*/  LDL.LU R7, [R1+0x10] ;  /* 0x0000100001077983 */ /* 0x001f680000300800 */
[----:B---3--:R0:W-:Y:S04]  /*43cb0*/  @P4 STG.E.U16 [R10.64], R21 ;  /* 0x000000150a004986 */ /* 0x0081e8000c10150a */
[----:B------:R-:W-:Y:S04]  /*43cc0*/  @P3 STG.E.U16 [R12.64], R20 ;  /* 0x000000140c003986 */ /* 0x000fe8000c10150a */
[----:B------:R-:W1:Y:S01]  /*43cd0*/  LDS.128 R20, [R2+0x1800] ;  /* 0x0018000002147984 */ /* 0x000e620000000c00 */
[----:B------:R-:W-:-:S02]  /*43ce0*/  LOP3.LUT R18, R16, 0x10, R27, 0xfe, !PT ;  /* 0x0000001010127812 */ /* 0x000fc400078efe1b */
[C-C-:B------:R-:W-:Y:S01]  /*43cf0*/  LOP3.LUT R9, R16.reuse, 0x12, R27.reuse, 0xfe, !PT ;  /* 0x0000001210097812 */ /* 0x140fe200078efe1b */
[----:B------:R-:W3:Y:S01]  /*43d00*/  LDL R5, [R1+0x40] ;  /* 0x0000400001057983 */ /* 0x000ee20000100800 */
[--C-:B------:R-:W-:Y:S01]  /*43d10*/  LOP3.LUT R3, R16, 0x14, R27.reuse, 0xfe, !PT ;  /* 0x0000001410037812 */ /* 0x100fe200078efe1b */
[----:B0-----:R-:W-:Y:S01]  /*43d20*/  IMAD R10, R18, c[0x0][0x198], RZ ;  /* 0x00006600120a7a24 */ /* 0x001fe200078e02ff */
[----:B------:R-:W-:Y:S02]  /*43d30*/  LOP3.LUT R8, R16, 0x16, R27, 0xfe, !PT ;  /* 0x0000001610087812 */ /* 0x000fe400078efe1b */
[C---:B------:R-:W-:Y:S02]  /*43d40*/  LEA R16, P5, R17.reuse, R28, 0x1 ;  /* 0x0000001c11107211 */ /* 0x040fe400078a08ff */
[----:B------:R-:W-:Y:S02]  /*43d50*/  ISETP.LT.AND P4, PT, R18, c[0x0][0x17c], !P0 ;  /* 0x00005f0012007a0c */ /* 0x000fe40004781270 */
[----:B------:R-:W-:-:S02]  /*43d60*/  LEA.HI.X.SX32 R17, R17, R0, 0x1, P5 ;  /* 0x0000000011117211 */ /* 0x000fc400028f0eff */
[C---:B------:R-:W-:Y:S01]  /*43d70*/  LEA R24, P6, R10.reuse, R28, 0x1 ;  /* 0x0000001c0a187211 */ /* 0x040fe200078c08ff */
[----:B----4-:R-:W-:Y:S04]  /*43d80*/  @P2 STG.E.U16 [R14.64], R6 ;  /* 0x000000060e002986 */ /* 0x010fe8000c10150a */
[----:B------:R0:W-:Y:S04]  /*43d90*/  LDS.128 R12, [R25+0x1800] ;  /* 0x00180000190c7984 */ /* 0x0001e80000000c00 */
[----:B------:R-:W-:Y:S01]  /*43da0*/  STL [R1+0xf58], R6 ;  /* 0x000f580601007387 */ /* 0x000fe20000100800 */
[----:B0-----:R-:W-:-:S03]  /*43db0*/  LEA.HI.X.SX32 R25, R10, R0, 0x1, P6 ;  /* 0x000000000a197211 */ /* 0x001fc600030f0eff */
[----:B-----5:R-:W-:Y:S04]  /*43dc0*/  @P1 STG.E.U16 [R16.64], R7 ;  /* 0x0000000710001986 */ /* 0x020fe8000c10150a */
[----:B------:R0:W-:Y:S04]  /*43dd0*/  STL [R1+0xf5c], R7 ;  /* 0x000f5c0701007387 */ /* 0x0001e80000100800 */
[----:B--2---:R-:W-:Y:S04]  /*43de0*/  @P4 STG.E.U16 [R24.64], R4 ;  /* 0x0000000418004986 */ /* 0x004fe8000c10150a */
[----:B------:R-:W2:Y:S04]  /*43df0*/  S2R R11, SR_TID.X ;  /* 0x00000000000b7919 */ /* 0x000ea80000002100 */
[----:B0-----:R-:W4:Y:S04]  /*43e00*/  LDL.LU R7, [R1+0x4] ;  /* 0x0000040001077983 */ /* 0x001f280000300800 */
[----:B-1----:R0:W-:Y:S01]  /*43e10*/  STL [R1+0xf54], R23 ;  /* 0x000f541701007387 */ /* 0x0021e20000100800 */
[----:B------:R-:W-:-:S02]  /*43e20*/  ISETP.LT.AND P2, PT, R9, c[0x0][0x17c], !P0 ;  /* 0x00005f0009007a0c */ /* 0x000fc40004741270 */
[----:B------:R-:W-:Y:S01]  /*43e30*/  ISETP.LT.AND P3, PT, R3, c[0x0][0x17c], !P0 ;  /* 0x00005f0003007a0c */ /* 0x000fe20004761270 */
[----:B------:R-:W1:Y:S04]  /*43e40*/  LDS.128 R16, [R19+0x1800] ;  /* 0x0018000013107984 */ /* 0x000e680000000c00 */
[----:B0-----:R-:W5:Y:S04]  /*43e50*/  LDL.LU R23, [R1+0x50] ;  /* 0x0000500001177983 */ /* 0x001f680000300800 */
[----:B------:R-:W4:Y:S04]  /*43e60*/  LDL.LU R6, [R1+0x54] ;  /* 0x0000540001067983 */ /* 0x000f280000300800 */
[----:B------:R-:W4:Y:S04]  /*43e70*/  LDL.LU R4, [R1+0xf60] ;  /* 0x000f600001047983 */ /* 0x000f280000300800 */
[----:B------:R-:W4:Y:S01]  /*43e80*/  LDL R25, [R1+0x20] ;  /* 0x0000200001197983 */ /* 0x000f220000100800 */
[----:B------:R-:W-:-:S02]  /*43e90*/  IMAD R9, R9, c[0x0][0x198], RZ ;  /* 0x0000660009097a24 */ /* 0x000fc400078e02ff */
[----:B--2---:R-:W-:-:S03]  /*43ea0*/  IMAD.SHL.U32 R11, R11, 0x1000, RZ ;  /* 0x000010000b0b7824 */ /* 0x004fc600078e00ff */
[----:B------:R-:W-:Y:S01]  /*43eb0*/  LEA R26, P5, R9, R28, 0x1 ;  /* 0x0000001c091a7211 */ /* 0x000fe200078a08ff */
[----:B------:R-:W-:Y:S01]  /*43ec0*/  IMAD R3, R3, c[0x0][0x198], RZ ;  /* 0x0000660003037a24 */ /* 0x000fe200078e02ff */
[----:B------:R-:W-:Y:S02]  /*43ed0*/  LOP3.LUT R11, R11, 0x6000, RZ, 0xc0, !PT ;  /* 0x000060000b0b7812 */ /* 0x000fe400078ec0ff */
[----:B------:R-:W-:Y:S02]  /*43ee0*/  LEA.HI.X.SX32 R27, R9, R0, 0x1, P5 ;  /* 0x00000000091b7211 */ /* 0x000fe400028f0eff */
[----:B------:R-:W-:Y:S01]  /*43ef0*/  LEA R2, P6, R3, R28, 0x1 ;  /* 0x0000001c03027211 */ /* 0x000fe200078c08ff */
[----:B------:R-:W-:Y:S02]  /*43f00*/  IMAD R11, R29, 0x10, R11 ;  /* 0x000000101d0b7824 */ /* 0x000fe400078e020b */
[----:B---3--:R0:W-:Y:S01]  /*43f10*/  @P2 STG.E.U16 [R26.64], R5 ;  /* 0x000000051a002986 */ /* 0x0081e2000c10150a */
[----:B------:R-:W-:Y:S01]  /*43f20*/  IMAD R29, R8, c[0x0][0x198], RZ ;  /* 0x00006600081d7a24 */ /* 0x000fe200078e02ff */
[----:B------:R-:W-:-:S04]  /*43f30*/  LEA.HI.X.SX32 R3, R3, R0, 0x1, P6 ;  /* 0x0000000003037211 */ /* 0x000fc800030f0eff */
[C---:B------:R-:W-:Y:S01]  /*43f40*/  LEA R24, P4, R29.reuse, R28, 0x1 ;  /* 0x0000001c1d187211 */ /* 0x040fe200078808ff */
[----:B0-----:R-:W2:Y:S04]  /*43f50*/  LDL.LU R27, [R1] ;  /* 0x00000000011b7983 */ /* 0x001ea80000300800 */
[----:B------:R-:W3:Y:S04]  /*43f60*/  LDL.LU R26, [R1+0x8] ;  /* 0x00000800011a7983 */ /* 0x000ee80000300800 */
[----:B------:R-:W5:Y:S04]  /*43f70*/  LDL.LU R5, [R1+0x90] ;  /* 0x0000900001057983 */ /* 0x000f680000300800 */
[----:B----4-:R0:W-:Y:S02]  /*43f80*/  @P3 STG.E.U16 [R2.64], R25 ;  /* 0x0000001902003986 */ /* 0x0101e4000c10150a */
[----:B0-----:R-:W-:-:S02]  /*43f90*/  LEA.HI.X.SX32 R25, R29, R0, 0x1, P4 ;  /* 0x000000001d197211 */ /* 0x001fc400020f0eff */
[----:B------:R-:W4:Y:S01]  /*43fa0*/  LDL.LU R29, [R1+0xc] ;  /* 0x00000c00011d7983 */ /* 0x000f220000300800 */
[----:B------:R-:W-:Y:S02]  /*43fb0*/  LOP3.LUT R11, R11, 0x60, RZ, 0x3c, !PT ;  /* 0x000000600b0b7812 */ /* 0x000fe400078e3cff */
[----:B------:R-:W-:-:S04]  /*43fc0*/  ISETP.LT.AND P1, PT, R8, c[0x0][0x17c], !P0 ;  /* 0x00005f0008007a0c */ /* 0x000fc80004721270 */
[----:B------:R-:W0:Y:S01]  /*43fd0*/  LDS.128 R8, [R11+0x1800] ;  /* 0x001800000b087984 */ /* 0x000e220000000c00 */
[C---:B--2---:R-:W-:Y:S01]  /*43fe0*/  IMAD R2, R27.reuse, c[0x0][0x198], RZ ;  /* 0x000066001b027a24 */ /* 0x044fe200078e02ff */
[----:B------:R-:W-:-:S07]  /*43ff0*/  ISETP.LT.AND P3, PT, R27, c[0x0][0x17c], !P0 ;  /* 0x00005f001b007a0c */ /* 0x000fce0004761270 */
[----:B------:R2:W-:Y:S01]  /*44000*/  @P1 STG.E.U16 [R24.64], R4 ;  /* 0x0000000418001986 */ /* 0x0005e2000c10150a */
[C---:B------:R-:W-:Y:S01]  /*44010*/  IMAD R27, R7.reuse, c[0x0][0x198], RZ ;  /* 0x00006600071b7a24 */ /* 0x040fe200078e02ff */
[----:B------:R-:W-:Y:S01]  /*44020*/  ISETP.LT.AND P2, PT, R7, c[0x0][0x17c], !P0 ;  /* 0x00005f0007007a0c */ /* 0x000fe20004741270 */
[C---:B---3--:R-:W-:Y:S01]  /*44030*/  IMAD R3, R26.reuse, c[0x0][0x198], RZ ;  /* 0x000066001a037a24 */ /* 0x048fe200078e02ff */
[----:B------:R-:W-:Y:S01]  /*44040*/  ISETP.LT.AND P4, PT, R26, c[0x0][0x17c], !P0 ;  /* 0x00005f001a007a0c */ /* 0x000fe20004781270 */
[----:B------:R-:W3:Y:S01]  /*44050*/  LDL.LU R7, [R1+0x80] ;  /* 0x0000800001077983 */ /* 0x000ee20000300800 */
[-C--:B------:R-:W-:Y:S02]  /*44060*/  LEA R26, P5, R27, R28.reuse, 0x1 ;  /* 0x0000001c1b1a7211 */ /* 0x080fe400078a08ff */
[----:B--2---:R-:W-:-:S04]  /*44070*/  LEA R24, P1, R2, R28, 0x1 ;  /* 0x0000001c02187211 */ /* 0x004fc800078208ff */
[----:B------:R-:W-:Y:S02]  /*44080*/  LEA.HI.X.SX32 R25, R2, R0, 0x1, P1 ;  /* 0x0000000002197211 */ /* 0x000fe400008f0eff */
[----:B------:R-:W-:Y:S02]  /*44090*/  LEA R2, P6, R3, R28, 0x1 ;  /* 0x0000001c03027211 */ /* 0x000fe400078c08ff */
[-C--:B------:R-:W-:Y:S01]  /*440a0*/  LEA.HI.X.SX32 R27, R27, R0.reuse, 0x1, P5 ;  /* 0x000000001b1b7211 */ /* 0x080fe200028f0eff */
[----:B------:R-:W-:Y:S01]  /*440b0*/  @P3 STG.E.U16 [R24.64], R20 ;  /* 0x0000001418003986 */ /* 0x000fe2000c10150a */
[----:B------:R-:W-:-:S03]  /*440c0*/  LEA.HI.X.SX32 R3, R3, R0, 0x1, P6 ;  /* 0x0000000003037211 */ /* 0x000fc600030f0eff */
[----:B-1----:R1:W-:Y:S01]  /*440d0*/  @P2 STG.E.U16 [R26.64], R16 ;  /* 0x000000101a002986 */ /* 0x0023e2000c10150a */
[----:B-----5:R-:W-:Y:S02]  /*440e0*/  PRMT R4, R5, 0x7632, R4 ;  /* 0x0000763205047816 */ /* 0x020fe40000000004 */
[C---:B------:R-:W-:Y:S01]  /*440f0*/  ISETP.LT.AND P2, PT, R23.reuse, c[0x0][0x17c], !P0 ;  /* 0x00005f0017007a0c */ /* 0x040fe20004741270 */
[----:B------:R-:W-:Y:S01]  /*44100*/  @P4 STG.E.U16 [R2.64], R12 ;  /* 0x0000000c02004986 */ /* 0x000fe2000c10150a */
[----:B-1----:R-:W-:Y:S02]  /*44110*/  IMAD R26, R6, c[0x0][0x198], RZ ;  /* 0x00006600061a7a24 */ /* 0x002fe400078e02ff */
[----:B------:R-:W-:Y:S01]  /*44120*/  IMAD R27, R23, c[0x0][0x198], RZ ;  /* 0x00006600171b7a24 */ /* 0x000fe200078e02ff */
[C---:B----4-:R-:W-:Y:S01]  /*44130*/  ISETP.LT.AND P1, PT, R29.reuse, c[0x0][0x17c], !P0 ;  /* 0x00005f001d007a0c */ /* 0x050fe20004721270 */
[----:B------:R-:W-:-:S05]  /*44140*/  IMAD R29, R29, c[0x0][0x198], RZ ;  /* 0x000066001d1d7a24 */ /* 0x000fca00078e02ff */
[----:B------:R-:W-:-:S04]  /*44150*/  LEA R24, P3, R29, R28, 0x1 ;  /* 0x0000001c1d187211 */ /* 0x000fc800078608ff */
[----:B------:R-:W-:Y:S02]  /*44160*/  LEA.HI.X.SX32 R25, R29, R0, 0x1, P3 ;  /* 0x000000001d197211 */ /* 0x000fe400018f0eff */
[----:B------:R-:W-:Y:S02]  /*44170*/  ISETP.LT.AND P3, PT, R6, c[0x0][0x17c], !P0 ;  /* 0x00005f0006007a0c */ /* 0x000fe40004761270 */
[----:B------:R-:W2:Y:S04]  /*44180*/  LDL.LU R6, [R1+0xb0] ;  /* 0x0000b00001067983 */ /* 0x000ea80000300800 */
[----:B------:R-:W4:Y:S04]  /*44190*/  LDL.LU R5, [R1+0x78] ;  /* 0x0000780001057983 */ /* 0x000f280000300800 */
[----:B------:R-:W5:Y:S04]  /*441a0*/  LDL.LU R29, [R1+0xa0] ;  /* 0x0000a000011d7983 */ /* 0x000f680000300800 */
[----:B0-----:R0:W-:Y:S04]  /*441b0*/  @P1 STG.E.U16 [R24.64], R8 ;  /* 0x0000000818001986 */ /* 0x0011e8000c10150a */
[----:B------:R-:W2:Y:S04]  /*441c0*/  LDL.LU R23, [R1+0x7c] ;  /* 0x00007c0001177983 */ /* 0x000ea80000300800 */
[----:B0-----:R-:W2:Y:S01]  /*441d0*/  LDL.LU R25, [R1+0x58] ;  /* 0x0000580001197983 */ /* 0x001ea20000300800 */
[----:B------:R-:W-:-:S02]  /*441e0*/  LEA R2, P4, R27, R28, 0x1 ;  /* 0x0000001c1b027211 */ /* 0x000fc400078808ff */
[----:B------:R-:W-:Y:S02]  /*441f0*/  LEA R24, P5, R26, R28, 0x1 ;  /* 0x0000001c1a187211 */ /* 0x000fe400078a08ff */
[----:B------:R-:W-:Y:S02]  /*44200*/  LEA.HI.X.SX32 R3, R27, R0, 0x1, P4 ;  /* 0x000000001b037211 */ /* 0x000fe400020f0eff */
[----:B---3--:R-:W-:-:S03]  /*44210*/  PRMT R8, R7, 0x7632, R8 ;  /* 0x0000763207087816 */ /* 0x008fc60000000008 */
[----:B------:R0:W-:Y:S01]  /*44220*/  @P2 STG.E.U16 [R2.64], R4 ;  /* 0x0000000402002986 */ /* 0x0001e2000c10150a */
[C---:B--2---:R-:W-:Y:S01]  /*44230*/  ISETP.LT.AND P1, PT, R25.reuse, c[0x0][0x17c], !P0 ;  /* 0x00005f0019007a0c */ /* 0x044fe20004721270 */
[----:B------:R-:W-:Y:S01]  /*44240*/  IMAD R27, R25, c[0x0][0x198], RZ ;  /* 0x00006600191b7a24 */ /* 0x000fe200078e02ff */
[----:B------:R-:W-:Y:S02]  /*44250*/  LEA.HI.X.SX32 R25, R26, R0, 0x1, P5 ;  /* 0x000000001a197211 */ /* 0x000fe400028f0eff */
[----:B------:R-:W2:Y:S04]  /*44260*/  LDL.LU R26, [R1+0x74] ;  /* 0x00007400011a7983 */ /* 0x000ea80000300800 */
[----:B------:R-:W3:Y:S04]  /*44270*/  LDL.LU R7, [R1+0xf5c] ;  /* 0x000f5c0001077983 */ /* 0x000ee80000300800 */
[----:B0-----:R-:W2:Y:S01]  /*44280*/  LDL.LU R3, [R1+0x5c] ;  /* 0x00005c0001037983 */ /* 0x001ea20000300800 */
[----:B------:R-:W-:-:S03]  /*44290*/  LEA R2, P4, R27, R28, 0x1 ;  /* 0x0000001c1b027211 */ /* 0x000fc600078808ff */
[----:B------:R0:W-:Y:S04]  /*442a0*/  @P3 STG.E.U16 [R24.64], R8 ;  /* 0x0000000818003986 */ /* 0x0001e8000c10150a */
[----:B0-----:R-:W3:Y:S01]  /*442b0*/  LDL.LU R24, [R1+0x70] ;  /* 0x0000700001187983 */ /* 0x001ee20000300800 */
[C---:B--2---:R-:W-:Y:S01]  /*442c0*/  ISETP.LT.AND P2, PT, R3.reuse, c[0x0][0x17c], !P0 ;  /* 0x00005f0003007a0c */ /* 0x044fe20004741270 */
[----:B------:R-:W-:Y:S01]  /*442d0*/  IMAD R25, R3, c[0x0][0x198], RZ ;  /* 0x0000660003197a24 */ /* 0x000fe200078e02ff */
[----:B------:R-:W-:Y:S02]  /*442e0*/  LEA.HI.X.SX32 R3, R27, R0, 0x1, P4 ;  /* 0x000000001b037211 */ /* 0x000fe400020f0eff */
[----:B------:R-:W2:Y:S02]  /*442f0*/  LDL.LU R27, [R1+0xc0] ;  /* 0x0000c000011b7983 */ /* 0x000ea40000300800 */
[----:B--2---:R-:W-:-:S05]  /*44300*/  PRMT R4, R27, 0x7632, R4 ;  /* 0x000076321b047816 */ /* 0x004fca0000000004 */
[----:B------:R0:W-:Y:S04]  /*44310*/  @P1 STG.E.U16 [R2.64], R4 ;  /* 0x0000000402001986 */ /* 0x0001e8000c10150a */
[----:B0-----:R-:W2:Y:S01]  /*44320*/  LDL.LU R3, [R1+0xd0] ;  /* 0x0000d00001037983 */ /* 0x001ea20000300800 */
[----:B---3--:R-:W-:-:S05]  /*44330*/  IMAD R27, R24, c[0x0][0x198], RZ ;  /* 0x00006600181b7a24 */ /* 0x008fca00078e02ff */
[-C--:B------:R-:W-:Y:S02]  /*44340*/  LEA R2, P5, R27, R28.reuse, 0x1 ;  /* 0x0000001c1b027211 */ /* 0x080fe400078a08ff */
[----:B------:R-:W-:Y:S02]  /*44350*/  PRMT R8, R6, 0x7632, R8 ;  /* 0x0000763206087816 */ /* 0x000fe40000000008 */
[----:B------:R-:W-:Y:S02]  /*44360*/  ISETP.LT.AND P3, PT, R24, c[0x0][0x17c], !P0 ;  /* 0x00005f0018007a0c */ /* 0x000fe40004761270 */
[----:B------:R-:W-:Y:S02]  /*44370*/  LEA R24, P4, R25, R28, 0x1 ;  /* 0x0000001c19187211 */ /* 0x000fe400078808ff */
[----:B------:R-:W-:Y:S02]  /*44380*/  ISETP.LT.AND P1, PT, R26, c[0x0][0x17c], !P0 ;  /* 0x00005f001a007a0c */ /* 0x000fe40004721270 */
[----:B--2---:R-:W-:-:S02]  /*44390*/  PRMT R4, R3, 0x7632, R4 ;  /* 0x0000763203047816 */ /* 0x004fc40000000004 */
[-C--:B------:R-:W-:Y:S02]  /*443a0*/  LEA.HI.X.SX32 R3, R27, R0.reuse, 0x1, P5 ;  /* 0x000000001b037211 */ /* 0x080fe400028f0eff */
[----:B------:R-:W2:Y:S04]  /*443b0*/  LDL.LU R27, [R1+0xe0] ;  /* 0x0000e000011b7983 */ /* 0x000ea80000300800 */
[----:B------:R-:W3:Y:S01]  /*443c0*/  LDL.LU R6, [R1+0xf58] ;  /* 0x000f580001067983 */ /* 0x000ee20000300800 */
[----:B------:R-:W-:Y:S01]  /*443d0*/  LEA.HI.X.SX32 R25, R25, R0, 0x1, P4 ;  /* 0x0000000019197211 */ /* 0x000fe200020f0eff */
[----:B------:R-:W-:-:S04]  /*443e0*/  IMAD R26, R26, c[0x0][0x198], RZ ;  /* 0x000066001a1a7a24 */ /* 0x000fc800078e02ff */
[----:B------:R0:W-:Y:S01]  /*443f0*/  @P2 STG.E.U16 [R24.64], R4 ;  /* 0x0000000418002986 */ /* 0x0001e2000c10150a */
[----:B----4-:R-:W-:-:S03]  /*44400*/  ISETP.LT.AND P2, PT, R5, c[0x0][0x17c], !P0 ;  /* 0x00005f0005007a0c */ /* 0x010fc60004741270 */
[----:B------:R1:W-:Y:S01]  /*44410*/  @P3 STG.E.U16 [R2.64], R8 ;  /* 0x0000000802003986 */ /* 0x0003e2000c10150a */
[C---:B0-----:R-:W-:Y:S02]  /*44420*/  LEA R24, P4, R26.reuse, R28, 0x1 ;  /* 0x0000001c1a187211 */ /* 0x041fe400078808ff */
[----:B-----5:R-:W-:Y:S01]  /*44430*/  PRMT R4, R29, 0x7632, R4 ;  /* 0x000076321d047816 */ /* 0x020fe20000000004 */
[----:B-1----:R-:W-:Y:S01]  /*44440*/  IMAD R3, R5, c[0x0][0x198], RZ ;  /* 0x0000660005037a24 */ /* 0x002fe200078e02ff */
[----:B------:R-:W-:Y:S01]  /*44450*/  LEA.HI.X.SX32 R25, R26, R0, 0x1, P4 ;  /* 0x000000001a197211 */ /* 0x000fe200020f0eff */
[----:B------:R-:W-:Y:S01]  /*44460*/  IMAD R26, R23, c[0x0][0x198], RZ ;  /* 0x00006600171a7a24 */ /* 0x000fe200078e02ff */
[----:B------:R-:W4:Y:S02]  /*44470*/  LDL.LU R5, [R1+0xec] ;  /* 0x0000ec0001057983 */ /* 0x000f240000300800 */
[----:B------:R-:W-:Y:S02]  /*44480*/  LEA R2, P4, R3, R28, 0x1 ;  /* 0x0000001c03027211 */ /* 0x000fe400078808ff */
[----:B------:R0:W-:Y:S01]  /*44490*/  @P1 STG.E.U16 [R24.64], R4 ;  /* 0x0000000418001986 */ /* 0x0001e2000c10150a */
[----:B------:R-:W-:-:S02]  /*444a0*/  ISETP.LT.AND P3, PT, R23, c[0x0][0x17c], !P0 ;  /* 0x00005f0017007a0c */ /* 0x000fc40004761270 */
[----:B------:R-:W-:Y:S01]  /*444b0*/  LEA.HI.X.SX32 R3, R3, R0, 0x1, P4 ;  /* 0x0000000003037211 */ /* 0x000fe200020f0eff */
[----:B------:R-:W5:Y:S01]  /*444c0*/  LDL.LU R29, [R1+0x20] ;  /* 0x00002000011d7983 */ /* 0x000f620000300800 */
[----:B------:R-:W-:-:S03]  /*444d0*/  PRMT R8, R7, 0x7632, R8 ;  /* 0x0000763207087816 */ /* 0x000fc60000000008 */
[----:B------:R-:W4:Y:S01]  /*444e0*/  LDL.LU R23, [R1+0xf0] ;  /* 0x0000f00001177983 */ /* 0x000f220000300800 */
[----:B0-----:R-:W-:-:S04]  /*444f0*/  LEA R24, P5, R26, R28, 0x1 ;  /* 0x0000001c1a187211 */ /* 0x001fc800078a08ff */
[----:B------:R-:W-:Y:S02]  /*44500*/  LEA.HI.X.SX32 R25, R26, R0, 0x1, P5 ;  /* 0x000000001a197211 */ /* 0x000fe400028f0eff */
[----:B---3--:R-:W-:Y:S02]  /*44510*/  PRMT R4, R6, 0x7632, R4 ;  /* 0x0000763206047816 */ /* 0x008fe40000000004 */
[----:B------:R-:W3:Y:S04]  /*44520*/  LDL.LU R6, [R1+0xf4] ;  /* 0x0000f40001067983 */ /* 0x000ee80000300800 */
[----:B------:R-:W3:Y:S04]  /*44530*/  LDL.LU R26, [R1+0x40] ;  /* 0x00004000011a7983 */ /* 0x000ee80000300800 */
[----:B------:R-:W3:Y:S04]  /*44540*/  LDL.LU R7, [R1+0xfc] ;  /* 0x0000fc0001077983 */ /* 0x000ee80000300800 */
[----:B------:R0:W-:Y:S04]  /*44550*/  @P2 STG.E.U16 [R2.64], R4 ;  /* 0x0000000402002986 */ /* 0x0001e8000c10150a */
[----:B0-----:R-:W3:Y:S01]  /*44560*/  LDL.LU R3, [R1+0xe4] ;  /* 0x0000e40001037983 */ /* 0x001ee20000300800 */
[C---:B--2---:R-:W-:Y:S01]  /*44570*/  ISETP.LT.AND P1, PT, R27.reuse, c[0x0][0x17c], !P0 ;  /* 0x00005f001b007a0c */ /* 0x044fe20004721270 */
[----:B------:R-:W-:-:S02]  /*44580*/  IMAD R27, R27, c[0x0][0x198], RZ ;  /* 0x000066001b1b7a24 */ /* 0x000fc400078e02ff */
[----:B------:R0:W-:Y:S03]  /*44590*/  @P3 STG.E.U16 [R24.64], R8 ;  /* 0x0000000818003986 */ /* 0x0001e6000c10150a */
[----:B------:R-:W-:Y:S01]  /*445a0*/  LEA R2, P4, R27, R28, 0x1 ;  /* 0x0000001c1b027211 */ /* 0x000fe200078808ff */
[----:B0-----:R-:W2:Y:S01]  /*445b0*/  LDL.LU R24, [R1+0xe8] ;  /* 0x0000e80001187983 */ /* 0x001ea20000300800 */
[C---:B---3--:R-:W-:Y:S01]  /*445c0*/  ISETP.LT.AND P2, PT, R3.reuse, c[0x0][0x17c], !P0 ;  /* 0x00005f0003007a0c */ /* 0x048fe20004741270 */
[----:B------:R-:W-:Y:S01]  /*445d0*/  IMAD R25, R3, c[0x0][0x198], RZ ;  /* 0x0000660003197a24 */ /* 0x000fe200078e02ff */
[----:B------:R-:W-:Y:S02]  /*445e0*/  LEA.HI.X.SX32 R3, R27, R0, 0x1, P4 ;  /* 0x000000001b037211 */ /* 0x000fe400020f0eff */
[----:B------:R-:W3:Y:S01]  /*445f0*/  LDL.LU R27, [R1+0x60] ;  /* 0x00006000011b7983 */ /* 0x000ee20000300800 */
[----:B-----5:R-:W-:-:S02]  /*44600*/  PRMT R8, R29, 0x7632, R8 ;  /* 0x000076321d087816 */ /* 0x020fc40000000008 */
[----:B--2---:R-:W-:Y:S02]  /*44610*/  ISETP.LT.AND P3, PT, R24, c[0x0][0x17c], !P0 ;  /* 0x00005f0018007a0c */ /* 0x004fe40004761270 */
[----:B------:R-:W-:Y:S02]  /*44620*/  PRMT R20, R20, 0x7632, R20 ;  /* 0x0000763214147816 */ /* 0x000fe40000000014 */
[----:B---3--:R-:W-:Y:S01]  /*44630*/  PRMT R4, R27, 0x7632, R4 ;  /* 0x000076321b047816 */ /* 0x008fe20000000004 */
[----:B------:R-:W-:Y:S01]  /*44640*/  IMAD R27, R24, c[0x0][0x198], RZ ;  /* 0x00006600181b7a24 */ /* 0x000fe200078e02ff */
[----:B------:R-:W-:-:S03]  /*44650*/  LEA R24, P4, R25, R28, 0x1 ;  /* 0x0000001c19187211 */ /* 0x000fc600078808ff */
[----:B------:R0:W-:Y:S01]  /*44660*/  @P1 STG.E.U16 [R2.64], R4 ;  /* 0x0000000402001986 */ /* 0x0001e2000c10150a */
[----:B------:R-:W-:Y:S02]  /*44670*/  LEA.HI.X.SX32 R25, R25, R0, 0x1, P4 ;  /* 0x0000000019197211 */ /* 0x000fe400020f0eff */
[----:B----4-:R-:W-:Y:S02]  /*44680*/  ISETP.LT.AND P1, PT, R5, c[0x0][0x17c], !P0 ;  /* 0x00005f0005007a0c */ /* 0x010fe40004721270 */
[----:B0-----:R-:W-:Y:S02]  /*44690*/  LEA R2, P5, R27, R28, 0x1 ;  /* 0x0000001c1b027211 */ /* 0x001fe400078a08ff */
[----:B------:R-:W-:Y:S01]  /*446a0*/  PRMT R4, R26, 0x7632, R4 ;  /* 0x000076321a047816 */ /* 0x000fe20000000004 */
[----:B------:R-:W-:Y:S01]  /*446b0*/  IMAD R26, R5, c[0x0][0x198], RZ ;  /* 0x00006600051a7a24 */ /* 0x000fe200078e02ff */
[----:B------:R-:W-:-:S03]  /*446c0*/  LEA.HI.X.SX32 R3, R27, R0, 0x1, P5 ;  /* 0x000000001b037211 */ /* 0x000fc600028f0eff */
[----:B------:R0:W-:Y:S04]  /*446d0*/  @P2 STG.E.U16 [R24.64], R4 ;  /* 0x0000000418002986 */ /* 0x0001e8000c10150a */
[----:B------:R1:W-:Y:S01]  /*446e0*/  @P3 STG.E.U16 [R2.64], R8 ;  /* 0x0000000802003986 */ /* 0x0003e2000c10150a */
[----:B------:R-:W-:-:S03]  /*446f0*/  ISETP.LT.AND P3, PT, R23, c[0x0][0x17c], !P0 ;  /* 0x00005f0017007a0c */ /* 0x000fc60004761270 */
[----:B------:R-:W2:Y:S01]  /*44700*/  LDL.LU R5, [R1+0x100] ;  /* 0x0001000001057983 */ /* 0x000ea20000300800 */
[----:B0-----:R-:W-:Y:S02]  /*44710*/  LEA R24, P2, R26, R28, 0x1 ;  /* 0x0000001c1a187211 */ /* 0x001fe400078408ff */
[----:B------:R-:W-:Y:S01]  /*44720*/  PRMT R4, R4, 0x7632, R4 ;  /* 0x0000763204047816 */ /* 0x000fe20000000004 */
[----:B-1----:R-:W-:Y:S01]  /*44730*/  IMAD R3, R23, c[0x0][0x198], RZ ;  /* 0x0000660017037a24 */ /* 0x002fe200078e02ff */
[----:B------:R-:W-:Y:S01]  /*44740*/  LEA.HI.X.SX32 R25, R26, R0, 0x1, P2 ;  /* 0x000000001a197211 */ /* 0x000fe200010f0eff */
[----:B------:R-:W-:-:S03]  /*44750*/  IMAD R27, R6, c[0x0][0x198], RZ ;  /* 0x00006600061b7a24 */ /* 0x000fc600078e02ff */
[C---:B------:R-:W-:Y:S01]  /*44760*/  LEA R2, P4, R3.reuse, R28, 0x1 ;  /* 0x0000001c03027211 */ /* 0x040fe200078808ff */
[----:B------:R0:W-:Y:S01]  /*44770*/  @P1 STG.E.U16 [R24.64], R4 ;  /* 0x0000000418001986 */ /* 0x0001e2000c10150a */
[----:B------:R-:W-:Y:S02]  /*44780*/  ISETP.LT.AND P2, PT, R6, c[0x0][0x17c], !P0 ;  /* 0x00005f0006007a0c */ /* 0x000fe40004741270 */
[----:B------:R-:W-:Y:S01]  /*44790*/  LEA.HI.X.SX32 R3, R3, R0, 0x1, P4 ;  /* 0x0000000003037211 */ /* 0x000fe200020f0eff */
[----:B------:R-:W3:Y:S01]  /*447a0*/  LDL.LU R6, [R1+0x10c] ;  /* 0x00010c0001067983 */ /* 0x000ee20000300800 */
[----:B------:R-:W-:-:S03]  /*447b0*/  ISETP.LT.AND P1, PT, R7, c[0x0][0x17c], !P0 ;  /* 0x00005f0007007a0c */ /* 0x000fc60004721270 */
[----:B------:R-:W4:Y:S01]  /*447c0*/  LDL R23, [R1+0x94] ;  /* 0x0000940001177983 */ /* 0x000f220000100800 */
[----:B0-----:R-:W-:Y:S01]  /*447d0*/  IMAD R4, R7, c[0x0][0x198], RZ ;  /* 0x0000660007047a24 */ /* 0x001fe200078e02ff */
[CC--:B------:R-:W-:Y:S02]  /*447e0*/  LEA R24, P5, R27.reuse, R28.reuse, 0x1 ;  /* 0x0000001c1b187211 */ /* 0x0c0fe400078a08ff */
[----:B------:R-:W5:Y:S02]  /*447f0*/  LDL.LU R7, [R1+0x110] ;  /* 0x0001100001077983 */ /* 0x000f640000300800 */
[C---:B------:R-:W-:Y:S02]  /*44800*/  LEA R26, P4, R4.reuse, R28, 0x1 ;  /* 0x0000001c041a7211 */ /* 0x040fe400078808ff */
[----:B------:R0:W-:Y:S01]  /*44810*/  @P3 STG.E.U16 [R2.64], R20 ;  /* 0x0000001402003986 */ /* 0x0001e2000c10150a */
[-C--:B------:R-:W-:Y:S02]  /*44820*/  LEA.HI.X.SX32 R25, R27, R0.reuse, 0x1, P5 ;  /* 0x000000001b197211 */ /* 0x080fe400028f0eff */
[----:B------:R-:W-:Y:S01]  /*44830*/  LEA.HI.X.SX32 R27, R4, R0, 0x1, P4 ;  /* 0x00000000041b7211 */ /* 0x000fe200020f0eff */
[----:B0-----:R-:W4:Y:S04]  /*44840*/  LDL.LU R3, [R1+0x108] ;  /* 0x0001080001037983 */ /* 0x001f280000300800 */
[----:B------:R-:W4:Y:S04]  /*44850*/  LDL.LU R20, [R1+0x114] ;  /* 0x0001140001147983 */ /* 0x000f280000300800 */
[----:B------:R-:W4:Y:S01]  /*44860*/  LDL.LU R4, [R1+0x104] ;  /* 0x0001040001047983 */ /* 0x000f220000300800 */
[----:B------:R-:W-:-:S02]  /*44870*/  PRMT R16, R16, 0x7632, R16 ;  /* 0x0000763210107816 */ /* 0x000fc40000000010 */
[----:B------:R-:W-:Y:S01]  /*44880*/  PRMT R12, R12, 0x7632, R12 ;  /* 0x000076320c0c7816 */ /* 0x000fe2000000000c */
[----:B------:R-:W5:Y:S04]  /*44890*/  LDL.LU R29, [R1+0x118] ;  /* 0x00011800011d7983 */ /* 0x000f680000300800 */
[----:B------:R0:W-:Y:S04]  /*448a0*/  @P2 STG.E.U16 [R24.64], R16 ;  /* 0x0000001018002986 */ /* 0x0001e8000c10150a */
[----:B------:R4:W-:Y:S01]  /*448b0*/  @P1 STG.E.U16 [R26.64], R12 ;  /* 0x0000000c1a001986 */ /* 0x0009e2000c10150a */
[----:B------:R-:W-:Y:S01]  /*448c0*/  PRMT R8, R8, 0x7632, R8 ;  /* 0x0000763208087816 */ /* 0x000fe20000000008 */
[C---:B--2---:R-:W-:Y:S01]  /*448d0*/  IMAD R2, R5.reuse, c[0x0][0x198], RZ ;  /* 0x0000660005027a24 */ /* 0x044fe200078e02ff */
[----:B------:R-:W-:-:S02]  /*448e0*/  ISETP.LT.AND P3, PT, R5, c[0x0][0x17c], !P0 ;  /* 0x00005f0005007a0c */ /* 0x000fc40004761270 */
[----:B------:R-:W2:Y:S02]  /*448f0*/  LDL.LU R5, [R1+0x11c] ;  /* 0x00011c0001057983 */ /* 0x000ea40000300800 */
[C---:B0-----:R-:W-:Y:S02]  /*44900*/  LEA R24, P2, R2.reuse, R28, 0x1 ;  /* 0x0000001c02187211 */ /* 0x041fe400078408ff */
[----:B------:R-:W2:Y:S02]  /*44910*/  LDL.LU R16, [R1+0xd4] ;  /* 0x0000d40001107983 */ /* 0x000ea40000300800 */
[----:B------:R-:W-:-:S05]  /*44920*/  LEA.HI.X.SX32 R25, R2, R0, 0x1, P2 ;  /* 0x0000000002197211 */ /* 0x000fca00010f0eff */
[----:B------:R0:W-:Y:S01]  /*44930*/  @P3 STG.E.U16 [R24.64], R8 ;  /* 0x0000000818003986 */ /* 0x0001e2000c10150a */
[----:B---3--:R-:W-:Y:S01]  /*44940*/  ISETP.LT.AND P2, PT, R6, c[0x0][0x17c], !P0 ;  /* 0x00005f0006007a0c */ /* 0x008fe20004741270 */
[C---:B----4-:R-:W-:Y:S01]  /*44950*/  IMAD R12, R4.reuse, c[0x0][0x198], RZ ;  /* 0x00006600040c7a24 */ /* 0x050fe200078e02ff */
[----:B------:R-:W-:Y:S01]  /*44960*/  ISETP.LT.AND P4, PT, R4, c[0x0][0x17c], !P0 ;  /* 0x00005f0004007a0c */ /* 0x000fe20004781270 */
[----:B------:R-:W-:Y:S02]  /*44970*/  IMAD R4, R6, c[0x0][0x198], RZ ;  /* 0x0000660006047a24 */ /* 0x000fe400078e02ff */
[----:B------:R-:W3:Y:S01]  /*44980*/  LDL.LU R6, [R1+0xb4] ;  /* 0x0000b40001067983 */ /* 0x000ee20000300800 */
[----:B------:R-:W-:-:S03]  /*44990*/  LEA R26, P5, R12, R28, 0x1 ;  /* 0x0000001c0c1a7211 */ /* 0x000fc600078a08ff */
[----:B0-----:R-:W4:Y:S01]  /*449a0*/  LDL R8, [R1+0x84] ;  /* 0x0000840001087983 */ /* 0x001f220000100800 */
[----:B------:R-:W-:-:S03]  /*449b0*/  LEA.HI.X.SX32 R27, R12, R0, 0x1, P5 ;  /* 0x000000000c1b7211 */ /* 0x000fc600028f0eff */
[----:B------:R-:W2:Y:S01]  /*449c0*/  LDL R12, [R1+0xc4] ;  /* 0x0000c400010c7983 */ /* 0x000ea20000100800 */
[C---:B------:R-:W-:Y:S01]  /*449d0*/  ISETP.LT.AND P1, PT, R3.reuse, c[0x0][0x17c], !P0 ;  /* 0x00005f0003007a0c */ /* 0x040fe20004721270 */
[----:B------:R-:W-:Y:S01]  /*449e0*/  IMAD R3, R3, c[0x0][0x198], RZ ;  /* 0x0000660003037a24 */ /* 0x000fe200078e02ff */
[----:B------:R-:W-:-:S04]  /*449f0*/  LEA R24, P3, R4, R28, 0x1 ;  /* 0x0000001c04187211 */ /* 0x000fc800078608ff */
[C---:B------:R-:W-:Y:S02]  /*44a00*/  LEA R2, P6, R3.reuse, R28, 0x1 ;  /* 0x0000001c03027211 */ /* 0x040fe400078c08ff */
[-C--:B------:R-:W-:Y:S02]  /*44a10*/  LEA.HI.X.SX32 R25, R4, R0.reuse, 0x1, P3 ;  /* 0x0000000004197211 */ /* 0x080fe400018f0eff */
[----:B------:R-:W-:Y:S01]  /*44a20*/  LEA.HI.X.SX32 R3, R3, R0, 0x1, P6 ;  /* 0x0000000003037211 */ /* 0x000fe200030f0eff */
[C---:B-----5:R-:W-:Y:S01]  /*44a30*/  IMAD R4, R7.reuse, c[0x0][0x198], RZ ;  /* 0x0000660007047a24 */ /* 0x060fe200078e02ff */
[----:B------:R0:W-:Y:S01]  /*44a40*/  @P4 STG.E.U16 [R26.64], R23 ;  /* 0x000000171a004986 */ /* 0x0001e2000c10150a */
[----:B------:R-:W-:Y:S02]  /*44a50*/  ISETP.LT.AND P4, PT, R7, c[0x0][0x17c], !P0 ;  /* 0x00005f0007007a0c */ /* 0x000fe40004781270 */
[----:B------:R-:W-:Y:S01]  /*44a60*/  ISETP.LT.AND P3, PT, R20, c[0x0][0x17c], !P0 ;  /* 0x00005f0014007a0c */ /* 0x000fe20004761270 */
[----:B0-----:R-:W5:Y:S04]  /*44a70*/  LDL R23, [R1+0xa4] ;  /* 0x0000a40001177983 */ /* 0x001f680000100800 */
[----:B------:R-:W3:Y:S04]  /*44a80*/  LDL.LU R7, [R1+0x14] ;  /* 0x0000140001077983 */ /* 0x000ee80000300800 */
[----:B----4-:R0:W-:Y:S04]  /*44a90*/  @P1 STG.E.U16 [R2.64], R8 ;  /* 0x0000000802001986 */ /* 0x0101e8000c10150a */
[----:B--2---:R1:W-:Y:S01]  /*44aa0*/  @P2 STG.E.U16 [R24.64], R12 ;  /* 0x0000000c18002986 */ /* 0x0043e2000c10150a */
[----:B------:R-:W-:-:S02]  /*44ab0*/  ISETP.LT.AND P1, PT, R29, c[0x0][0x17c], !P0 ;  /* 0x00005f001d007a0c */ /* 0x000fc40004721270 */
[----:B0-----:R-:W-:Y:S01]  /*44ac0*/  LEA R2, P2, R4, R28, 0x1 ;  /* 0x0000001c04027211 */ /* 0x001fe200078408ff */
[----:B------:R-:W-:-:S03]  /*44ad0*/  IMAD R8, R5, c[0x0][0x198], RZ ;  /* 0x0000660005087a24 */ /* 0x000fc600078e02ff */
[----:B------:R-:W-:Y:S01]  /*44ae0*/  LEA.HI.X.SX32 R3, R4, R0, 0x1, P2 ;  /* 0x0000000004037211 */ /* 0x000fe200010f0eff */
[----:B-1----:R-:W-:Y:S01]  /*44af0*/  IMAD R12, R20, c[0x0][0x198], RZ ;  /* 0x00006600140c7a24 */ /* 0x002fe200078e02ff */
[----:B------:R-:W-:Y:S01]  /*44b00*/  ISETP.LT.AND P2, PT, R5, c[0x0][0x17c], !P0 ;  /* 0x00005f0005007a0c */ /* 0x000fe20004741270 */
[----:B------:R-:W-:Y:S01]  /*44b10*/  IMAD R4, R29, c[0x0][0x198], RZ ;  /* 0x000066001d047a24 */ /* 0x000fe200078e02ff */
[----:B------:R-:W2:Y:S04]  /*44b20*/  LDL R5, [R1+0x64] ;  /* 0x0000640001057983 */ /* 0x000ea80000100800 */
[----:B------:R-:W4:Y:S04]  /*44b30*/  LDL.LU R20, [R1+0x44] ;  /* 0x0000440001147983 */ /* 0x000f280000300800 */
[----:B------:R-:W2:Y:S04]  /*44b40*/  LDL.LU R29, [R1+0x24] ;  /* 0x00002400011d7983 */ /* 0x000ea80000300800 */
[----:B------:R-:W2:Y:S01]  /*44b50*/  LDL.LU R27, [R1+0x120] ;  /* 0x00012000011b7983 */ /* 0x000ea20000300800 */
[----:B------:R-:W-:-:S03]  /*44b60*/  LEA R24, P6, R12, R28, 0x1 ;  /* 0x0000001c0c187211 */ /* 0x000fc600078c08ff */
[----:B------:R0:W-:Y:S01]  /*44b70*/  @P4 STG.E.U16 [R2.64], R16 ;  /* 0x0000001002004986 */ /* 0x0001e2000c10150a */
[----:B------:R-:W-:Y:S02]  /*44b80*/  LEA R26, P4, R4, R28, 0x1 ;  /* 0x0000001c041a7211 */ /* 0x000fe400078808ff */
[----:B------:R-:W-:Y:S02]  /*44b90*/  LEA.HI.X.SX32 R25, R12, R0, 0x1, P6 ;  /* 0x000000000c197211 */ /* 0x000fe400030f0eff */
[----:B0-----:R-:W-:-:S03]  /*44ba0*/  LEA R2, P5, R8, R28, 0x1 ;  /* 0x0000001c08027211 */ /* 0x001fc600078a08ff */
[----:B---3--:R0:W-:Y:S01]  /*44bb0*/  @P3 STG.E.U16 [R24.64], R6 ;  /* 0x0000000618003986 */ /* 0x0081e2000c10150a */
[-C--:B------:R-:W-:Y:S02]  /*44bc0*/  LEA.HI.X.SX32 R3, R8, R0.reuse, 0x1, P5 ;  /* 0x0000000008037211 */ /* 0x080fe400028f0eff */
[C---:B--2---:R-:W-:Y:S01]  /*44bd0*/  ISETP.LT.AND P6, PT, R27.reuse, c[0x0][0x17c], !P0 ;  /* 0x00005f001b007a0c */ /* 0x044fe200047c1270 */
[----:B------:R-:W-:Y:S01]  /*44be0*/  IMAD R12, R27, c[0x0][0x198], RZ ;  /* 0x000066001b0c7a24 */ /* 0x000fe200078e02ff */
[----:B------:R-:W-:Y:S02]  /*44bf0*/  LEA.HI.X.SX32 R27, R4, R0, 0x1, P4 ;  /* 0x00000000041b7211 */ /* 0x000fe400020f0eff */
[----:B------:R-:W2:Y:S04]  /*44c00*/  LDL.LU R4, [R1+0x130] ;  /* 0x0001300001047983 */ /* 0x000ea80000300800 */
[----:B------:R-:W3:Y:S04]  /*44c10*/  LDL.LU R8, [R1+0x12c] ;  /* 0x00012c0001087983 */ /* 0x000ee80000300800 */
[----:B0-----:R-:W2:Y:S04]  /*44c20*/  LDL R25, [R1+0x34] ;  /* 0x0000340001197983 */ /* 0x001ea80000100800 */
[----:B-----5:R0:W-:Y:S04]  /*44c30*/  @P1 STG.E.U16 [R26.64], R23 ;  /* 0x000000171a001986 */ /* 0x0201e8000c10150a */
[----:B0-----:R-:W5:Y:S04]  /*44c40*/  LDL.LU R23, [R1+0xf54] ;  /* 0x000f540001177983 */ /* 0x001f680000300800 */
[----:B------:R-:W3:Y:S04]  /*44c50*/  LDL.LU R26, [R1+0x124] ;  /* 0x00012400011a7983 */ /* 0x000ee80000300800 */
[----:B------:R-:W4:Y:S01]  /*44c60*/  LDL.LU R27, [R1+0x128] ;  /* 0x00012800011b7983 */ /* 0x000f220000300800 */
[----:B------:R-:W-:-:S03]  /*44c70*/  LEA R24, P3, R12, R28, 0x1 ;  /* 0x0000001c0c187211 */ /* 0x000fc600078608ff */
[----:B--2---:R0:W-:Y:S02]  /*44c80*/  @P2 STG.E.U16 [R2.64], R25 ;  /* 0x0000001902002986 */ /* 0x0041e4000c10150a */
[----:B0-----:R-:W-:Y:S02]  /*44c90*/  LEA.HI.X.SX32 R25, R12, R0, 0x1, P3 ;  /* 0x000000000c197211 */ /* 0x001fe400018f0eff */
[----:B------:R-:W2:Y:S01]  /*44ca0*/  LDL.LU R12, [R1+0x13c] ;  /* 0x00013c00010c7983 */ /* 0x000ea20000300800 */
[C---:B---3--:R-:W-:Y:S01]  /*44cb0*/  IMAD R2, R26.reuse, c[0x0][0x198], RZ ;  /* 0x000066001a027a24 */ /* 0x048fe200078e02ff */
[----:B------:R-:W-:Y:S02]  /*44cc0*/  ISETP.LT.AND P1, PT, R26, c[0x0][0x17c], !P0 ;  /* 0x00005f001a007a0c */ /* 0x000fe40004721270 */
[----:B------:R0:W-:Y:S01]  /*44cd0*/  @P6 STG.E.U16 [R24.64], R7 ;  /* 0x0000000718006986 */ /* 0x0001e2000c10150a */
[C---:B----4-:R-:W-:Y:S01]  /*44ce0*/  IMAD R3, R27.reuse, c[0x0][0x198], RZ ;  /* 0x000066001b037a24 */ /* 0x050fe200078e02ff */
[----:B------:R-:W-:-:S04]  /*44cf0*/  ISETP.LT.AND P2, PT, R27, c[0x0][0x17c], !P0 ;  /* 0x00005f001b007a0c */ /* 0x000fc80004741270 */
[-C--:B------:R-:W-:Y:S02]  /*44d00*/  LEA R26, P6, R3, R28.reuse, 0x1 ;  /* 0x0000001c031a7211 */ /* 0x080fe400078c08ff */
[----:B0-----:R-:W-:-:S04]  /*44d10*/  LEA R24, P3, R2, R28, 0x1 ;  /* 0x0000001c02187211 */ /* 0x001fc800078608ff */
[-C--:B------:R-:W-:Y:S02]  /*44d20*/  LEA.HI.X.SX32 R25, R2, R0.reuse, 0x1, P3 ;  /* 0x0000000002197211 */ /* 0x080fe400018f0eff */
[----:B------:R-:W-:Y:S02]  /*44d30*/  LEA.HI.X.SX32 R27, R3, R0, 0x1, P6 ;  /* 0x00000000031b7211 */ /* 0x000fe400030f0eff */
[----:B------:R-:W3:Y:S04]  /*44d40*/  LDL.LU R3, [R1+0x188] ;  /* 0x0001880001037983 */ /* 0x000ee80000300800 */
[----:B------:R0:W-:Y:S04]  /*44d50*/  @P1 STG.E.U16 [R24.64], R5 ;  /* 0x0000000518001986 */ /* 0x0001e8000c10150a */
[----:B------:R1:W-:Y:S04]  /*44d60*/  @P2 STG.E.U16 [R26.64], R20 ;  /* 0x000000141a002986 */ /* 0x0003e8000c10150a */
[----:B0-----:R-:W4:Y:S04]  /*44d70*/  LDL.LU R5, [R1+0xf50] ;  /* 0x000f500001057983 */ /* 0x001f280000300800 */
[----:B------:R-:W2:Y:S04]  /*44d80*/  LDL.LU R25, [R1+0x134] ;  /* 0x0001340001197983 */ /* 0x000ea80000300800 */
[----:B-1----:R-:W4:Y:S01]  /*44d90*/  LDL.LU R27, [R1+0x138] ;  /* 0x00013800011b7983 */ /* 0x002f220000300800 */
[C---:B------:R-:W-:Y:S01]  /*44da0*/  ISETP.LT.AND P5, PT, R8.reuse, c[0x0][0x17c], !P0 ;  /* 0x00005f0008007a0c */ /* 0x040fe200047a1270 */
[----:B------:R-:W-:Y:S01]  /*44db0*/  IMAD R8, R8, c[0x0][0x198], RZ ;  /* 0x0000660008087a24 */ /* 0x000fe200078e02ff */
[C---:B------:R-:W-:Y:S01]  /*44dc0*/  ISETP.LT.AND P3, PT, R4.reuse, c[0x0][0x17c], !P0 ;  /* 0x00005f0004007a0c */ /* 0x040fe20004761270 */
[----:B------:R-:W-:Y:S01]  /*44dd0*/  IMAD R4, R4, c[0x0][0x198], RZ ;  /* 0x0000660004047a24 */ /* 0x000fe200078e02ff */
[----:B------:R-:W5:Y:S02]  /*44de0*/  LDL.LU R26, [R1+0x94] ;  /* 0x00009400011a7983 */ /* 0x000f640000300800 */
[----:B------:R-:W-:-:S02]  /*44df0*/  LEA R2, P4, R8, R28, 0x1 ;  /* 0x0000001c08027211 */ /* 0x000fc400078808ff */
[----:B------:R-:W-:Y:S02]  /*44e00*/  LEA R24, P6, R4, R28, 0x1 ;  /* 0x0000001c04187211 */ /* 0x000fe400078c08ff */
[----:B---3--:R-:W-:Y:S02]  /*44e10*/  ISETP.LT.AND P1, PT, R3, c[0x0][0x17c], !P0 ;  /* 0x00005f0003007a0c */ /* 0x008fe40004721270 */
[----:B------:R-:W-:-:S05]  /*44e20*/  LEA.HI.X.SX32 R3, R8, R0, 0x1, P4 ;  /* 0x0000000008037211 */ /* 0x000fca00020f0eff */
[----:B------:R-:W-:Y:S01]  /*44e30*/  @P5 STG.E.U16 [R2.64], R29 ;  /* 0x0000001d02005986 */ /* 0x000fe2000c10150a */
[C---:B--2---:R-:W-:Y:S01]  /*44e40*/  ISETP.LT.AND P4, PT, R25.reuse, c[0x0][0x17c], !P0 ;  /* 0x00005f0019007a0c */ /* 0x044fe20004781270 */
[----:B------:R-:W-:Y:S01]  /*44e50*/  IMAD R8, R25, c[0x0][0x198], RZ ;  /* 0x0000660019087a24 */ /* 0x000fe200078e02ff */
[----:B------:R-:W-:Y:S02]  /*44e60*/  LEA.HI.X.SX32 R25, R4, R0, 0x1, P6 ;  /* 0x0000000004197211 */ /* 0x000fe400030f0eff */
[C---:B----4-:R-:W-:Y:S01]  /*44e70*/  ISETP.LT.AND P2, PT, R27.reuse, c[0x0][0x17c], !P0 ;  /* 0x00005f001b007a0c */ /* 0x050fe20004741270 */
[----:B------:R-:W-:Y:S02]  /*44e80*/  IMAD R4, R27, c[0x0][0x198], RZ ;  /* 0x000066001b047a24 */ /* 0x000fe400078e02ff */
[----:B------:R-:W2:Y:S04]  /*44e90*/  LDL.LU R27, [R1+0x84] ;  /* 0x00008400011b7983 */ /* 0x000ea80000300800 */
[----:B------:R0:W-:Y:S04]  /*44ea0*/  @P3 STG.E.U16 [R24.64], R5 ;  /* 0x0000000518003986 */ /* 0x0001e8000c10150a */
[----:B0-----:R-:W3:Y:S01]  /*44eb0*/  LDL R25, [R1+0x140] ;  /* 0x0001400001197983 */ /* 0x001ee20000100800 */
[----:B------:R-:W-:-:S02]  /*44ec0*/  LEA R2, P5, R8, R28, 0x1 ;  /* 0x0000001c08027211 */ /* 0x000fc400078a08ff */
[----:B------:R-:W-:Y:S02]  /*44ed0*/  LEA R24, P6, R4, R28, 0x1 ;  /* 0x0000001c04187211 */ /* 0x000fe400078c08ff */
[----:B------:R-:W-:Y:S01]  /*44ee0*/  LEA.HI.X.SX32 R3, R8, R0, 0x1, P5 ;  /* 0x0000000008037211 */ /* 0x000fe200028f0eff */
[C---:B------:R-:W-:Y:S01]  /*44ef0*/  IMAD R8, R12.reuse, c[0x0][0x198], RZ ;  /* 0x000066000c087a24 */ /* 0x040fe200078e02ff */
[----:B------:R-:W-:Y:S02]  /*44f00*/  ISETP.LT.AND P3, PT, R12, c[0x0][0x17c], !P0 ;  /* 0x00005f000c007a0c */ /* 0x000fe40004761270 */
[----:B------:R-:W4:Y:S04]  /*44f10*/  LDL.LU R12, [R1+0x150] ;  /* 0x00015000010c7983 */ /* 0x000f280000300800 */
[----:B------:R0:W-:Y:S02]  /*44f20*/  @P4 STG.E.U16 [R2.64], R21 ;  /* 0x0000001502004986 */ /* 0x0001e4000c10150a */
[----:B0-----:R-:W-:-:S04]  /*44f30*/  LEA R2, P4, R8, R28, 0x1 ;  /* 0x0000001c08027211 */ /* 0x001fc800078808ff */
[-C--:B------:R-:W-:Y:S02]  /*44f40*/  LEA.HI.X.SX32 R3, R8, R0.reuse, 0x1, P4 ;  /* 0x0000000008037211 */ /* 0x080fe400020f0eff */
[----:B---3--:R-:W-:Y:S02]  /*44f50*/  ISETP.LT.AND P5, PT, R25, c[0x0][0x17c], !P0 ;  /* 0x00005f0019007a0c */ /* 0x008fe400047a1270 */
[----:B------:R-:W-:Y:S02]  /*44f60*/  LEA.HI.X.SX32 R25, R4, R0, 0x1, P6 ;  /* 0x0000000004197211 */ /* 0x000fe400030f0eff */
[----:B------:R-:W3:Y:S04]  /*44f70*/  LDL.LU R4, [R1+0x140] ;  /* 0x0001400001047983 */ /* 0x000ee80000300800 */
[----:B------:R0:W-:Y:S04]  /*44f80*/  @P2 STG.E.U16 [R24.64], R17 ;  /* 0x0000001118002986 */ /* 0x0001e8000c10150a */
[----:B0-----:R-:W2:Y:S04]  /*44f90*/  LDL.LU R25, [R1+0x144] ;  /* 0x0001440001197983 */ /* 0x001ea80000300800 */
[----:B------:R-:W4:Y:S01]  /*44fa0*/  LDL.LU R8, [R1+0x18c] ;  /* 0x00018c0001087983 */ /* 0x000f220000300800 */
[----:B-----5:R-:W-:-:S03]  /*44fb0*/  PRMT R5, R26, 0x7632, R5 ;  /* 0x000076321a057816 */ /* 0x020fc60000000005 */
[----:B------:R-:W-:Y:S01]  /*44fc0*/  @P3 STG.E.U16 [R2.64], R13 ;  /* 0x0000000d02003986 */ /* 0x000fe2000c10150a */
[----:B---3--:R-:W-:-:S05]  /*44fd0*/  IMAD R4, R4, c[0x0][0x198], RZ ;  /* 0x0000660004047a24 */ /* 0x008fca00078e02ff */
[----:B------:R-:W-:Y:S02]  /*44fe0*/  LEA R24, P6, R4, R28, 0x1 ;  /* 0x0000001c04187211 */ /* 0x000fe400078c08ff */
[C---:B--2---:R-:W-:Y:S02]  /*44ff0*/  ISETP.LT.AND P4, PT, R25.reuse, c[0x0][0x17c], !P0 ;  /* 0x00005f0019007a0c */ /* 0x044fe40004781270 */
[----:B----4-:R-:W-:Y:S01]  /*45000*/  ISETP.LT.AND P2, PT, R8, c[0x0][0x17c], !P0 ;  /* 0x00005f0008007a0c */ /* 0x010fe20004741270 */
[----:B------:R-:W-:Y:S01]  /*45010*/  IMAD R8, R25, c[0x0][0x198], RZ ;  /* 0x0000660019087a24 */ /* 0x000fe200078e02ff */
[----:B------:R-:W-:Y:S02]  /*45020*/  LEA.HI.X.SX32 R25, R4, R0, 0x1, P6 ;  /* 0x0000000004197211 */ /* 0x000fe400030f0eff */
[----:B------:R-:W2:Y:S04]  /*45030*/  LDL.LU R4, [R1+0x148] ;  /* 0x0001480001047983 */ /* 0x000ea80000300800 */
[----:B------:R0:W-:Y:S04]  /*45040*/  @P5 STG.E.U16 [R24.64], R9 ;  /* 0x0000000918005986 */ /* 0x0001e8000c10150a */
[----:B------:R-:W3:Y:S04]  /*45050*/  LDL.LU R26, [R1+0x15c] ;  /* 0x00015c00011a7983 */ /* 0x000ee80000300800 */
[----:B0-----:R-:W4:Y:S01]  /*45060*/  LDL.LU R25, [R1+0x14c] ;  /* 0x00014c0001197983 */ /* 0x001f220000300800 */
[----:B------:R-:W-:-:S04]  /*45070*/  LEA R2, P6, R8, R28, 0x1 ;  /* 0x0000001c08027211 */ /* 0x000fc800078c08ff */
[----:B------:R-:W-:-:S05]  /*45080*/  LEA.HI.X.SX32 R3, R8, R0, 0x1, P6 ;  /* 0x0000000008037211 */ /* 0x000fca00030f0eff */
[----:B------:R-:W-:Y:S01]  /*45090*/  @P4 STG.E.U16 [R2.64], R5 ;  /* 0x0000000502004986 */ /* 0x000fe2000c10150a */
[C---:B--2---:R-:W-:Y:S01]  /*450a0*/  ISETP.LT.AND P3, PT, R4.reuse, c[0x0][0x17c], !P0 ;  /* 0x00005f0004007a0c */ /* 0x044fe20004761270 */
[----:B------:R-:W-:-:S05]  /*450b0*/  IMAD R4, R4, c[0x0][0x198], RZ ;  /* 0x0000660004047a24 */ /* 0x000fca00078e02ff */
[C---:B------:R-:W-:Y:S02]  /*450c0*/  LEA R24, P5, R4.reuse, R28, 0x1 ;  /* 0x0000001c04187211 */ /* 0x040fe400078a08ff */
[C---:B----4-:R-:W-:Y:S01]  /*450d0*/  ISETP.LT.AND P6, PT, R25.reuse, c[0x0][0x17c], !P0 ;  /* 0x00005f0019007a0c */ /* 0x050fe200047c1270 */
[----:B------:R-:W-:Y:S01]  /*450e0*/  IMAD R8, R25, c[0x0][0x198], RZ ;  /* 0x0000660019087a24 */ /* 0x000fe200078e02ff */
[----:B------:R-:W-:Y:S02]  /*450f0*/  LEA.HI.X.SX32 R25, R4, R0, 0x1, P5 ;  /* 0x0000000004197211 */ /* 0x000fe400028f0eff */
[----:B------:R-:W-:Y:S02]  /*45100*/  PRMT R4, R27, 0x7632, R4 ;  /* 0x000076321b047816 */ /* 0x000fe40000000004 */
[----:B------:R-:W2:Y:S04]  /*45110*/  LDL.LU R27, [R1+0x34] ;  /* 0x00003400011b7983 */ /* 0x000ea80000300800 */
[----:B------:R0:W-:Y:S04]  /*45120*/  @P3 STG.E.U16 [R24.64], R4 ;  /* 0x0000000418003986 */ /* 0x0001e8000c10150a */
[----:B0-----:R-:W4:Y:S01]  /*45130*/  LDL.LU R24, [R1+0xc4] ;  /* 0x0000c40001187983 */ /* 0x001f220000300800 */
[----:B------:R-:W-:-:S03]  /*45140*/  LEA R2, P5, R8, R28, 0x1 ;  /* 0x0000001c08027211 */ /* 0x000fc600078a08ff */
[----:B------:R-:W5:Y:S01]  /*45150*/  LDL.LU R25, [R1+0x154] ;  /* 0x0001540001197983 */ /* 0x000f620000300800 */
[----:B------:R-:W-:Y:S01]  /*45160*/  LEA.HI.X.SX32 R3, R8, R0, 0x1, P5 ;  /* 0x0000000008037211 */ /* 0x000fe200028f0eff */
[C---:B------:R-:W-:Y:S01]  /*45170*/  IMAD R4, R12.reuse, c[0x0][0x198], RZ ;  /* 0x000066000c047a24 */ /* 0x040fe200078e02ff */
[----:B------:R-:W-:Y:S02]  /*45180*/  ISETP.LT.AND P4, PT, R12, c[0x0][0x17c], !P0 ;  /* 0x00005f000c007a0c */ /* 0x000fe40004781270 */
[----:B------:R-:W2:Y:S01]  /*45190*/  LDL.LU R12, [R1+0x164] ;  /* 0x00016400010c7983 */ /* 0x000ea20000300800 */
[----:B----4-:R-:W-:-:S05]  /*451a0*/  PRMT R5, R24, 0x7632, R5 ;  /* 0x0000763218057816 */ /* 0x010fca0000000005 */
[----:B------:R0:W-:Y:S02]  /*451b0*/  @P6 STG.E.U16 [R2.64], R5 ;  /* 0x0000000502006986 */ /* 0x0001e4000c10150a */
[----:B0-----:R-:W-:Y:S02]  /*451c0*/  PRMT R5, R16, 0x7632, R5 ;  /* 0x0000763210057816 */ /* 0x001fe40000000005 */
[----:B------:R-:W4:Y:S04]  /*451d0*/  LDL.LU R16, [R1+0x168] ;  /* 0x0001680001107983 */ /* 0x000f280000300800 */
[----:B------:R-:W2:Y:S01]  /*451e0*/  LDL.LU R3, [R1+0x158] ;  /* 0x0001580001037983 */ /* 0x000ea20000300800 */
[C---:B-----5:R-:W-:Y:S01]  /*451f0*/  IMAD R8, R25.reuse, c[0x0][0x198], RZ ;  /* 0x0000660019087a24 */ /* 0x060fe200078e02ff */
[----:B------:R-:W-:-:S02]  /*45200*/  ISETP.LT.AND P3, PT, R25, c[0x0][0x17c], !P0 ;  /* 0x00005f0019007a0c */ /* 0x000fc40004761270 */
[-C--:B------:R-:W-:Y:S02]  /*45210*/  LEA R24, P5, R4, R28.reuse, 0x1 ;  /* 0x0000001c04187211 */ /* 0x080fe400078a08ff */
[----:B------:R-:W-:Y:S02]  /*45220*/  LEA R2, P6, R8, R28, 0x1 ;  /* 0x0000001c08027211 */ /* 0x000fe400078c08ff */
[----:B------:R-:W-:-:S05]  /*45230*/  LEA.HI.X.SX32 R25, R4, R0, 0x1, P5 ;  /* 0x0000000004197211 */ /* 0x000fca00028f0eff */
[----:B------:R-:W-:Y:S01]  /*45240*/  @P4 STG.E.U16 [R24.64], R5 ;  /* 0x0000000518004986 */ /* 0x000fe2000c10150a */
[C---:B--2---:R-:W-:Y:S01]  /*45250*/  ISETP.LT.AND P5, PT, R3.reuse, c[0x0][0x17c], !P0 ;  /* 0x00005f0003007a0c */ /* 0x044fe200047a1270 */
[----:B------:R-:W-:Y:S01]  /*45260*/  IMAD R4, R3, c[0x0][0x198], RZ ;  /* 0x0000660003047a24 */ /* 0x000fe200078e02ff */
[----:B------:R-:W-:Y:S02]  /*45270*/  LEA.HI.X.SX32 R3, R8, R0, 0x1, P6 ;  /* 0x0000000008037211 */ /* 0x000fe400030f0eff */
[----:B------:R-:W-:Y:S02]  /*45280*/  PRMT R8, R6, 0x7632, R8 ;  /* 0x0000763206087816 */ /* 0x000fe40000000008 */
[----:B------:R-:W2:Y:S04]  /*45290*/  LDL.LU R6, [R1+0xf4c] ;  /* 0x000f4c0001067983 */ /* 0x000ea80000300800 */
[----:B------:R0:W-:Y:S04]  /*452a0*/  @P3 STG.E.U16 [R2.64], R8 ;  /* 0x0000000802003986 */ /* 0x0001e8000c10150a */
[----:B0-----:R-:W5:Y:S04]  /*452b0*/  LDL.LU R8, [R1+0xa4] ;  /* 0x0000a40001087983 */ /* 0x001f680000300800 */
[----:B------:R-:W2:Y:S01]  /*452c0*/  LDL.LU R2, [R1+0x160] ;  /* 0x0001600001027983 */ /* 0x000ea20000300800 */
[----:B------:R-:W-:Y:S01]  /*452d0*/  LEA R24, P6, R4, R28, 0x1 ;  /* 0x0000001c04187211 */ /* 0x000fe200078c08ff */
[C---:B---3--:R-:W-:Y:S01]  /*452e0*/  IMAD R3, R26.reuse, c[0x0][0x198], RZ ;  /* 0x000066001a037a24 */ /* 0x048fe200078e02ff */
[----:B------:R-:W-:-:S02]  /*452f0*/  ISETP.LT.AND P4, PT, R26, c[0x0][0x17c], !P0 ;  /* 0x00005f001a007a0c */ /* 0x000fc40004781270 */
[----:B------:R-:W-:Y:S01]  /*45300*/  LEA.HI.X.SX32 R25, R4, R0, 0x1, P6 ;  /* 0x0000000004197211 */ /* 0x000fe200030f0eff */
[----:B------:R-:W3:Y:S01]  /*45310*/  LDL.LU R26, [R1+0x170] ;  /* 0x00017000011a7983 */ /* 0x000ee20000300800 */
[----:B-----5:R-:W-:Y:S01]  /*45320*/  PRMT R5, R8, 0x7632, R5 ;  /* 0x0000763208057816 */ /* 0x020fe20000000005 */
[C---:B--2---:R-:W-:Y:S01]  /*45330*/  IMAD R4, R2.reuse, c[0x0][0x198], RZ ;  /* 0x0000660002047a24 */ /* 0x044fe200078e02ff */
[----:B------:R-:W-:-:S03]  /*45340*/  ISETP.LT.AND P3, PT, R2, c[0x0][0x17c], !P0 ;  /* 0x00005f0002007a0c */ /* 0x000fc60004761270 */
[----:B------:R0:W-:Y:S01]  /*45350*/  @P5 STG.E.U16 [R24.64], R5 ;  /* 0x0000000518005986 */ /* 0x0001e2000c10150a */
[----:B------:R-:W-:-:S04]  /*45360*/  LEA R2, P6, R3, R28, 0x1 ;  /* 0x0000001c03027211 */ /* 0x000fc800078c08ff */
[----:B------:R-:W-:Y:S02]  /*45370*/  LEA.HI.X.SX32 R3, R3, R0, 0x1, P6 ;  /* 0x0000000003037211 */ /* 0x000fe400030f0eff */
[C---:B0-----:R-:W-:Y:S02]  /*45380*/  LEA R24, P5, R4.reuse, R28, 0x1 ;  /* 0x0000001c04187211 */ /* 0x041fe400078a08ff */
[----:B------:R-:W-:Y:S02]  /*45390*/  PRMT R5, R27, 0x7632, R5 ;  /* 0x000076321b057816 */ /* 0x000fe40000000005 */
[----:B------:R-:W-:Y:S01]  /*453a0*/  LEA.HI.X.SX32 R25, R4, R0, 0x1, P5 ;  /* 0x0000000004197211 */ /* 0x000fe200028f0eff */
[----:B------:R-:W2:Y:S01]  /*453b0*/  LDL.LU R27, [R1+0x174] ;  /* 0x00017400011b7983 */ /* 0x000ea20000300800 */
[----:B------:R-:W-:Y:S01]  /*453c0*/  PRMT R4, R7, 0x7632, R4 ;  /* 0x0000763207047816 */ /* 0x000fe20000000004 */
[C---:B------:R-:W-:Y:S01]  /*453d0*/  IMAD R8, R12.reuse, c[0x0][0x198], RZ ;  /* 0x000066000c087a24 */ /* 0x040fe200078e02ff */
[----:B------:R-:W-:Y:S01]  /*453e0*/  ISETP.LT.AND P6, PT, R12, c[0x0][0x17c], !P0 ;  /* 0x00005f000c007a0c */ /* 0x000fe200047c1270 */
[----:B------:R-:W-:Y:S04]  /*453f0*/  @P4 STG.E.U16 [R2.64], R5 ;  /* 0x0000000502004986 */ /* 0x000fe8000c10150a */
[----:B------:R-:W5:Y:S04]  /*45400*/  LDL.LU R12, [R1+0x178] ;  /* 0x00017800010c7983 */ /* 0x000f680000300800 */
[----:B------:R-:W2:Y:S04]  /*45410*/  LDL.LU R7, [R1+0xf48] ;  /* 0x000f480001077983 */ /* 0x000ea80000300800 */
[----:B------:R0:W-:Y:S04]  /*45420*/  @P3 STG.E.U16 [R24.64], R4 ;  /* 0x0000000418003986 */ /* 0x0001e8000c10150a */
[----:B0-----:R-:W2:Y:S04]  /*45430*/  LDL.LU R24, [R1+0x64] ;  /* 0x0000640001187983 */ /* 0x001ea80000300800 */
[----:B------:R-:W3:Y:S01]  /*45440*/  LDL.LU R25, [R1+0x16c] ;  /* 0x00016c0001197983 */ /* 0x000ee20000300800 */
[----:B------:R-:W-:Y:S01]  /*45450*/  LEA R2, P5, R8, R28, 0x1 ;  /* 0x0000001c08027211 */ /* 0x000fe200078a08ff */
[C---:B----4-:R-:W-:Y:S01]  /*45460*/  IMAD R4, R16.reuse, c[0x0][0x198], RZ ;  /* 0x0000660010047a24 */ /* 0x050fe200078e02ff */
[----:B------:R-:W-:-:S02]  /*45470*/  ISETP.LT.AND P4, PT, R16, c[0x0][0x17c], !P0 ;  /* 0x00005f0010007a0c */ /* 0x000fc40004781270 */
[----:B------:R-:W-:Y:S01]  /*45480*/  LEA.HI.X.SX32 R3, R8, R0, 0x1, P5 ;  /* 0x0000000008037211 */ /* 0x000fe200028f0eff */
[----:B------:R-:W4:Y:S01]  /*45490*/  LDL.LU R16, [R1+0x17c] ;  /* 0x00017c0001107983 */ /* 0x000f220000300800 */
[----:B--2---:R-:W-:Y:S01]  /*454a0*/  PRMT R5, R24, 0x7632, R5 ;  /* 0x0000763218057816 */ /* 0x004fe20000000005 */
[C---:B---3--:R-:W-:Y:S01]  /*454b0*/  IMAD R8, R25.reuse, c[0x0][0x198], RZ ;  /* 0x0000660019087a24 */ /* 0x048fe200078e02ff */
[----:B------:R-:W-:-:S03]  /*454c0*/  ISETP.LT.AND P3, PT, R25, c[0x0][0x17c], !P0 ;  /* 0x00005f0019007a0c */ /* 0x000fc60004761270 */
[----:B------:R0:W-:Y:S01]  /*454d0*/  @P6 STG.E.U16 [R2.64], R5 ;  /* 0x0000000502006986 */ /* 0x0001e2000c10150a */
[----:B------:R-:W-:-:S04]  /*454e0*/  LEA R24, P5, R4, R28, 0x1 ;  /* 0x0000001c04187211 */ /* 0x000fc800078a08ff */
[----:B------:R-:W-:Y:S02]  /*454f0*/  LEA.HI.X.SX32 R25, R4, R0, 0x1, P5 ;  /* 0x0000000004197211 */ /* 0x000fe400028f0eff */
[----:B0-----:R-:W-:Y:S02]  /*45500*/  LEA R2, P6, R8, R28, 0x1 ;  /* 0x0000001c08027211 */ /* 0x001fe400078c08ff */
[----:B------:R-:W-:Y:S02]  /*45510*/  PRMT R5, R20, 0x7632, R5 ;  /* 0x0000763214057816 */ /* 0x000fe40000000005 */
[----:B------:R-:W2:Y:S01]  /*45520*/  LDL.LU R20, [R1+0x180] ;  /* 0x0001800001147983 */ /* 0x000ea20000300800 */
[----:B------:R-:W-:Y:S02]  /*45530*/  LEA.HI.X.SX32 R3, R8, R0, 0x1, P6 ;  /* 0x0000000008037211 */ /* 0x000fe400030f0eff */
[----:B------:R-:W-:Y:S02]  /*45540*/  PRMT R8, R29, 0x7632, R8 ;  /* 0x000076321d087816 */ /* 0x000fe40000000008 */
[----:B------:R-:W3:Y:S04]  /*45550*/  LDL.LU R29, [R1+0x184] ;  /* 0x00018400011d7983 */ /* 0x000ee80000300800 */
[----:B------:R-:W-:Y:S01]  /*45560*/  @P4 STG.E.U16 [R24.64], R5 ;  /* 0x0000000518004986 */ /* 0x000fe2000c10150a */
[----:B------:R-:W-:-:S03]  /*45570*/  ISETP.LT.AND P4, PT, R27, c[0x0][0x17c], !P0 ;  /* 0x00005f001b007a0c */ /* 0x000fc60004781270 */
[----:B------:R0:W-:Y:S02]  /*45580*/  @P3 STG.E.U16 [R2.64], R8 ;  /* 0x0000000802003986 */ /* 0x0001e4000c10150a */
[----:B0-----:R-:W-:Y:S02]  /*45590*/  IMAD R3, R27, c[0x0][0x198], RZ ;  /* 0x000066001b037a24 */ /* 0x001fe400078e02ff */
[----:B------:R-:W3:Y:S01]  /*455a0*/  LDL.LU R27, [R1+0x190] ;  /* 0x00019000011b7983 */ /* 0x000ee20000300800 */
[C---:B------:R-:W-:Y:S01]  /*455b0*/  IMAD R4, R26.reuse, c[0x0][0x198], RZ ;  /* 0x000066001a047a24 */ /* 0x040fe200078e02ff */
[----:B------:R-:W-:Y:S02]  /*455c0*/  ISETP.LT.AND P5, PT, R26, c[0x0][0x17c], !P0 ;  /* 0x00005f001a007a0c */ /* 0x000fe400047a1270 */
[----:B-----5:R-:W-:Y:S01]  /*455d0*/  ISETP.LT.AND P3, PT, R12, c[0x0][0x17c], !P0 ;  /* 0x00005f000c007a0c */ /* 0x020fe20004761270 */
[----:B----4-:R-:W-:Y:S01]  /*455e0*/  IMAD R8, R16, c[0x0][0x198], RZ ;  /* 0x0000660010087a24 */ /* 0x010fe200078e02ff */
[C---:B------:R-:W-:Y:S01]  /*455f0*/  LEA R24, P6, R4.reuse, R28, 0x1 ;  /* 0x0000001c04187211 */ /* 0x040fe200078c08ff */
[----:B------:R-:W4:Y:S03]  /*45600*/  LDL.LU R26, [R1+0x198] ;  /* 0x00019800011a7983 */ /* 0x000f260000300800 */
[----:B------:R-:W-:-:S02]  /*45610*/  LEA.HI.X.SX32 R25, R4, R0, 0x1, P6 ;  /* 0x0000000004197211 */ /* 0x000fc400030f0eff */
[----:B------:R-:W-:Y:S01]  /*45620*/  PRMT R4, R5, 0x7632, R4 ;  /* 0x0000763205047816 */ /* 0x000fe20000000004 */
[----:B------:R-:W-:Y:S01]  /*45630*/  IMAD R5, R12, c[0x0][0x198], RZ ;  /* 0x000066000c057a24 */ /* 0x000fe200078e02ff */
[----:B------:R-:W-:-:S03]  /*45640*/  LEA R2, P6, R3, R28, 0x1 ;  /* 0x0000001c03027211 */ /* 0x000fc600078c08ff */
[----:B------:R0:W-:Y:S01]  /*45650*/  @P5 STG.E.U16 [R24.64], R4 ;  /* 0x0000000418005986 */ /* 0x0001e2000c10150a */
[----:B------:R-:W-:Y:S02]  /*45660*/  PRMT R21, R21, 0x7632, R21 ;  /* 0x0000763215157816 */ /* 0x000fe40000000015 */
[----:B------:R-:W-:Y:S02]  /*45670*/  LEA.HI.X.SX32 R3, R3, R0, 0x1, P6 ;  /* 0x0000000003037211 */ /* 0x000fe400030f0eff */
[----:B------:R-:W-:Y:S02]  /*45680*/  ISETP.LT.AND P6, PT, R16, c[0x0][0x17c], !P0 ;  /* 0x00005f0010007a0c */ /* 0x000fe400047c1270 */
[----:B------:R-:W-:Y:S02]  /*45690*/  PRMT R17, R17, 0x7632, R17 ;  /* 0x0000763211117816 */ /* 0x000fe40000000011 */
[C---:B0-----:R-:W-:Y:S01]  /*456a0*/  LEA R4, P5, R5.reuse, R28, 0x1 ;  /* 0x0000001c05047211 */ /* 0x041fe200078a08ff */
[----:B------:R0:W-:Y:S03]  /*456b0*/  @P4 STG.E.U16 [R2.64], R21 ;  /* 0x0000001502004986 */ /* 0x0001e6000c10150a */
[----:B------:R-:W-:Y:S01]  /*456c0*/  LEA.HI.X.SX32 R5, R5, R0, 0x1, P5 ;  /* 0x0000000005057211 */ /* 0x000fe200028f0eff */
[----:B------:R-:W5:Y:S01]  /*456d0*/  LDL.LU R25, [R1+0x88] ;  /* 0x0000880001197983 */ /* 0x000f620000300800 */
[----:B------:R-:W-:-:S03]  /*456e0*/  PRMT R13, R13, 0x7632, R13 ;  /* 0x000076320d0d7816 */ /* 0x000fc6000000000d */
[----:B------:R1:W-:Y:S01]  /*456f0*/  @P3 STG.E.U16 [R4.64], R17 ;  /* 0x0000001104003986 */ /* 0x0003e2000c10150a */
[----:B0-----:R-:W-:-:S04]  /*45700*/  LEA R2, P5, R8, R28, 0x1 ;  /* 0x0000001c08027211 */ /* 0x001fc800078a08ff */
[----:B------:R-:W-:Y:S01]  /*45710*/  LEA.HI.X.SX32 R3, R8, R0, 0x1, P5 ;  /* 0x0000000008037211 */ /* 0x000fe200028f0eff */
[----:B------:R-:W-:Y:S01]  /*45720*/  IMAD.MOV.U32 R16, RZ, RZ, c[0x0][0x198] ;  /* 0x00006600ff107624 */ /* 0x000fe200078e00ff */
[----:B-1----:R-:W4:Y:S04]  /*45730*/  LDL R17, [R1+0x98] ;  /* 0x0000980001117983 */ /* 0x002f280000100800 */
[----:B------:R0:W-:Y:S01]  /*45740*/  @P6 STG.E.U16 [R2.64], R13 ;  /* 0x0000000d02006986 */ /* 0x0001e2000c10150a */
[C---:B--2---:R-:W-:Y:S01]  /*45750*/  IMAD R4, R20.reuse, c[0x0][0x198], RZ ;  /* 0x0000660014047a24 */ /* 0x044fe200078e02ff */
[----:B------:R-:W-:Y:S02]  /*45760*/  ISETP.LT.AND P4, PT, R20, c[0x0][0x17c], !P0 ;  /* 0x00005f0014007a0c */ /* 0x000fe40004781270 */
[----:B------:R-:W2:Y:S01]  /*45770*/  LDL.LU R20, [R1+0x19c] ;  /* 0x00019c0001147983 */ /* 0x000ea20000300800 */
[----:B---3--:R-:W-:Y:S01]  /*45780*/  IMAD R5, R29, c[0x0][0x198], RZ ;  /* 0x000066001d057a24 */ /* 0x008fe200078e02ff */
[----:B------:R-:W-:-:S02]  /*45790*/  LEA R12, P5, R4, R28, 0x1 ;  /* 0x0000001c040c7211 */ /* 0x000fc400078a08ff */
[----:B------:R-:W3:Y:S01]  /*457a0*/  LDL R24, [R1+0xc8] ;  /* 0x0000c80001187983 */ /* 0x000ee20000100800 */
[----:B------:R-:W-:Y:S02]  /*457b0*/  ISETP.LT.AND P3, PT, R29, c[0x0][0x17c], !P0 ;  /* 0x00005f001d007a0c */ /* 0x000fe40004761270 */
[C---:B0-----:R-:W-:Y:S01]  /*457c0*/  LEA R2, P6, R5.reuse, R28, 0x1 ;  /* 0x0000001c05027211 */ /* 0x041fe200078c08ff */
[----:B------:R-:W3:Y:S01]  /*457d0*/  LDL.LU R29, [R1+0x1a0] ;  /* 0x0001a000011d7983 */ /* 0x000ee20000300800 */
[-C--:B------:R-:W-:Y:S01]  /*457e0*/  LEA.HI.X.SX32 R13, R4, R0.reuse, 0x1, P5 ;  /* 0x00000000040d7211 */ /* 0x080fe200028f0eff */
[----:B------:R-:W-:Y:S01]  /*457f0*/  IMAD R4, R16, 0x2, R5 ;  /* 0x0000000210047824 */ /* 0x000fe200078e0205 */
[----:B------:R-:W-:Y:S02]  /*45800*/  LEA.HI.X.SX32 R3, R5, R0, 0x1, P6 ;  /* 0x0000000005037211 */ /* 0x000fe400030f0eff */
[----:B------:R-:W-:Y:S02]  /*45810*/  ISETP.LT.AND P5, PT, R27, c[0x0][0x17c], !P0 ;  /* 0x00005f001b007a0c */ /* 0x000fe400047a1270 */
[----:B------:R-:W3:Y:S04]  /*45820*/  LDL.LU R27, [R1+0x1a4] ;  /* 0x0001a400011b7983 */ /* 0x000ee80000300800 */
[----:B------:R-:W3:Y:S04]  /*45830*/  LDL.LU R21, [R1+0xb8] ;  /* 0x0000b80001157983 */ /* 0x000ee80000300800 */
[----:B------:R-:W3:Y:S01]  /*45840*/  LDL.LU R5, [R1+0x194] ;  /* 0x0001940001057983 */ /* 0x000ee20000300800 */
[----:B------:R-:W-:-:S02]  /*45850*/  PRMT R9, R9, 0x7632, R9 ;  /* 0x0000763209097816 */ /* 0x000fc40000000009 */
[----:B------:R-:W-:-:S03]  /*45860*/  LEA R8, P6, R4, R28, 0x1 ;  /* 0x0000001c04087211 */ /* 0x000fc600078c08ff */
[----:B------:R0:W-:Y:S02]  /*45870*/  @P4 STG.E.U16 [R12.64], R9 ;  /* 0x000000090c004986 */ /* 0x0001e4000c10150a */
[----:B0-----:R-:W-:Y:S02]  /*45880*/  LEA.HI.X.SX32 R9, R4, R0, 0x1, P6 ;  /* 0x0000000004097211 */ /* 0x001fe400030f0eff */
[----:B----4-:R0:W-:Y:S04]  /*45890*/  @P3 STG.E.U16 [R2.64], R17 ;  /* 0x0000001102003986 */ /* 0x0101e8000c10150a */
[----:B-----5:R1:W-:Y:S01]  /*458a0*/  @P1 STG.E.U16 [R8.64], R25 ;  /* 0x0000001908001986 */ /* 0x0203e2000c10150a */
[----:B------:R-:W-:-:S03]  /*458b0*/  ISETP.LT.AND P3, PT, R26, c[0x0][0x17c], !P0 ;  /* 0x00005f001a007a0c */ /* 0x000fc60004761270 */
[----:B------:R-:W4:Y:S04]  /*458c0*/  LDL.LU R26, [R1+0x1ac] ;  /* 0x0001ac00011a7983 */ /* 0x000f280000300800 */
[----:B------:R-:W5:Y:S01]  /*458d0*/  LDL.LU R13, [R1+0x38] ;  /* 0x00003800010d7983 */ /* 0x000f620000300800 */
[----:B--2---:R-:W-:-:S03]  /*458e0*/  ISETP.LT.AND P1, PT, R20, c[0x0][0x17c], !P0 ;  /* 0x00005f0014007a0c */ /* 0x004fc60004721270 */
[----:B------:R-:W2:Y:S04]  /*458f0*/  LDL.LU R20, [R1+0x18] ;  /* 0x0000180001147983 */ /* 0x000ea80000300800 */
[----:B0-----:R-:W2:Y:S01]  /*45900*/  LDL.LU R17, [R1+0x68] ;  /* 0x0000680001117983 */ /* 0x001ea20000300800 */
[----:B---3--:R-:W-:Y:S01]  /*45910*/  ISETP.LT.AND P4, PT, R5, c[0x0][0x17c], !P0 ;  /* 0x00005f0005007a0c */ /* 0x008fe20004781270 */
[----:B------:R-:W-:-:S04]  /*45920*/  IMAD R5, R16, 0x2, R4 ;  /* 0x0000000210057824 */ /* 0x000fc800078e0204 */
[----:B------:R-:W-:Y:S01]  /*45930*/  IMAD R4, R16, 0x2, R5 ;  /* 0x0000000210047824 */ /* 0x000fe200078e0205 */
[----:B------:R-:W-:-:S04]  /*45940*/  LEA R2, P6, R5, R28, 0x1 ;  /* 0x0000001c05027211 */ /* 0x000fc800078c08ff */
[----:B------:R-:W-:Y:S01]  /*45950*/  LEA.HI.X.SX32 R3, R5, R0, 0x1, P6 ;  /* 0x0000000005037211 */ /* 0x000fe200030f0eff */
[----:B------:R-:W-:Y:S01]  /*45960*/  IMAD R5, R16, 0x2, R4 ;  /* 0x0000000210057824 */ /* 0x000fe200078e0204 */
[----:B-1----:R-:W-:-:S03]  /*45970*/  LEA R8, P6, R4, R28, 0x1 ;  /* 0x0000001c04087211 */ /* 0x002fc600078c08ff */
[----:B------:R0:W-:Y:S01]  /*45980*/  @P2 STG.E.U16 [R2.64], R24 ;  /* 0x0000001802002986 */ /* 0x0001e2000c10150a */
[----:B------:R-:W-:Y:S02]  /*45990*/  LEA.HI.X.SX32 R9, R4, R0, 0x1, P6 ;  /* 0x0000000004097211 */ /* 0x000fe400030f0eff */
[----:B------:R-:W-:Y:S01]  /*459a0*/  ISETP.LT.AND P2, PT, R29, c[0x0][0x17c], !P0 ;  /* 0x00005f001d007a0c */ /* 0x000fe20004741270 */
[----:B------:R-:W-:Y:S01]  /*459b0*/  IMAD R4, R16, 0x2, R5 ;  /* 0x0000000210047824 */ /* 0x000fe200078e0205 */
[----:B------:R-:W3:Y:S01]  /*459c0*/  LDL.LU R29, [R1+0x1b8] ;  /* 0x0001b800011d7983 */ /* 0x000ee20000300800 */
[----:B0-----:R-:W-:-:S03]  /*459d0*/  LEA R2, P6, R5, R28, 0x1 ;  /* 0x0000001c05027211 */ /* 0x001fc600078c08ff */
[----:B------:R-:W2:Y:S01]  /*459e0*/  LDL.LU R24, [R1+0x48] ;  /* 0x0000480001187983 */ /* 0x000ea20000300800 */
[----:B------:R-:W-:-:S03]  /*459f0*/  LEA.HI.X.SX32 R3, R5, R0, 0x1, P6 ;  /* 0x0000000005037211 */ /* 0x000fc600030f0eff */
[----:B------:R-:W2:Y:S04]  /*45a00*/  LDL R5, [R1+0xd8] ;  /* 0x0000d80001057983 */ /* 0x000ea80000100800 */
[----:B--2---:R0:W-:Y:S01]  /*45a10*/  @P5 STG.E.U16 [R8.64], R5 ;  /* 0x0000000508005986 */ /* 0x0041e2000c10150a */
[----:B------:R-:W-:-:S03]  /*45a20*/  ISETP.LT.AND P5, PT, R27, c[0x0][0x17c], !P0 ;  /* 0x00005f001b007a0c */ /* 0x000fc600047a1270 */
[----:B------:R-:W2:Y:S01]  /*45a30*/  LDL.LU R27, [R1+0x28] ;  /* 0x00002800011b7983 */ /* 0x000ea20000300800 */
[----:B0-----:R-:W-:Y:S01]  /*45a40*/  LEA R8, P6, R4, R28, 0x1 ;  /* 0x0000001c04087211 */ /* 0x001fe200078c08ff */
[----:B------:R-:W-:-:S03]  /*45a50*/  IMAD R5, R16, 0x2, R4 ;  /* 0x0000000210057824 */ /* 0x000fc600078e0204 */
[----:B------:R-:W-:Y:S02]  /*45a60*/  LEA.HI.X.SX32 R9, R4, R0, 0x1, P6 ;  /* 0x0000000004097211 */ /* 0x000fe400030f0eff */
[----:B------:R-:W2:Y:S04]  /*45a70*/  LDL.LU R4, [R1+0x1a8] ;  /* 0x0001a80001047983 */ /* 0x000ea80000300800 */
[----:B------:R0:W-:Y:S02]  /*45a80*/  @P4 STG.E.U16 [R2.64], R21 ;  /* 0x0000001502004986 */ /* 0x0001e4000c10150a */
[----:B0-----:R-:W-:-:S04]  /*45a90*/  LEA R2, P6, R5, R28, 0x1 ;  /* 0x0000001c05027211 */ /* 0x001fc800078c08ff */
[----:B------:R-:W-:Y:S02]  /*45aa0*/  LEA.HI.X.SX32 R3, R5, R0, 0x1, P6 ;  /* 0x0000000005037211 */ /* 0x000fe400030f0eff */
[----:B--2---:R-:W-:Y:S01]  /*45ab0*/  ISETP.LT.AND P4, PT, R4, c[0x0][0x17c], !P0 ;  /* 0x00005f0004007a0c */ /* 0x004fe20004781270 */
[----:B------:R-:W-:Y:S02]  /*45ac0*/  IMAD R4, R16, 0x2, R5 ;  /* 0x0000000210047824 */ /* 0x000fe400078e0205 */
[----:B------:R-:W2:Y:S04]  /*45ad0*/  LDL R5, [R1+0xa8] ;  /* 0x0000a80001057983 */ /* 0x000ea80000100800 */
[----:B--2---:R0:W-:Y:S01]  /*45ae0*/  @P3 STG.E.U16 [R8.64], R5 ;  /* 0x0000000508003986 */ /* 0x0041e2000c10150a */
[----:B----4-:R-:W-:-:S03]  /*45af0*/  ISETP.LT.AND P3, PT, R26, c[0x0][0x17c], !P0 ;  /* 0x00005f001a007a0c */ /* 0x010fc60004761270 */
[----:B------:R-:W2:Y:S01]  /*45b00*/  LDL.LU R26, [R1+0x1c4] ;  /* 0x0001c400011a7983 */ /* 0x000ea20000300800 */
[----:B0-----:R-:W-:Y:S01]  /*45b10*/  LEA R8, P6, R4, R28, 0x1 ;  /* 0x0000001c04087211 */ /* 0x001fe200078c08ff */
[----:B------:R-:W-:-:S03]  /*45b20*/  IMAD R5, R16, 0x2, R4 ;  /* 0x0000000210057824 */ /* 0x000fc600078e0204 */
[----:B------:R-:W-:Y:S02]  /*45b30*/  LEA.HI.X.SX32 R9, R4, R0, 0x1, P6 ;  /* 0x0000000004097211 */ /* 0x000fe400030f0eff */
[----:B------:R-:W4:Y:S04]  /*45b40*/  LDL.LU R4, [R1+0x1b0] ;  /* 0x0001b00001047983 */ /* 0x000f280000300800 */
[----:B-----5:R0:W-:Y:S02]  /*45b50*/  @P1 STG.E.U16 [R2.64], R13 ;  /* 0x0000000d02001986 */ /* 0x0201e4000c10150a */
[----:B0-----:R-:W-:-:S04]  /*45b60*/  LEA R2, P6, R5, R28, 0x1 ;  /* 0x0000001c05027211 */ /* 0x001fc800078c08ff */
[----:B------:R-:W-:Y:S02]  /*45b70*/  LEA.HI.X.SX32 R3, R5, R0, 0x1, P6 ;  /* 0x0000000005037211 */ /* 0x000fe400030f0eff */
[----:B----4-:R-:W-:Y:S01]  /*45b80*/  ISETP.LT.AND P1, PT, R4, c[0x0][0x17c], !P0 ;  /* 0x00005f0004007a0c */ /* 0x010fe20004721270 */
[----:B------:R-:W-:Y:S02]  /*45b90*/  IMAD R4, R16, 0x2, R5 ;  /* 0x0000000210047824 */ /* 0x000fe400078e0205 */
[----:B------:R-:W4:Y:S04]  /*45ba0*/  LDL.LU R5, [R1+0x1b4] ;  /* 0x0001b40001057983 */ /* 0x000f280000300800 */
[----:B------:R0:W-:Y:S04]  /*45bb0*/  @P2 STG.E.U16 [R8.64], R20 ;  /* 0x0000001408002986 */ /* 0x0001e8000c10150a */
[----:B------:R1:W-:Y:S01]  /*45bc0*/  @P5 STG.E.U16 [R2.64], R17 ;  /* 0x0000001102005986 */ /* 0x0003e2000c10150a */
[----:B0-----:R-:W-:-:S04]  /*45bd0*/  LEA R8, P6, R4, R28, 0x1 ;  /* 0x0000001c04087211 */ /* 0x001fc800078c08ff */
[----:B------:R-:W-:Y:S02]  /*45be0*/  LEA.HI.X.SX32 R9, R4, R0, 0x1, P6 ;  /* 0x0000000004097211 */ /* 0x000fe400030f0eff */
[----:B---3--:R-:W-:Y:S02]  /*45bf0*/  ISETP.LT.AND P5, PT, R29, c[0x0][0x17c], !P0 ;  /* 0x00005f001d007a0c */ /* 0x008fe400047a1270 */
[----:B------:R-:W3:Y:S01]  /*45c00*/  LDL.LU R29, [R1+0x1d4] ;  /* 0x0001d400011d7983 */ /* 0x000ee20000300800 */
[----:B----4-:R-:W-:Y:S01]  /*45c10*/  ISETP.LT.AND P2, PT, R5, c[0x0][0x17c], !P0 ;  /* 0x00005f0005007a0c */ /* 0x010fe20004741270 */
[----:B------:R-:W-:-:S05]  /*45c20*/  IMAD R5, R16, 0x2, R4 ;  /* 0x0000000210057824 */ /* 0x000fca00078e0204 */
[----:B-1----:R-:W-:Y:S01]  /*45c30*/  LEA R2, P6, R5, R28, 0x1 ;  /* 0x0000001c05027211 */ /* 0x002fe200078c08ff */
[----:B------:R-:W-:-:S03]  /*45c40*/  IMAD R4, R16, 0x2, R5 ;  /* 0x0000000210047824 */ /* 0x000fc600078e0205 */
[----:B------:R-:W-:Y:S02]  /*45c50*/  LEA.HI.X.SX32 R3, R5, R0, 0x1, P6 ;  /* 0x0000000005037211 */ /* 0x000fe400030f0eff */
[----:B------:R-:W4:Y:S04]  /*45c60*/  LDL.LU R5, [R1+0x1bc] ;  /* 0x0001bc0001057983 */ /* 0x000f280000300800 */
[----:B------:R0:W-:Y:S02]  /*45c70*/  @P4 STG.E.U16 [R8.64], R24 ;  /* 0x0000001808004986 */ /* 0x0001e4000c10150a */
        /* <DEDUP_REMOVED lines=9> */
[----:B--2---:R-:W-:Y:S02]  /*45d10*/  ISETP.LT.AND P1, PT, R26, c[0x0][0x17c], !P0 ;  /* 0x00005f001a007a0c */ /* 0x004fe40004721270 */
[----:B------:R-:W2:Y:S01]  /*45d20*/  LDL.LU R26, [R1+0x1dc] ;  /* 0x0001dc00011a7983 */ /* 0x000ea20000300800 */
        /* <DEDUP_REMOVED lines=20> */
[----:B---3--:R-:W-:-:S03]  /*45e70*/  ISETP.LT.AND P3, PT, R29, c[0x0][0x17c], !P0 ;  /* 0x00005f001d007a0c */ /* 0x008fc60004761270 */
[----:B------:R-:W3:Y:S01]  /*45e80*/  LDL.LU R29, [R1+0x1e4] ;  /* 0x0001e400011d7983 */ /* 0x000ee20000300800 */
[----:B0-----:R-:W-:-:S04]  /*45e90*/  LEA R2, P6, R5, R28, 0x1 ;  /* 0x0000001c05027211 */ /* 0x001fc800078c08ff */
[----:B------:R-:W-:Y:S02]  /*45ea0*/  LEA.HI.X.SX32 R3, R5, R0, 0x1, P6 ;  /* 0x0000000005037211 */ /* 0x000fe400030f0eff */
[----:B----4-:R-:W-:Y:S01]  /*45eb0*/  ISETP.LT.AND P4, PT, R4, c[0x0][0x17c], !P0 ;  /* 0x00005f0004007a0c */ /* 0x010fe20004781270 */
[----:B------:R-:W-:Y:S02]  /*45ec0*/  IMAD R4, R16, 0x2, R5 ;  /* 0x0000000210047824 */ /* 0x000fe400078e0205 */
[----:B------:R-:W4:Y:S03]  /*45ed0*/  LDL.LU R5, [R1+0x98] ;  /* 0x0000980001057983 */ /* 0x000f260000300800 */
[----:B-1----:R-:W-:Y:S02]  /*45ee0*/  LEA R8, P6, R4, R28, 0x1 ;  /* 0x0000001c04087211 */ /* 0x002fe400078c08ff */
[----:B------:R-:W-:-:S02]  /*45ef0*/  PRMT R6, R25, 0x7632, R6 ;  /* 0x0000763219067816 */ /* 0x000fc40000000006 */
[----:B------:R-:W5:Y:S01]  /*45f00*/  LDL.LU R25, [R1+0x1e8] ;  /* 0x0001e80001197983 */ /* 0x000f620000300800 */
[----:B------:R-:W-:Y:S02]  /*45f10*/  LEA.HI.X.SX32 R9, R4, R0, 0x1, P6 ;  /* 0x0000000004097211 */ /* 0x000fe400030f0eff */
[----:B----4-:R-:W-:Y:S01]  /*45f20*/  PRMT R10, R5, 0x7632, R10 ;  /* 0x00007632050a7816 */ /* 0x010fe2000000000a */
[----:B------:R-:W-:Y:S02]  /*45f30*/  IMAD R5, R16, 0x2, R4 ;  /* 0x0000000210057824 */ /* 0x000fe400078e0204 */
[----:B------:R-:W4:Y:S04]  /*45f40*/  LDL.LU R4, [R1+0xc8] ;  /* 0x0000c80001047983 */ /* 0x000f280000300800 */
[----:B------:R0:W-:Y:S04]  /*45f50*/  @P1 STG.E.U16 [R2.64], R10 ;  /* 0x0000000a02001986 */ /* 0x0001e8000c10150a */
[----:B0-----:R-:W3:Y:S01]  /*45f60*/  LDL.LU R3, [R1+0x1d8] ;  /* 0x0001d80001037983 */ /* 0x001ee20000300800 */
[----:B------:R-:W-:-:S03]  /*45f70*/  LEA R2, P6, R5, R28, 0x1 ;  /* 0x0000001c05027211 */ /* 0x000fc600078c08ff */
[----:B------:R0:W-:Y:S01]  /*45f80*/  @P2 STG.E.U16 [R8.64], R6 ;  /* 0x0000000608002986 */ /* 0x0001e2000c10150a */
[----:B--2---:R-:W-:-:S03]  /*45f90*/  ISETP.LT.AND P2, PT, R26, c[0x0][0x17c], !P0 ;  /* 0x00005f001a007a0c */ /* 0x004fc60004741270 */
[----:B------:R-:W2:Y:S01]  /*45fa0*/  LDL.LU R26, [R1+0x1f0] ;  /* 0x0001f000011a7983 */ /* 0x000ea20000300800 */
[--C-:B0-----:R-:W-:Y:S01]  /*45fb0*/  IMAD R9, R16, 0x2, R5.reuse ;  /* 0x0000000210097824 */ /* 0x101fe200078e0205 */
[----:B---3--:R-:W-:Y:S02]  /*45fc0*/  ISETP.LT.AND P1, PT, R3, c[0x0][0x17c], !P0 ;  /* 0x00005f0003007a0c */ /* 0x008fe40004721270 */
[----:B------:R-:W-:Y:S02]  /*45fd0*/  LEA.HI.X.SX32 R3, R5, R0, 0x1, P6 ;  /* 0x0000000005037211 */ /* 0x000fe400030f0eff */
[----:B----4-:R-:W-:-:S05]  /*45fe0*/  PRMT R5, R4, 0x7632, R5 ;  /* 0x0000763204057816 */ /* 0x010fca0000000005 */
[----:B------:R0:W-:Y:S04]  /*45ff0*/  @P5 STG.E.U16 [R2.64], R5 ;  /* 0x0000000502005986 */ /* 0x0001e8000c10150a */
[----:B0-----:R-:W3:Y:S04]  /*46000*/  LDL.LU R3, [R1+0x1e0] ;  /* 0x0001e00001037983 */ /* 0x001ee80000300800 */
[----:B------:R-:W4:Y:S01]  /*46010*/  LDL.LU R5, [R1+0xd8] ;  /* 0x0000d80001057983 */ /* 0x000f220000300800 */
[----:B------:R-:W-:Y:S01]  /*46020*/  LEA R8, P6, R9, R28, 0x1 ;  /* 0x0000001c09087211 */ /* 0x000fe200078c08ff */
[----:B------:R-:W-:-:S03]  /*46030*/  IMAD R4, R16, 0x2, R9 ;  /* 0x0000000210047824 */ /* 0x000fc600078e0209 */
[----:B------:R-:W-:Y:S02]  /*46040*/  LEA.HI.X.SX32 R9, R9, R0, 0x1, P6 ;  /* 0x0000000009097211 */ /* 0x000fe400030f0eff */
[----:B------:R-:W-:Y:S02]  /*46050*/  PRMT R6, R21, 0x7632, R6 ;  /* 0x0000763215067816 */ /* 0x000fe40000000006 */
[----:B------:R-:W2:Y:S01]  /*46060*/  LDL.LU R21, [R1+0x1f4] ;  /* 0x0001f40001157983 */ /* 0x000ea20000300800 */
[----:B----4-:R-:W-:-:S05]  /*46070*/  PRMT R10, R5, 0x7632, R10 ;  /* 0x00007632050a7816 */ /* 0x010fca000000000a */
[----:B------:R0:W-:Y:S04]  /*46080*/  @P4 STG.E.U16 [R8.64], R10 ;  /* 0x0000000a08004986 */ /* 0x0001e8000c10150a */
[----:B0-----:R-:W4:Y:S04]  /*46090*/  LDL.LU R8, [R1+0xa8] ;  /* 0x0000a80001087983 */ /* 0x001f280000300800 */
[----:B------:R-:W2:Y:S01]  /*460a0*/  LDL.LU R9, [R1+0x1ec] ;  /* 0x0001ec0001097983 */ /* 0x000ea20000300800 */
[----:B------:R-:W-:-:S03]  /*460b0*/  ISETP.LT.AND P4, PT, R29, c[0x0][0x17c], !P0 ;  /* 0x00005f001d007a0c */ /* 0x000fc60004781270 */
[----:B------:R-:W2:Y:S01]  /*460c0*/  LDL.LU R29, [R1+0x1f8] ;  /* 0x0001f800011d7983 */ /* 0x000ea20000300800 */
[----:B------:R-:W-:Y:S02]  /*460d0*/  LEA R2, P6, R4, R28, 0x1 ;  /* 0x0000001c04027211 */ /* 0x000fe400078c08ff */
[----:B---3--:R-:W-:Y:S01]  /*460e0*/  ISETP.LT.AND P5, PT, R3, c[0x0][0x17c], !P0 ;  /* 0x00005f0003007a0c */ /* 0x008fe200047a1270 */
[----:B------:R-:W-:Y:S01]  /*460f0*/  IMAD R5, R16, 0x2, R4 ;  /* 0x0000000210057824 */ /* 0x000fe200078e0204 */
[----:B------:R-:W-:-:S04]  /*46100*/  LEA.HI.X.SX32 R3, R4, R0, 0x1, P6 ;  /* 0x0000000004037211 */ /* 0x000fc800030f0eff */
[----:B------:R-:W-:Y:S01]  /*46110*/  LEA R4, P6, R5, R28, 0x1 ;  /* 0x0000001c05047211 */ /* 0x000fe200078c08ff */
[----:B------:R0:W-:Y:S01]  /*46120*/  @P3 STG.E.U16 [R2.64], R6 ;  /* 0x0000000602003986 */ /* 0x0001e2000c10150a */
[----:B------:R-:W-:Y:S01]  /*46130*/  PRMT R10, R13, 0x7632, R10 ;  /* 0x000076320d0a7816 */ /* 0x000fe2000000000a */
[----:B0-----:R-:W-:Y:S01]  /*46140*/  IMAD R3, R16, 0x2, R5 ;  /* 0x0000000210037824 */ /* 0x001fe200078e0205 */
[----:B------:R-:W-:-:S04]  /*46150*/  LEA.HI.X.SX32 R5, R5, R0, 0x1, P6 ;  /* 0x0000000005057211 */ /* 0x000fc800030f0eff */
[----:B------:R-:W-:Y:S02]  /*46160*/  LEA R2, P6, R3, R28, 0x1 ;  /* 0x0000001c03027211 */ /* 0x000fe400078c08ff */
[----:B-----5:R-:W-:Y:S02]  /*46170*/  ISETP.LT.AND P3, PT, R25, c[0x0][0x17c], !P0 ;  /* 0x00005f0019007a0c */ /* 0x020fe40004761270 */
[----:B------:R-:W3:Y:S01]  /*46180*/  LDL.LU R25, [R1+0x1fc] ;  /* 0x0001fc0001197983 */ /* 0x000ee20000300800 */
[----:B----4-:R-:W-:Y:S01]  /*46190*/  PRMT R6, R8, 0x7632, R6 ;  /* 0x0000763208067816 */ /* 0x010fe20000000006 */
[----:B------:R-:W-:Y:S01]  /*461a0*/  IMAD R8, R16, 0x2, R3 ;  /* 0x0000000210087824 */ /* 0x000fe200078e0203 */
[----:B------:R-:W-:-:S03]  /*461b0*/  LEA.HI.X.SX32 R3, R3, R0, 0x1, P6 ;  /* 0x0000000003037211 */ /* 0x000fc600030f0eff */
[----:B------:R0:W-:Y:S01]  /*461c0*/  @P1 STG.E.U16 [R4.64], R6 ;  /* 0x0000000604001986 */ /* 0x0001e2000c10150a */
[----:B--2---:R-:W-:Y:S01]  /*461d0*/  ISETP.LT.AND P1, PT, R9, c[0x0][0x17c], !P0 ;  /* 0x00005f0009007a0c */ /* 0x004fe20004721270 */
[----:B------:R-:W-:Y:S02]  /*461e0*/  IMAD R9, R16, 0x2, R8 ;  /* 0x0000000210097824 */ /* 0x000fe400078e0208 */
[----:B------:R1:W-:Y:S01]  /*461f0*/  @P2 STG.E.U16 [R2.64], R10 ;  /* 0x0000000a02002986 */ /* 0x0003e2000c10150a */
[----:B------:R-:W-:Y:S02]  /*46200*/  ISETP.LT.AND P2, PT, R26, c[0x0][0x17c], !P0 ;  /* 0x00005f001a007a0c */ /* 0x000fe40004741270 */
[----:B0-----:R-:W-:Y:S02]  /*46210*/  LEA R4, P6, R8, R28, 0x1 ;  /* 0x0000001c08047211 */ /* 0x001fe400078c08ff */
[----:B------:R-:W-:Y:S02]  /*46220*/  PRMT R6, R20, 0x7632, R6 ;  /* 0x0000763214067816 */ /* 0x000fe40000000006 */
[----:B------:R-:W-:Y:S01]  /*46230*/  LEA.HI.X.SX32 R5, R8, R0, 0x1, P6 ;  /* 0x0000000008057211 */ /* 0x000fe200030f0eff */
[----:B------:R-:W2:Y:S01]  /*46240*/  LDL.LU R20, [R1+0x200] ;  /* 0x0002000001147983 */ /* 0x000ea20000300800 */
[----:B-1----:R-:W-:-:S03]  /*46250*/  LEA R2, P6, R9, R28, 0x1 ;  /* 0x0000001c09027211 */ /* 0x002fc600078c08ff */
[----:B------:R-:W4:Y:S01]  /*46260*/  LDL.LU R26, [R1+0x204] ;  /* 0x00020400011a7983 */ /* 0x000f220000300800 */
[----:B------:R-:W-:-:S03]  /*46270*/  LEA.HI.X.SX32 R3, R9, R0, 0x1, P6 ;  /* 0x0000000009037211 */ /* 0x000fc600030f0eff */
[----:B------:R0:W-:Y:S02]  /*46280*/  @P5 STG.E.U16 [R4.64], R6 ;  /* 0x0000000604005986 */ /* 0x0001e4000c10150a */
[----:B0-----:R-:W-:-:S05]  /*46290*/  PRMT R6, R17, 0x7632, R6 ;  /* 0x0000763211067816 */ /* 0x001fca0000000006 */
[----:B------:R0:W-:Y:S01]  /*462a0*/  @P4 STG.E.U16 [R2.64], R6 ;  /* 0x0000000602004986 */ /* 0x0001e2000c10150a */
[----:B------:R-:W-:-:S03]  /*462b0*/  ISETP.LT.AND P4, PT, R29, c[0x0][0x17c], !P0 ;  /* 0x00005f001d007a0c */ /* 0x000fc60004781270 */
[----:B------:R-:W5:Y:S01]  /*462c0*/  LDL.LU R29, [R1+0x208] ;  /* 0x00020800011d7983 */ /* 0x000f620000300800 */
[----:B------:R-:W-:-:S04]  /*462d0*/  IMAD R5, R16, 0x2, R9 ;  /* 0x0000000210057824 */ /* 0x000fc800078e0209 */
[----:B------:R-:W-:Y:S01]  /*462e0*/  IMAD R8, R16, 0x2, R5 ;  /* 0x0000000210087824 */ /* 0x000fe200078e0205 */
[C---:B------:R-:W-:Y:S02]  /*462f0*/  LEA R4, P6, R5.reuse, R28, 0x1 ;  /* 0x0000001c05047211 */ /* 0x040fe400078c08ff */
[----:B------:R-:W-:Y:S02]  /*46300*/  PRMT R10, R24, 0x7632, R10 ;  /* 0x00007632180a7816 */ /* 0x000fe4000000000a */
[----:B------:R-:W-:Y:S01]  /*46310*/  LEA.HI.X.SX32 R5, R5, R0, 0x1, P6 ;  /* 0x0000000005057211 */ /* 0x000fe200030f0eff */
[----:B------:R-:W-:Y:S01]  /*46320*/  IMAD R9, R16, 0x2, R8 ;  /* 0x0000000210097824 */ /* 0x000fe200078e0208 */
[C---:B0-----:R-:W-:Y:S02]  /*46330*/  LEA R2, P6, R8.reuse, R28, 0x1 ;  /* 0x0000001c08027211 */ /* 0x041fe400078c08ff */
[----:B------:R-:W-:Y:S01]  /*46340*/  PRMT R6, R27, 0x7632, R6 ;  /* 0x000076321b067816 */ /* 0x000fe20000000006 */
[----:B------:R0:W-:Y:S01]  /*46350*/  @P3 STG.E.U16 [R4.64], R10 ;  /* 0x0000000a04003986 */ /* 0x0001e2000c10150a */
[----:B------:R-:W-:-:S02]  /*46360*/  LEA.HI.X.SX32 R3, R8, R0, 0x1, P6 ;  /* 0x0000000008037211 */ /* 0x000fc400030f0eff */
[----:B------:R-:W-:Y:S01]  /*46370*/  PRMT R8, R6, 0x7632, R8 ;  /* 0x0000763206087816 */ /* 0x000fe20000000008 */
[----:B------:R-:W5:Y:S01]  /*46380*/  LDL.LU R27, [R1+0x20c] ;  /* 0x00020c00011b7983 */ /* 0x000f620000300800 */
[----:B------:R-:W-:-:S03]  /*46390*/  ISETP.LT.AND P5, PT, R21, c[0x0][0x17c], !P0 ;  /* 0x00005f0015007a0c */ /* 0x000fc600047a1270 */
[----:B------:R1:W-:Y:S01]  /*463a0*/  @P1 STG.E.U16 [R2.64], R6 ;  /* 0x0000000602001986 */ /* 0x0003e2000c10150a */
[----:B0-----:R-:W-:-:S04]  /*463b0*/  LEA R4, P6, R9, R28, 0x1 ;  /* 0x0000001c09047211 */ /* 0x001fc800078c08ff */
[----:B------:R-:W-:Y:S01]  /*463c0*/  LEA.HI.X.SX32 R5, R9, R0, 0x1, P6 ;  /* 0x0000000009057211 */ /* 0x000fe200030f0eff */
[----:B-1----:R-:W-:Y:S01]  /*463d0*/  IMAD R3, R16, 0x2, R9 ;  /* 0x0000000210037824 */ /* 0x002fe200078e0209 */
[----:B---3--:R-:W-:-:S03]  /*463e0*/  ISETP.LT.AND P3, PT, R25, c[0x0][0x17c], !P0 ;  /* 0x00005f0019007a0c */ /* 0x008fc60004761270 */
[----:B------:R0:W-:Y:S01]  /*463f0*/  @P2 STG.E.U16 [R4.64], R8 ;  /* 0x0000000804002986 */ /* 0x0001e2000c10150a */
[C---:B------:R-:W-:Y:S01]  /*46400*/  LEA R2, P6, R3.reuse, R28, 0x1 ;  /* 0x0000001c03027211 */ /* 0x040fe200078c08ff */
[----:B------:R-:W-:Y:S01]  /*46410*/  IMAD R6, R16, 0x2, R3 ;  /* 0x0000000210067824 */ /* 0x000fe200078e0203 */
[----:B------:R-:W-:Y:S02]  /*46420*/  PRMT R22, R22, 0x7632, R22 ;  /* 0x0000763216167816 */ /* 0x000fe40000000016 */
[----:B------:R-:W-:-:S05]  /*46430*/  LEA.HI.X.SX32 R3, R3, R0, 0x1, P6 ;  /* 0x0000000003037211 */ /* 0x000fca00030f0eff */
[----:B------:R1:W-:Y:S01]  /*46440*/  @P5 STG.E.U16 [R2.64], R22 ;  /* 0x0000001602005986 */ /* 0x0003e2000c10150a */
[----:B--2---:R-:W-:-:S03]  /*46450*/  ISETP.LT.AND P1, PT, R20, c[0x0][0x17c], !P0 ;  /* 0x00005f0014007a0c */ /* 0x004fc60004721270 */
[----:B------:R-:W2:Y:S01]  /*46460*/  LDL.LU R20, [R1+0x210] ;  /* 0x0002100001147983 */ /* 0x000ea20000300800 */
[----:B----4-:R-:W-:-:S03]  /*46470*/  ISETP.LT.AND P2, PT, R26, c[0x0][0x17c], !P0 ;  /* 0x00005f001a007a0c */ /* 0x010fc60004741270 */
[----:B------:R-:W3:Y:S04]  /*46480*/  LDL.LU R25, [R1+0x214] ;  /* 0x0002140001197983 */ /* 0x000ee80000300800 */
[----:B------:R-:W4:Y:S04]  /*46490*/  LDL.LU R26, [R1+0x218] ;  /* 0x00021800011a7983 */ /* 0x000f280000300800 */
[----:B------:R-:W4:Y:S04]  /*464a0*/  LDL.LU R21, [R1+0x9c] ;  /* 0x00009c0001157983 */ /* 0x000f280000300800 */
[----:B------:R-:W4:Y:S01]  /*464b0*/  LDL.LU R24, [R1+0x8c] ;  /* 0x00008c0001187983 */ /* 0x000f220000300800 */
[----:B-----5:R-:W-:-:S03]  /*464c0*/  ISETP.LT.AND P5, PT, R29, c[0x0][0x17c], !P0 ;  /* 0x00005f001d007a0c */ /* 0x020fc600047a1270 */
[----:B------:R-:W5:Y:S01]  /*464d0*/  LDL.LU R29, [R1+0x21c] ;  /* 0x00021c00011d7983 */ /* 0x000f620000300800 */
[----:B0-----:R-:W-:Y:S01]  /*464e0*/  LEA R4, P6, R6, R28, 0x1 ;  /* 0x0000001c06047211 */ /* 0x001fe200078c08ff */
[----:B------:R-:W-:Y:S01]  /*464f0*/  IMAD R8, R16, 0x2, R6 ;  /* 0x0000000210087824 */ /* 0x000fe200078e0206 */
[----:B------:R-:W-:Y:S02]  /*46500*/  PRMT R18, R18, 0x7632, R18 ;  /* 0x0000763212127816 */ /* 0x000fe40000000012 */
[----:B------:R-:W-:Y:S02]  /*46510*/  LEA.HI.X.SX32 R5, R6, R0, 0x1, P6 ;  /* 0x0000000006057211 */ /* 0x000fe400030f0eff */
[----:B-1----:R-:W-:-:S03]  /*46520*/  LEA R2, P6, R8, R28, 0x1 ;  /* 0x0000001c08027211 */ /* 0x002fc600078c08ff */
[----:B------:R0:W-:Y:S01]  /*46530*/  @P4 STG.E.U16 [R4.64], R18 ;  /* 0x0000001204004986 */ /* 0x0001e2000c10150a */
[----:B------:R-:W-:Y:S02]  /*46540*/  LEA.HI.X.SX32 R3, R8, R0, 0x1, P6 ;  /* 0x0000000008037211 */ /* 0x000fe400030f0eff */
[----:B------:R-:W-:Y:S01]  /*46550*/  PRMT R14, R14, 0x7632, R14 ;  /* 0x000076320e0e7816 */ /* 0x000fe2000000000e */
[----:B0-----:R-:W-:-:S04]  /*46560*/  IMAD R5, R16, 0x2, R8 ;  /* 0x0000000210057824 */ /* 0x001fc800078e0208 */
[----:B------:R-:W-:Y:S01]  /*46570*/  IMAD R6, R16, 0x2, R5 ;  /* 0x0000000210067824 */ /* 0x000fe200078e0205 */
[C---:B------:R-:W-:Y:S01]  /*46580*/  LEA R4, P6, R5.reuse, R28, 0x1 ;  /* 0x0000001c05047211 */ /* 0x040fe200078c08ff */
[----:B------:R0:W-:Y:S01]  /*46590*/  @P3 STG.E.U16 [R2.64], R14 ;  /* 0x0000000e02003986 */ /* 0x0001e2000c10150a */
[----:B------:R-:W-:Y:S01]  /*465a0*/  PRMT R10, R10, 0x7632, R10 ;  /* 0x000076320a0a7816 */ /* 0x000fe2000000000a */
[----:B------:R-:W-:Y:S01]  /*465b0*/  IMAD R8, R16, 0x2, R6 ;  /* 0x0000000210087824 */ /* 0x000fe200078e0206 */
[----:B------:R-:W-:-:S05]  /*465c0*/  LEA.HI.X.SX32 R5, R5, R0, 0x1, P6 ;  /* 0x0000000005057211 */ /* 0x000fca00030f0eff */
[----:B------:R1:W-:Y:S01]  /*465d0*/  @P1 STG.E.U16 [R4.64], R10 ;  /* 0x0000000a04001986 */ /* 0x0003e2000c10150a */
[----:B0-----:R-:W-:-:S04]  /*465e0*/  LEA R2, P6, R6, R28, 0x1 ;  /* 0x0000001c06027211 */ /* 0x001fc800078c08ff */
[----:B------:R-:W-:Y:S01]  /*465f0*/  LEA.HI.X.SX32 R3, R6, R0, 0x1, P6 ;  /* 0x0000000006037211 */ /* 0x000fe200030f0eff */
[----:B------:R-:W-:Y:S01]  /*46600*/  IMAD R6, R16, 0x2, R8 ;  /* 0x0000000210067824 */ /* 0x000fe200078e0208 */
[C---:B-1----:R-:W-:Y:S02]  /*46610*/  LEA R4, P6, R8.reuse, R28, 0x1 ;  /* 0x0000001c08047211 */ /* 0x042fe400078c08ff */
[----:B------:R-:W-:Y:S02]  /*46620*/  ISETP.LT.AND P4, PT, R27, c[0x0][0x17c], !P0 ;  /* 0x00005f001b007a0c */ /* 0x000fe40004781270 */
[----:B------:R-:W-:Y:S01]  /*46630*/  LEA.HI.X.SX32 R5, R8, R0, 0x1, P6 ;  /* 0x0000000008057211 */ /* 0x000fe200030f0eff */
[----:B------:R-:W-:Y:S01]  /*46640*/  IMAD R8, R16, 0x2, R6 ;  /* 0x0000000210087824 */ /* 0x000fe200078e0206 */
[----:B------:R-:W5:Y:S04]  /*46650*/  LDL.LU R27, [R1+0x220] ;  /* 0x00022000011b7983 */ /* 0x000f680000300800 */
[----:B------:R-:W5:Y:S01]  /*46660*/  LDL.LU R18, [R1+0xdc] ;  /* 0x0000dc0001127983 */ /* 0x000f620000300800 */
[----:B--2---:R-:W-:-:S03]  /*46670*/  ISETP.LT.AND P3, PT, R20, c[0x0][0x17c], !P0 ;  /* 0x00005f0014007a0c */ /* 0x004fc60004761270 */
[----:B------:R-:W2:Y:S04]  /*46680*/  LDL.LU R20, [R1+0x224] ;  /* 0x0002240001147983 */ /* 0x000ea80000300800 */
[----:B------:R-:W2:Y:S01]  /*46690*/  LDL.LU R13, [R1+0xbc] ;  /* 0x0000bc00010d7983 */ /* 0x000ea20000300800 */
[----:B---3--:R-:W-:-:S03]  /*466a0*/  ISETP.LT.AND P1, PT, R25, c[0x0][0x17c], !P0 ;  /* 0x00005f0019007a0c */ /* 0x008fc60004721270 */
[----:B------:R-:W3:Y:S04]  /*466b0*/  LDL.LU R17, [R1+0xac] ;  /* 0x0000ac0001117983 */ /* 0x000ee80000300800 */
[----:B----4-:R0:W-:Y:S01]  /*466c0*/  @P2 STG.E.U16 [R2.64], R21 ;  /* 0x0000001502002986 */ /* 0x0101e2000c10150a */
[----:B------:R-:W-:-:S03]  /*466d0*/  ISETP.LT.AND P2, PT, R26, c[0x0][0x17c], !P0 ;  /* 0x00005f001a007a0c */ /* 0x000fc60004741270 */
[----:B------:R1:W-:Y:S04]  /*466e0*/  @P5 STG.E.U16 [R4.64], R24 ;  /* 0x0000001804005986 */ /* 0x0003e8000c10150a */
[----:B------:R-:W4:Y:S01]  /*466f0*/  LDL.LU R22, [R1+0x230] ;  /* 0x0002300001167983 */ /* 0x000f220000300800 */
[----:B0-----:R-:W-:-:S03]  /*46700*/  LEA R2, P6, R6, R28, 0x1 ;  /* 0x0000001c06027211 */ /* 0x001fc600078c08ff */
[----:B------:R-:W2:Y:S01]  /*46710*/  LDL.LU R26, [R1+0x3c] ;  /* 0x00003c00011a7983 */ /* 0x000ea20000300800 */
[----:B------:R-:W-:Y:S02]  /*46720*/  LEA.HI.X.SX32 R3, R6, R0, 0x1, P6 ;  /* 0x0000000006037211 */ /* 0x000fe400030f0eff */
[----:B-1----:R-:W-:Y:S02]  /*46730*/  LEA R4, P6, R8, R28, 0x1 ;  /* 0x0000001c08047211 */ /* 0x002fe400078c08ff */
[----:B-----5:R-:W-:Y:S01]  /*46740*/  ISETP.LT.AND P5, PT, R29, c[0x0][0x17c], !P0 ;  /* 0x00005f001d007a0c */ /* 0x020fe200047a1270 */
[----:B------:R-:W-:Y:S01]  /*46750*/  IMAD R6, R16, 0x2, R8 ;  /* 0x0000000210067824 */ /* 0x000fe200078e0208 */
[----:B------:R-:W5:Y:S01]  /*46760*/  LDL.LU R29, [R1+0x1c] ;  /* 0x00001c00011d7983 */ /* 0x000f620000300800 */
[----:B------:R-:W-:-:S03]  /*46770*/  LEA.HI.X.SX32 R5, R8, R0, 0x1, P6 ;  /* 0x0000000008057211 */ /* 0x000fc600030f0eff */
[----:B------:R-:W2:Y:S04]  /*46780*/  LDL.LU R25, [R1+0x6c] ;  /* 0x00006c0001197983 */ /* 0x000ea80000300800 */
[----:B------:R-:W2:Y:S04]  /*46790*/  LDL R8, [R1+0xcc] ;  /* 0x0000cc0001087983 */ /* 0x000ea80000100800 */
[----:B--2---:R0:W-:Y:S01]  /*467a0*/  @P4 STG.E.U16 [R2.64], R8 ;  /* 0x0000000802004986 */ /* 0x0041e2000c10150a */
[----:B------:R-:W-:-:S03]  /*467b0*/  ISETP.LT.AND P4, PT, R27, c[0x0][0x17c], !P0 ;  /* 0x00005f001b007a0c */ /* 0x000fc60004781270 */
[----:B------:R1:W-:Y:S01]  /*467c0*/  @P3 STG.E.U16 [R4.64], R18 ;  /* 0x0000001204003986 */ /* 0x0003e2000c10150a */
[----:B0-----:R-:W-:Y:S01]  /*467d0*/  LEA R2, P6, R6, R28, 0x1 ;  /* 0x0000001c06027211 */ /* 0x001fe200078c08ff */
[----:B------:R-:W-:Y:S02]  /*467e0*/  IMAD R8, R16, 0x2, R6 ;  /* 0x0000000210087824 */ /* 0x000fe400078e0206 */
[----:B------:R-:W2:Y:S01]  /*467f0*/  LDL.LU R27, [R1+0x4c] ;  /* 0x00004c00011b7983 */ /* 0x000ea20000300800 */
[----:B------:R-:W-:Y:S02]  /*46800*/  LEA.HI.X.SX32 R3, R6, R0, 0x1, P6 ;  /* 0x0000000006037211 */ /* 0x000fe400030f0eff */
[----:B-1----:R-:W-:Y:S01]  /*46810*/  LEA R4, P6, R8, R28, 0x1 ;  /* 0x0000001c08047211 */ /* 0x002fe200078c08ff */
[----:B------:R-:W-:Y:S01]  /*46820*/  IMAD R6, R16, 0x2, R8 ;  /* 0x0000000210067824 */ /* 0x000fe200078e0208 */
[----:B------:R-:W-:Y:S02]  /*46830*/  ISETP.LT.AND P3, PT, R20, c[0x0][0x17c], !P0 ;  /* 0x00005f0014007a0c */ /* 0x000fe40004761270 */
[----:B------:R-:W2:Y:S01]  /*46840*/  LDL.LU R20, [R1+0x2c] ;  /* 0x00002c0001147983 */ /* 0x000ea20000300800 */
[----:B------:R-:W-:-:S03]  /*46850*/  LEA.HI.X.SX32 R5, R8, R0, 0x1, P6 ;  /* 0x0000000008057211 */ /* 0x000fc600030f0eff */
[----:B------:R-:W2:Y:S04]  /*46860*/  LDL.LU R8, [R1+0x228] ;  /* 0x0002280001087983 */ /* 0x000ea80000300800 */
[----:B------:R0:W-:Y:S02]  /*46870*/  @P1 STG.E.U16 [R2.64], R13 ;  /* 0x0000000d02001986 */ /* 0x0001e4000c10150a */
[----:B0-----:R-:W-:-:S04]  /*46880*/  LEA R2, P6, R6, R28, 0x1 ;  /* 0x0000001c06027211 */ /* 0x001fc800078c08ff */
[----:B------:R-:W-:Y:S02]  /*46890*/  LEA.HI.X.SX32 R3, R6, R0, 0x1, P6 ;  /* 0x0000000006037211 */ /* 0x000fe400030f0eff */
[----:B--2---:R-:W-:Y:S01]  /*468a0*/  ISETP.LT.AND P1, PT, R8, c[0x0][0x17c], !P0 ;  /* 0x00005f0008007a0c */ /* 0x004fe20004721270 */
[----:B------:R-:W-:Y:S02]  /*468b0*/  IMAD R8, R16, 0x2, R6 ;  /* 0x0000000210087824 */ /* 0x000fe400078e0206 */
[----:B------:R-:W2:Y:S04]  /*468c0*/  LDL.LU R6, [R1+0x22c] ;  /* 0x00022c0001067983 */ /* 0x000ea80000300800 */
[----:B---3--:R0:W-:Y:S04]  /*468d0*/  @P2 STG.E.U16 [R4.64], R17 ;  /* 0x0000001104002986 */ /* 0x0081e8000c10150a */
[----:B------:R1:W-:Y:S01]  /*468e0*/  @P5 STG.E.U16 [R2.64], R26 ;  /* 0x0000001a02005986 */ /* 0x0003e2000c10150a */
[----:B0-----:R-:W-:-:S04]  /*468f0*/  LEA R4, P6, R8, R28, 0x1 ;  /* 0x0000001c08047211 */ /* 0x001fc800078c08ff */
[----:B------:R-:W-:Y:S02]  /*46900*/  LEA.HI.X.SX32 R5, R8, R0, 0x1, P6 ;  /* 0x0000000008057211 */ /* 0x000fe400030f0eff */
[----:B----4-:R-:W-:Y:S02]  /*46910*/  ISETP.LT.AND P5, PT, R22, c[0x0][0x17c], !P0 ;  /* 0x00005f0016007a0c */ /* 0x010fe400047a1270 */
[----:B------:R-:W3:Y:S01]  /*46920*/  LDL.LU R22, [R1+0x24c] ;  /* 0x00024c0001167983 */ /* 0x000ee20000300800 */
[----:B--2---:R-:W-:Y:S01]  /*46930*/  ISETP.LT.AND P2, PT, R6, c[0x0][0x17c], !P0 ;  /* 0x00005f0006007a0c */ /* 0x004fe20004741270 */
[----:B------:R-:W-:-:S05]  /*46940*/  IMAD R6, R16, 0x2, R8 ;  /* 0x0000000210067824 */ /* 0x000fca00078e0208 */
[----:B-1----:R-:W-:Y:S01]  /*46950*/  LEA R2, P6, R6, R28, 0x1 ;  /* 0x0000001c06027211 */ /* 0x002fe200078c08ff */
[----:B------:R-:W-:-:S03]  /*46960*/  IMAD R8, R16, 0x2, R6 ;  /* 0x0000000210087824 */ /* 0x000fc600078e0206 */
[----:B------:R-:W-:Y:S02]  /*46970*/  LEA.HI.X.SX32 R3, R6, R0, 0x1, P6 ;  /* 0x0000000006037211 */ /* 0x000fe400030f0eff */
[----:B------:R-:W2:Y:S04]  /*46980*/  LDL.LU R6, [R1+0x234] ;  /* 0x0002340001067983 */ /* 0x000ea80000300800 */
[----:B-----5:R0:W-:Y:S02]  /*46990*/  @P4 STG.E.U16 [R4.64], R29 ;  /* 0x0000001d04004986 */ /* 0x0201e4000c10150a */
[----:B0-----:R-:W-:-:S04]  /*469a0*/  LEA R4, P6, R8, R28, 0x1 ;  /* 0x0000001c08047211 */ /* 0x001fc800078c08ff */
[----:B------:R-:W-:Y:S02]  /*469b0*/  LEA.HI.X.SX32 R5, R8, R0, 0x1, P6 ;  /* 0x0000000008057211 */ /* 0x000fe400030f0eff */
[----:B--2---:R-:W-:Y:S01]  /*469c0*/  ISETP.LT.AND P4, PT, R6, c[0x0][0x17c], !P0 ;  /* 0x00005f0006007a0c */ /* 0x004fe20004781270 */
[----:B------:R-:W-:Y:S02]  /*469d0*/  IMAD R6, R16, 0x2, R8 ;  /* 0x0000000210067824 */ /* 0x000fe400078e0208 */
[----:B------:R-:W2:Y:S04]  /*469e0*/  LDL.LU R8, [R1+0x238] ;  /* 0x0002380001087983 */ /* 0x000ea80000300800 */
[----:B------:R0:W-:Y:S02]  /*469f0*/  @P3 STG.E.U16 [R2.64], R25 ;  /* 0x0000001902003986 */ /* 0x0001e4000c10150a */
        /* <DEDUP_REMOVED lines=23> */
[----:B------:R0:W-:Y:S04]  /*46b70*/  @P4 STG.E.U16 [R2.64], R23 ;  /* 0x0000001702004986 */ /* 0x0001e8000c10150a */
[----:B------:R1:W-:Y:S01]  /*46b80*/  @P3 STG.E.U16 [R4.64], R19 ;  /* 0x0000001304003986 */ /* 0x0003e2000c10150a */
[----:B0-----:R-:W-:-:S04]  /*46b90*/  LEA R2, P6, R6, R28, 0x1 ;  /* 0x0000001c06027211 */ /* 0x001fc800078c08ff */
[----:B------:R-:W-:Y:S02]  /*46ba0*/  LEA.HI.X.SX32 R3, R6, R0, 0x1, P6 ;  /* 0x0000000006037211 */ /* 0x000fe400030f0eff */
[----:B---3--:R-:W-:Y:S02]  /*46bb0*/  ISETP.LT.AND P3, PT, R22, c[0x0][0x17c], !P0 ;  /* 0x00005f0016007a0c */ /* 0x008fe40004761270 */
[----:B------:R-:W3:Y:S04]  /*46bc0*/  LDL.LU R22, [R1+0x260] ;  /* 0x0002600001167983 */ /* 0x000ee80000300800 */
[----:B------:R0:W-:Y:S01]  /*46bd0*/  @P1 STG.E.U16 [R2.64], R15 ;  /* 0x0000000f02001986 */ /* 0x0001e2000c10150a */
[----:B--2---:R-:W-:Y:S01]  /*46be0*/  ISETP.LT.AND P4, PT, R8, c[0x0][0x17c], !P0 ;  /* 0x00005f0008007a0c */ /* 0x004fe20004781270 */
[----:B------:R-:W-:-:S05]  /*46bf0*/  IMAD R8, R16, 0x2, R6 ;  /* 0x0000000210087824 */ /* 0x000fca00078e0206 */
[----:B-1----:R-:W-:Y:S01]  /*46c00*/  LEA R4, P6, R8, R28, 0x1 ;  /* 0x0000001c08047211 */ /* 0x002fe200078c08ff */
[----:B------:R-:W-:-:S03]  /*46c10*/  IMAD R6, R16, 0x2, R8 ;  /* 0x0000000210067824 */ /* 0x000fc600078e0208 */
[----:B------:R-:W-:Y:S02]  /*46c20*/  LEA.HI.X.SX32 R5, R8, R0, 0x1, P6 ;  /* 0x0000000008057211 */ /* 0x000fe400030f0eff */
[----:B------:R-:W2:Y:S04]  /*46c30*/  LDL.LU R8, [R1+0x250] ;  /* 0x0002500001087983 */ /* 0x000ea80000300800 */
[----:B0-----:R-:W4:Y:S01]  /*46c40*/  LDL.LU R3, [R1+0x254] ;  /* 0x0002540001037983 */ /* 0x001f220000300800 */
[----:B------:R-:W-:-:S03]  /*46c50*/  LEA R2, P6, R6, R28, 0x1 ;  /* 0x0000001c06027211 */ /* 0x000fc600078c08ff */
[----:B------:R0:W-:Y:S01]  /*46c60*/  @P2 STG.E.U16 [R4.64], R11 ;  /* 0x0000000b04002986 */ /* 0x0001e2000c10150a */
[----:B------:R-:W-:Y:S02]  /*46c70*/  PRMT R7, R21, 0x7632, R7 ;  /* 0x0000763215077816 */ /* 0x000fe40000000007 */
[----:B------:R-:W-:Y:S01]  /*46c80*/  PRMT R9, R24, 0x7632, R9 ;  /* 0x0000763218097816 */ /* 0x000fe20000000009 */
[----:B------:R-:W5:Y:S04]  /*46c90*/  LDL.LU R21, [R1+0x26c] ;  /* 0x00026c0001157983 */ /* 0x000f680000300800 */
[----:B------:R-:W3:Y:S01]  /*46ca0*/  LDL.LU R24, [R1+0x270] ;  /* 0x0002700001187983 */ /* 0x000ee20000300800 */
[----:B--2---:R-:W-:Y:S01]  /*46cb0*/  ISETP.LT.AND P1, PT, R8, c[0x0][0x17c], !P0 ;  /* 0x00005f0008007a0c */ /* 0x004fe20004721270 */
[----:B------:R-:W-:Y:S01]  /*46cc0*/  IMAD R8, R16, 0x2, R6 ;  /* 0x0000000210087824 */ /* 0x000fe200078e0206 */
[----:B----4-:R-:W-:-:S02]  /*46cd0*/  ISETP.LT.AND P2, PT, R3, c[0x0][0x17c], !P0 ;  /* 0x00005f0003007a0c */ /* 0x010fc40004741270 */
[----:B------:R-:W-:Y:S02]  /*46ce0*/  LEA.HI.X.SX32 R3, R6, R0, 0x1, P6 ;  /* 0x0000000006037211 */ /* 0x000fe400030f0eff */
[----:B0-----:R-:W-:Y:S01]  /*46cf0*/  LEA R4, P6, R8, R28, 0x1 ;  /* 0x0000001c08047211 */ /* 0x001fe200078c08ff */
[----:B------:R-:W-:Y:S02]  /*46d00*/  IMAD R6, R16, 0x2, R8 ;  /* 0x0000000210067824 */ /* 0x000fe400078e0208 */
[----:B------:R0:W-:Y:S01]  /*46d10*/  @P5 STG.E.U16 [R2.64], R7 ;  /* 0x0000000702005986 */ /* 0x0001e2000c10150a */
[----:B------:R-:W-:-:S03]  /*46d20*/  LEA.HI.X.SX32 R5, R8, R0, 0x1, P6 ;  /* 0x0000000008057211 */ /* 0x000fc600030f0eff */
[----:B------:R-:W2:Y:S04]  /*46d30*/  LDL.LU R8, [R1+0xcc] ;  /* 0x0000cc0001087983 */ /* 0x000ea80000300800 */
[----:B0-----:R-:W4:Y:S04]  /*46d40*/  LDL.LU R3, [R1+0x258] ;  /* 0x0002580001037983 */ /* 0x001f280000300800 */
[----:B------:R0:W-:Y:S01]  /*46d50*/  @P4 STG.E.U16 [R4.64], R9 ;  /* 0x0000000904004986 */ /* 0x0001e2000c10150a */
[----:B----4-:R-:W-:-:S03]  /*46d60*/  ISETP.LT.AND P5, PT, R3, c[0x0][0x17c], !P0 ;  /* 0x00005f0003007a0c */ /* 0x010fc600047a1270 */
[----:B------:R-:W4:Y:S04]  /*46d70*/  LDL.LU R3, [R1+0x25c] ;  /* 0x00025c0001037983 */ /* 0x000f280000300800 */
[----:B0-----:R-:W3:Y:S01]  /*46d80*/  LDL.LU R9, [R1+0x268] ;  /* 0x0002680001097983 */ /* 0x001ee20000300800 */
[----:B------:R-:W-:Y:S01]  /*46d90*/  LEA R2, P6, R6, R28, 0x1 ;  /* 0x0000001c06027211 */ /* 0x000fe200078c08ff */
[----:B------:R-:W-:Y:S01]  /*46da0*/  IMAD R5, R16, 0x2, R6 ;  /* 0x0000000210057824 */ /* 0x000fe200078e0206 */
[----:B--2---:R-:W-:Y:S02]  /*46db0*/  PRMT R10, R8, 0x7632, R10 ;  /* 0x00007632080a7816 */ /* 0x004fe4000000000a */
[----:B------:R-:W-:Y:S02]  /*46dc0*/  PRMT R12, R18, 0x7632, R12 ;  /* 0x00007632120c7816 */ /* 0x000fe4000000000c */
[----:B------:R-:W-:Y:S01]  /*46dd0*/  PRMT R7, R17, 0x7632, R7 ;  /* 0x0000763211077816 */ /* 0x000fe20000000007 */
[----:B------:R-:W2:Y:S01]  /*46de0*/  LDL.LU R18, [R1+0x274] ;  /* 0x0002740001127983 */ /* 0x000ea20000300800 */
[----:B----4-:R-:W-:-:S02]  /*46df0*/  ISETP.LT.AND P4, PT, R3, c[0x0][0x17c], !P0 ;  /* 0x00005f0003007a0c */ /* 0x010fc40004781270 */
[----:B------:R-:W-:Y:S01]  /*46e00*/  LEA.HI.X.SX32 R3, R6, R0, 0x1, P6 ;  /* 0x0000000006037211 */ /* 0x000fe200030f0eff */
[----:B------:R-:W-:Y:S01]  /*46e10*/  IMAD R6, R16, 0x2, R5 ;  /* 0x0000000210067824 */ /* 0x000fe200078e0205 */
[----:B------:R-:W-:-:S03]  /*46e20*/  LEA R4, P6, R5, R28, 0x1 ;  /* 0x0000001c05047211 */ /* 0x000fc600078c08ff */
[----:B------:R0:W-:Y:S01]  /*46e30*/  @P3 STG.E.U16 [R2.64], R10 ;  /* 0x0000000a02003986 */ /* 0x0001e2000c10150a */
[----:B------:R-:W-:Y:S01]  /*46e40*/  LEA.HI.X.SX32 R5, R5, R0, 0x1, P6 ;  /* 0x0000000005057211 */ /* 0x000fe200030f0eff */
[----:B------:R-:W-:-:S04]  /*46e50*/  IMAD R8, R16, 0x2, R6 ;  /* 0x0000000210087824 */ /* 0x000fc800078e0206 */
[----:B------:R1:W-:Y:S01]  /*46e60*/  @P1 STG.E.U16 [R4.64], R12 ;  /* 0x0000000c04001986 */ /* 0x0003e2000c10150a */
[----:B0-----:R-:W-:-:S04]  /*46e70*/  LEA R2, P6, R6, R28, 0x1 ;  /* 0x0000001c06027211 */ /* 0x001fc800078c08ff */
[----:B------:R-:W-:Y:S02]  /*46e80*/  LEA.HI.X.SX32 R3, R6, R0, 0x1, P6 ;  /* 0x0000000006037211 */ /* 0x000fe400030f0eff */
[C---:B-1----:R-:W-:Y:S02]  /*46e90*/  LEA R4, P6, R8.reuse, R28, 0x1 ;  /* 0x0000001c08047211 */ /* 0x042fe400078c08ff */
[----:B------:R-:W-:Y:S02]  /*46ea0*/  PRMT R6, R13, 0x7632, R6 ;  /* 0x000076320d067816 */ /* 0x000fe40000000006 */
[----:B------:R-:W-:Y:S02]  /*46eb0*/  LEA.HI.X.SX32 R5, R8, R0, 0x1, P6 ;  /* 0x0000000008057211 */ /* 0x000fe400030f0eff */
[----:B---3--:R-:W-:Y:S01]  /*46ec0*/  ISETP.LT.AND P3, PT, R22, c[0x0][0x17c], !P0 ;  /* 0x00005f0016007a0c */ /* 0x008fe20004761270 */
[----:B------:R0:W-:Y:S01]  /*46ed0*/  @P2 STG.E.U16 [R2.64], R6 ;  /* 0x0000000602002986 */ /* 0x0001e2000c10150a */
[----:B------:R-:W-:Y:S01]  /*46ee0*/  ISETP.LT.AND P1, PT, R9, c[0x0][0x17c], !P0 ;  /* 0x00005f0009007a0c */ /* 0x000fe20004721270 */
[----:B------:R-:W-:Y:S01]  /*46ef0*/  IMAD R9, R16, 0x2, R8 ;  /* 0x0000000210097824 */ /* 0x000fe200078e0208 */
[----:B------:R-:W-:Y:S01]  /*46f00*/  PRMT R10, R29, 0x7632, R10 ;  /* 0x000076321d0a7816 */ /* 0x000fe2000000000a */
[----:B------:R-:W3:Y:S01]  /*46f10*/  LDL.LU R22, [R1+0x278] ;  /* 0x0002780001167983 */ /* 0x000ee20000300800 */
[----:B------:R-:W-:-:S03]  /*46f20*/  PRMT R8, R26, 0x7632, R8 ;  /* 0x000076321a087816 */ /* 0x000fc60000000008 */
[----:B------:R1:W-:Y:S01]  /*46f30*/  @P5 STG.E.U16 [R4.64], R7 ;  /* 0x0000000704005986 */ /* 0x0003e2000c10150a */
[----:B------:R-:W-:-:S03]  /*46f40*/  ISETP.LT.AND P5, PT, R24, c[0x0][0x17c], !P0 ;  /* 0x00005f0018007a0c */ /* 0x000fc600047a1270 */
[----:B------:R-:W4:Y:S04]  /*46f50*/  LDL.LU R29, [R1+0x27c] ;  /* 0x00027c00011d7983 */ /* 0x000f280000300800 */
[----:B------:R-:W4:Y:S04]  /*46f60*/  LDL.LU R24, [R1+0x280] ;  /* 0x0002800001187983 */ /* 0x000f280000300800 */
[----:B------:R-:W4:Y:S01]  /*46f70*/  LDL.LU R26, [R1+0x264] ;  /* 0x00026400011a7983 */ /* 0x000f220000300800 */
[----:B------:R-:W-:Y:S01]  /*46f80*/  IMAD R13, R16, 0x2, R9 ;  /* 0x00000002100d7824 */ /* 0x000fe200078e0209 */
[----:B0-----:R-:W-:-:S03]  /*46f90*/  LEA R2, P6, R9, R28, 0x1 ;  /* 0x0000001c09027211 */ /* 0x001fc600078c08ff */
[C---:B------:R-:W-:Y:S01]  /*46fa0*/  IMAD R17, R16.reuse, 0x2, R13 ;  /* 0x0000000210117824 */ /* 0x040fe200078e020d */
[----:B-----5:R-:W-:Y:S02]  /*46fb0*/  ISETP.LT.AND P2, PT, R21, c[0x0][0x17c], !P0 ;  /* 0x00005f0015007a0c */ /* 0x020fe40004741270 */
[----:B------:R-:W-:Y:S01]  /*46fc0*/  LEA.HI.X.SX32 R3, R9, R0, 0x1, P6 ;  /* 0x0000000009037211 */ /* 0x000fe200030f0eff */
[----:B------:R-:W-:Y:S01]  /*46fd0*/  IMAD R21, R16, 0x2, R17 ;  /* 0x0000000210157824 */ /* 0x000fe200078e0211 */
[----:B-1----:R-:W-:-:S03]  /*46fe0*/  LEA R4, P6, R13, R28, 0x1 ;  /* 0x0000001c0d047211 */ /* 0x002fc600078c08ff */
[C---:B------:R-:W-:Y:S01]  /*46ff0*/  IMAD R9, R16.reuse, 0x2, R21 ;  /* 0x0000000210097824 */ /* 0x040fe200078e0215 */
[----:B------:R-:W-:Y:S01]  /*47000*/  LEA.HI.X.SX32 R5, R13, R0, 0x1, P6 ;  /* 0x000000000d057211 */ /* 0x000fe200030f0eff */
[----:B------:R0:W-:Y:S02]  /*47010*/  @P4 STG.E.U16 [R2.64], R8 ;  /* 0x0000000802004986 */ /* 0x0001e4000c10150a */
[----:B------:R-:W-:Y:S01]  /*47020*/  IMAD R13, R16, 0x2, R9 ;  /* 0x00000002100d7824 */ /* 0x000fe200078e0209 */
[----:B------:R-:W-:Y:S01]  /*47030*/  PRMT R6, R25, 0x7632, R6 ;  /* 0x0000763219067816 */ /* 0x000fe20000000006 */
[----:B------:R1:W-:Y:S01]  /*47040*/  @P3 STG.E.U16 [R4.64], R10 ;  /* 0x0000000a04003986 */ /* 0x0003e2000c10150a */
[----:B0-----:R-:W-:-:S04]  /*47050*/  LEA R2, P6, R17, R28, 0x1 ;  /* 0x0000001c11027211 */ /* 0x001fc800078c08ff */
[----:B------:R-:W-:Y:S01]  /*47060*/  LEA.HI.X.SX32 R3, R17, R0, 0x1, P6 ;  /* 0x0000000011037211 */ /* 0x000fe200030f0eff */
[----:B------:R-:W-:Y:S01]  /*47070*/  IMAD R17, R16, 0x2, R13 ;  /* 0x0000000210117824 */ /* 0x000fe200078e020d */
[----:B-1----:R-:W-:-:S03]  /*47080*/  LEA R4, P6, R21, R28, 0x1 ;  /* 0x0000001c15047211 */ /* 0x002fc600078c08ff */
[C---:B------:R-:W-:Y:S01]  /*47090*/  IMAD R25, R16.reuse, 0x2, R17 ;  /* 0x0000000210197824 */ /* 0x040fe200078e0211 */
[----:B------:R-:W-:Y:S01]  /*470a0*/  PRMT R7, R27, 0x7632, R7 ;  /* 0x000076321b077816 */ /* 0x000fe20000000007 */
[----:B------:R0:W-:Y:S01]  /*470b0*/  @P1 STG.E.U16 [R2.64], R6 ;  /* 0x0000000602001986 */ /* 0x0001e2000c10150a */
[----:B------:R-:W-:Y:S01]  /*470c0*/  LEA.HI.X.SX32 R5, R21, R0, 0x1, P6 ;  /* 0x0000000015057211 */ /* 0x000fe200030f0eff */
[----:B------:R-:W-:-:S04]  /*470d0*/  IMAD R21, R16, 0x2, R25 ;  /* 0x0000000210157824 */ /* 0x000fc800078e0219 */
[----:B------:R1:W-:Y:S01]  /*470e0*/  @P2 STG.E.U16 [R4.64], R7 ;  /* 0x0000000704002986 */ /* 0x0003e2000c10150a */
[----:B------:R-:W-:Y:S01]  /*470f0*/  IMAD R27, R16, 0x2, R21 ;  /* 0x00000002101b7824 */ /* 0x000fe200078e0215 */
[----:B0-----:R-:W-:-:S04]  /*47100*/  LEA R2, P1, R9, R28, 0x1 ;  /* 0x0000001c09027211 */ /* 0x001fc800078208ff */
[----:B------:R-:W-:Y:S02]  /*47110*/  LEA.HI.X.SX32 R3, R9, R0, 0x1, P1 ;  /* 0x0000000009037211 */ /* 0x000fe400008f0eff */
[-C--:B-1----:R-:W-:Y:S02]  /*47120*/  LEA R4, P1, R17, R28.reuse, 0x1 ;  /* 0x0000001c11047211 */ /* 0x082fe400078208ff */
[-C--:B------:R-:W-:Y:S02]  /*47130*/  LEA R8, P2, R13, R28.reuse, 0x1 ;  /* 0x0000001c0d087211 */ /* 0x080fe400078408ff */
[----:B------:R-:W-:Y:S02]  /*47140*/  LEA R16, P6, R25, R28, 0x1 ;  /* 0x0000001c19107211 */ /* 0x000fe400078c08ff */
[----:B------:R-:W-:Y:S02]  /*47150*/  LEA.HI.X.SX32 R5, R17, R0, 0x1, P1 ;  /* 0x0000000011057211 */ /* 0x000fe400008f0eff */
[----:B------:R-:W-:-:S02]  /*47160*/  LEA R12, P1, R27, R28, 0x1 ;  /* 0x0000001c1b0c7211 */ /* 0x000fc400078208ff */
[----:B--2---:R-:W-:Y:S02]  /*47170*/  ISETP.LT.AND P4, PT, R18, c[0x0][0x17c], !P0 ;  /* 0x00005f0012007a0c */ /* 0x004fe40004781270 */
[-C--:B------:R-:W-:Y:S02]  /*47180*/  LEA.HI.X.SX32 R9, R13, R0.reuse, 0x1, P2 ;  /* 0x000000000d097211 */ /* 0x080fe400010f0eff */
[----:B------:R-:W-:Y:S02]  /*47190*/  LEA.HI.X.SX32 R17, R25, R0, 0x1, P6 ;  /* 0x0000000019117211 */ /* 0x000fe400030f0eff */
[----:B------:R-:W-:Y:S02]  /*471a0*/  LEA R28, P6, R21, R28, 0x1 ;  /* 0x0000001c151c7211 */ /* 0x000fe400078c08ff */
[----:B------:R-:W-:Y:S02]  /*471b0*/  LEA.HI.X.SX32 R13, R27, R0, 0x1, P1 ;  /* 0x000000001b0d7211 */ /* 0x000fe400008f0eff */
[----:B------:R-:W-:-:S02]  /*471c0*/  PRMT R7, R7, 0x7632, R7 ;  /* 0x0000763207077816 */ /* 0x000fc40000000007 */
[----:B------:R-:W-:Y:S02]  /*471d0*/  PRMT R23, R23, 0x7632, R23 ;  /* 0x0000763217177816 */ /* 0x000fe40000000017 */
[----:B------:R-:W-:Y:S02]  /*471e0*/  PRMT R19, R19, 0x7632, R19 ;  /* 0x0000763213137816 */ /* 0x000fe40000000013 */
[----:B------:R-:W-:Y:S02]  /*471f0*/  PRMT R14, R15, 0x7632, R14 ;  /* 0x000076320f0e7816 */ /* 0x000fe4000000000e */
[----:B---3--:R-:W-:Y:S02]  /*47200*/  ISETP.LT.AND P3, PT, R22, c[0x0][0x17c], !P0 ;  /* 0x00005f0016007a0c */ /* 0x008fe40004761270 */
[----:B----4-:R-:W-:Y:S02]  /*47210*/  ISETP.LT.AND P2, PT, R29, c[0x0][0x17c], !P0 ;  /* 0x00005f001d007a0c */ /* 0x010fe40004741270 */
[----:B------:R-:W-:-:S02]  /*47220*/  ISETP.LT.AND P1, PT, R24, c[0x0][0x17c], !P0 ;  /* 0x00005f0018007a0c */ /* 0x000fc40004721270 */
[----:B------:R-:W-:Y:S02]  /*47230*/  LEA.HI.X.SX32 R29, R21, R0, 0x1, P6 ;  /* 0x00000000151d7211 */ /* 0x000fe400030f0eff */
[----:B------:R-:W-:Y:S02]  /*47240*/  ISETP.LT.AND P0, PT, R26, c[0x0][0x17c], !P0 ;  /* 0x00005f001a007a0c */ /* 0x000fe40004701270 */
[----:B------:R-:W-:-:S05]  /*47250*/  PRMT R0, R20, 0x7632, R0 ;  /* 0x0000763214007816 */ /* 0x000fca0000000000 */
[----:B------:R0:W-:Y:S04]  /*47260*/  @P5 STG.E.U16 [R2.64], R0 ;  /* 0x0000000002005986 */ /* 0x0001e8000c10150a */
[----:B------:R0:W-:Y:S04]  /*47270*/  @P4 STG.E.U16 [R8.64], R7 ;  /* 0x0000000708004986 */ /* 0x0001e8000c10150a */
[----:B------:R0:W-:Y:S04]  /*47280*/  @P3 STG.E.U16 [R4.64], R23 ;  /* 0x0000001704003986 */ /* 0x0001e8000c10150a */
[----:B------:R0:W-:Y:S04]  /*47290*/  @P2 STG.E.U16 [R16.64], R19 ;  /* 0x0000001310002986 */ /* 0x0001e8000c10150a */
[----:B------:R0:W-:Y:S01]  /*472a0*/  @P1 STG.E.U16 [R28.64], R14 ;  /* 0x0000000e1c001986 */ /* 0x0001e2000c10150a */
[----:B------:R-:W-:Y:S05]  /*472b0*/  @!P0 EXIT ;  /* 0x000000000000894d */ /* 0x000fea0003800000 */
[----:B------:R-:W-:-:S05]  /*472c0*/  PRMT R6, R11, 0x7632, R6 ;  /* 0x000076320b067816 */ /* 0x000fca0000000006 */
[----:B------:R-:W-:Y:S01]  /*472d0*/  STG.E.U16 [R12.64], R6 ;  /* 0x000000060c007986 */ /* 0x000fe2000c10150a */
[----:B------:R-:W-:Y:S05]  /*472e0*/  EXIT ;  /* 0x000000000000794d */ /* 0x000fea0003800000 */
.L_x_4:
[----:B------:R-:W-:-:S00]  /*472f0*/  BRA `(.L_x_4) ;  /* 0xfffffff000007947 */ /* 0x000fc0000383ffff */
[----:B------:R-:W-:-:S00]  /*47300*/  NOP ;  /* 0x0000000000007918 */ /* 0x000fc00000000000 */
[----:B------:R-:W-:-:S00]  /*47310*/  NOP ;  /* 0x0000000000007918 */ /* 0x000fc00000000000 */
[----:B------:R-:W-:-:S00]  /*47320*/  NOP ;  /* 0x0000000000007918 */ /* 0x000fc00000000000 */
[----:B------:R-:W-:-:S00]  /*47330*/  NOP ;  /* 0x0000000000007918 */ /* 0x000fc00000000000 */
[----:B------:R-:W-:-:S00]  /*47340*/  NOP ;  /* 0x0000000000007918 */ /* 0x000fc00000000000 */
[----:B------:R-:W-:-:S00]  /*47350*/  NOP ;  /* 0x0000000000007918 */ /* 0x000fc00000000000 */
[----:B------:R-:W-:-:S00]  /*47360*/  NOP ;  /* 0x0000000000007918 */ /* 0x000fc00000000000 */
[----:B------:R-:W-:-:S00]  /*47370*/  NOP ;  /* 0x0000000000007918 */ /* 0x000fc00000000000 */
.L_x_5:


//--------------------- .nv.shared.matmul_kernel  --------------------------
	.section	.nv.shared.matmul_kernel,"aw",@nobits
	.sectionflags	@""
	.align	16
